	.target	sm_100a

	.elftype	@"ET_EXEC"


//--------------------- .note.nv.tkinfo           --------------------------
	.section	.note.nv.tkinfo,"",@"SHT_NOTE"
	.sectionflags	@"SHF_NOTE_NV_TKINFO"
	.tkinfo
        /*0018*/ 	.word	0x00000002
        /*0030*/ 	.string	""
        /*0030*/ 	.string	"ptxas"
        /*0030*/ 	.string	"Cuda compilation tools, release 13.0, V13.0.88"
        /*0030*/ 	.string	"Build cuda_13.0.r13.0/compiler.36424714_0"
        /*0030*/ 	.string	"-arch sm_100a -m 64 "



//--------------------- .note.nv.cuinfo           --------------------------
	.section	.note.nv.cuinfo,"",@"SHT_NOTE"
	.sectionflags	@"SHF_NOTE_NV_CUINFO"
        /*0018*/ 	.short	0x0002
        /*001a*/ 	.short	0x0064
        /*001c*/ 	.short	0x0082
	.zero		2


//--------------------- .nv.info                  --------------------------
	.section	.nv.info,"",@"SHT_CUDA_INFO"
	.align	4


	//----- nvinfo : EIATTR_REGCOUNT
	.align		4
        /*0000*/ 	.byte	0x04, 0x2f
        /*0002*/ 	.short	(.L_16 - .L_15)
	.align		4
.L_15:
        /*0004*/ 	.word	index@(_ZN18transformer_engine25fused_rope_forward_kernelIfEEvPKT_PKiPKfS5_PS1_biiiiiiiiiiiiii)
        /*0008*/ 	.word	0x00000020


	//----- nvinfo : EIATTR_FRAME_SIZE
	.align		4
.L_16:
        /*000c*/ 	.byte	0x04, 0x11
        /*000e*/ 	.short	(.L_18 - .L_17)
	.align		4
.L_17:
        /*0010*/ 	.word	index@(_ZN18transformer_engine25fused_rope_forward_kernelIfEEvPKT_PKiPKfS5_PS1_biiiiiiiiiiiiii)
        /*0014*/ 	.word	0x00000020


	//----- nvinfo : EIATTR_REGCOUNT
	.align		4
.L_18:
        /*0018*/ 	.byte	0x04, 0x2f
        /*001a*/ 	.short	(.L_20 - .L_19)
	.align		4
.L_19:
        /*001c*/ 	.word	index@(_ZN18transformer_engine25fused_rope_forward_kernelI6__halfEEvPKT_PKiPKfS6_PS2_biiiiiiiiiiiiii)
        /*0020*/ 	.word	0x00000020


	//----- nvinfo : EIATTR_FRAME_SIZE
	.align		4
.L_20:
        /*0024*/ 	.byte	0x04, 0x11
        /*0026*/ 	.short	(.L_22 - .L_21)
	.align		4
.L_21:
        /*0028*/ 	.word	index@(_ZN18transformer_engine25fused_rope_forward_kernelI6__halfEEvPKT_PKiPKfS6_PS2_biiiiiiiiiiiiii)
        /*002c*/ 	.word	0x00000020


	//----- nvinfo : EIATTR_REGCOUNT
	.align		4
.L_22:
        /*0030*/ 	.byte	0x04, 0x2f
        /*0032*/ 	.short	(.L_24 - .L_23)
	.align		4
.L_23:
        /*0034*/ 	.word	index@(_ZN18transformer_engine25fused_rope_forward_kernelI13__nv_bfloat16EEvPKT_PKiPKfS6_PS2_biiiiiiiiiiiiii)
        /*0038*/ 	.word	0x00000020


	//----- nvinfo : EIATTR_FRAME_SIZE
	.align		4
.L_24:
        /*003c*/ 	.byte	0x04, 0x11
        /*003e*/ 	.short	(.L_26 - .L_25)
	.align		4
.L_25:
        /*0040*/ 	.word	index@(_ZN18transformer_engine25fused_rope_forward_kernelI13__nv_bfloat16EEvPKT_PKiPKfS6_PS2_biiiiiiiiiiiiii)
        /*0044*/ 	.word	0x00000020


	//----- nvinfo : EIATTR_REGCOUNT
	.align		4
.L_26:
        /*0048*/ 	.byte	0x04, 0x2f
        /*004a*/ 	.short	(.L_28 - .L_27)
	.align		4
.L_27:
        /*004c*/ 	.word	index@(_ZN18transformer_engine26fused_rope_backward_kernelIfEEvPKT_PKiPKfPS1_biiiiiiiiiiiiii)
        /*0050*/ 	.word	0x0000001f


	//----- nvinfo : EIATTR_FRAME_SIZE
	.align		4
.L_28:
        /*0054*/ 	.byte	0x04, 0x11
        /*0056*/ 	.short	(.L_30 - .L_29)
	.align		4
.L_29:
        /*0058*/ 	.word	index@(_ZN18transformer_engine26fused_rope_backward_kernelIfEEvPKT_PKiPKfPS1_biiiiiiiiiiiiii)
        /*005c*/ 	.word	0x00000020


	//----- nvinfo : EIATTR_REGCOUNT
	.align		4
.L_30:
        /*0060*/ 	.byte	0x04, 0x2f
        /*0062*/ 	.short	(.L_32 - .L_31)
	.align		4
.L_31:
        /*0064*/ 	.word	index@(_ZN18transformer_engine26fused_rope_backward_kernelI6__halfEEvPKT_PKiPKfPS2_biiiiiiiiiiiiii)
        /*0068*/ 	.word	0x0000001f


	//----- nvinfo : EIATTR_FRAME_SIZE
	.align		4
.L_32:
        /*006c*/ 	.byte	0x04, 0x11
        /*006e*/ 	.short	(.L_34 - .L_33)
	.align		4
.L_33:
        /*0070*/ 	.word	index@(_ZN18transformer_engine26fused_rope_backward_kernelI6__halfEEvPKT_PKiPKfPS2_biiiiiiiiiiiiii)
        /*0074*/ 	.word	0x00000020


	//----- nvinfo : EIATTR_REGCOUNT
	.align		4
.L_34:
        /*0078*/ 	.byte	0x04, 0x2f
        /*007a*/ 	.short	(.L_36 - .L_35)
	.align		4
.L_35:
        /*007c*/ 	.word	index@(_ZN18transformer_engine26fused_rope_backward_kernelI13__nv_bfloat16EEvPKT_PKiPKfPS2_biiiiiiiiiiiiii)
        /*0080*/ 	.word	0x0000001f


	//----- nvinfo : EIATTR_FRAME_SIZE
	.align		4
.L_36:
        /*0084*/ 	.byte	0x04, 0x11
        /*0086*/ 	.short	(.L_38 - .L_37)
	.align		4
.L_37:
        /*0088*/ 	.word	index@(_ZN18transformer_engine26fused_rope_backward_kernelI13__nv_bfloat16EEvPKT_PKiPKfPS2_biiiiiiiiiiiiii)
        /*008c*/ 	.word	0x00000020


	//----- nvinfo : EIATTR_REGCOUNT
	.align		4
.L_38:
        /*0090*/ 	.byte	0x04, 0x2f
        /*0092*/ 	.short	(.L_40 - .L_39)
	.align		4
.L_39:
        /*0094*/ 	.word	index@(_ZN18transformer_engine29fused_qkv_rope_forward_kernelIfEEvPKT_PKfS5_PKiPS1_S8_S8_15NVTE_QKV_Formatbiiiiiiiiii)
        /*0098*/ 	.word	0x00000020


	//----- nvinfo : EIATTR_FRAME_SIZE
	.align		4
.L_40:
        /*009c*/ 	.byte	0x04, 0x11
        /*009e*/ 	.short	(.L_42 - .L_41)
	.align		4
.L_41:
        /*00a0*/ 	.word	index@(_ZN18transformer_engine29fused_qkv_rope_forward_kernelIfEEvPKT_PKfS5_PKiPS1_S8_S8_15NVTE_QKV_Formatbiiiiiiiiii)
        /*00a4*/ 	.word	0x00000020


	//----- nvinfo : EIATTR_REGCOUNT
	.align		4
.L_42:
        /*00a8*/ 	.byte	0x04, 0x2f
        /*00aa*/ 	.short	(.L_44 - .L_43)
	.align		4
.L_43:
        /*00ac*/ 	.word	index@(_ZN18transformer_engine29fused_qkv_rope_forward_kernelI6__halfEEvPKT_PKfS6_PKiPS2_S9_S9_15NVTE_QKV_Formatbiiiiiiiiii)
        /*00b0*/ 	.word	0x00000020


	//----- nvinfo : EIATTR_FRAME_SIZE
	.align		4
.L_44:
        /*00b4*/ 	.byte	0x04, 0x11
        /*00b6*/ 	.short	(.L_46 - .L_45)
	.align		4
.L_45:
        /*00b8*/ 	.word	index@(_ZN18transformer_engine29fused_qkv_rope_forward_kernelI6__halfEEvPKT_PKfS6_PKiPS2_S9_S9_15NVTE_QKV_Formatbiiiiiiiiii)
        /*00bc*/ 	.word	0x00000020


	//----- nvinfo : EIATTR_REGCOUNT
	.align		4
.L_46:
        /*00c0*/ 	.byte	0x04, 0x2f
        /*00c2*/ 	.short	(.L_48 - .L_47)
	.align		4
.L_47:
        /*00c4*/ 	.word	index@(_ZN18transformer_engine29fused_qkv_rope_forward_kernelI13__nv_bfloat16EEvPKT_PKfS6_PKiPS2_S9_S9_15NVTE_QKV_Formatbiiiiiiiiii)
        /*00c8*/ 	.word	0x00000020


	//----- nvinfo : EIATTR_FRAME_SIZE
	.align		4
.L_48:
        /*00cc*/ 	.byte	0x04, 0x11
        /*00ce*/ 	.short	(.L_50 - .L_49)
	.align		4
.L_49:
        /*00d0*/ 	.word	index@(_ZN18transformer_engine29fused_qkv_rope_forward_kernelI13__nv_bfloat16EEvPKT_PKfS6_PKiPS2_S9_S9_15NVTE_QKV_Formatbiiiiiiiiii)
        /*00d4*/ 	.word	0x00000020


	//----- nvinfo : EIATTR_REGCOUNT
	.align		4
.L_50:
        /*00d8*/ 	.byte	0x04, 0x2f
        /*00da*/ 	.short	(.L_52 - .L_51)
	.align		4
.L_51:
        /*00dc*/ 	.word	index@(_ZN18transformer_engine30fused_qkv_rope_backward_kernelIfEEvPKT_S3_S3_PKfS5_PS1_15NVTE_QKV_Formatbiiiiiiiiii)
        /*00e0*/ 	.word	0x00000020


	//----- nvinfo : EIATTR_FRAME_SIZE
	.align		4
.L_52:
        /*00e4*/ 	.byte	0x04, 0x11
        /*00e6*/ 	.short	(.L_54 - .L_53)
	.align		4
.L_53:
        /*00e8*/ 	.word	index@(_ZN18transformer_engine30fused_qkv_rope_backward_kernelIfEEvPKT_S3_S3_PKfS5_PS1_15NVTE_QKV_Formatbiiiiiiiiii)
        /*00ec*/ 	.word	0x00000020


	//----- nvinfo : EIATTR_REGCOUNT
	.align		4
.L_54:
        /*00f0*/ 	.byte	0x04, 0x2f
        /*00f2*/ 	.short	(.L_56 - .L_55)
	.align		4
.L_55:
        /*00f4*/ 	.word	index@(_ZN18transformer_engine30fused_qkv_rope_backward_kernelI6__halfEEvPKT_S4_S4_PKfS6_PS2_15NVTE_QKV_Formatbiiiiiiiiii)
        /*00f8*/ 	.word	0x00000020


	//----- nvinfo : EIATTR_FRAME_SIZE
	.align		4
.L_56:
        /*00fc*/ 	.byte	0x04, 0x11
        /*00fe*/ 	.short	(.L_58 - .L_57)
	.align		4
.L_57:
        /*0100*/ 	.word	index@(_ZN18transformer_engine30fused_qkv_rope_backward_kernelI6__halfEEvPKT_S4_S4_PKfS6_PS2_15NVTE_QKV_Formatbiiiiiiiiii)
        /*0104*/ 	.word	0x00000020


	//----- nvinfo : EIATTR_REGCOUNT
	.align		4
.L_58:
        /*0108*/ 	.byte	0x04, 0x2f
        /*010a*/ 	.short	(.L_60 - .L_59)
	.align		4
.L_59:
        /*010c*/ 	.word	index@(_ZN18transformer_engine30fused_qkv_rope_backward_kernelI13__nv_bfloat16EEvPKT_S4_S4_PKfS6_PS2_15NVTE_QKV_Formatbiiiiiiiiii)
        /*0110*/ 	.word	0x00000020


	//----- nvinfo : EIATTR_FRAME_SIZE
	.align		4
.L_60:
        /*0114*/ 	.byte	0x04, 0x11
        /*0116*/ 	.short	(.L_62 - .L_61)
	.align		4
.L_61:
        /*0118*/ 	.word	index@(_ZN18transformer_engine30fused_qkv_rope_backward_kernelI13__nv_bfloat16EEvPKT_S4_S4_PKfS6_PS2_15NVTE_QKV_Formatbiiiiiiiiii)
        /*011c*/ 	.word	0x00000020


	//----- nvinfo : EIATTR_MIN_STACK_SIZE
	.align		4
.L_62:
        /*0120*/ 	.byte	0x04, 0x12
        /*0122*/ 	.short	(.L_64 - .L_63)
	.align		4
.L_63:
        /*0124*/ 	.word	index@(_ZN18transformer_engine30fused_qkv_rope_backward_kernelI13__nv_bfloat16EEvPKT_S4_S4_PKfS6_PS2_15NVTE_QKV_Formatbiiiiiiiiii)
        /*0128*/ 	.word	0x00000020


	//----- nvinfo : EIATTR_MIN_STACK_SIZE
	.align		4
.L_64:
        /*012c*/ 	.byte	0x04, 0x12
        /*012e*/ 	.short	(.L_66 - .L_65)
	.align		4
.L_65:
        /*0130*/ 	.word	index@(_ZN18transformer_engine30fused_qkv_rope_backward_kernelI6__halfEEvPKT_S4_S4_PKfS6_PS2_15NVTE_QKV_Formatbiiiiiiiiii)
        /*0134*/ 	.word	0x00000020


	//----- nvinfo : EIATTR_MIN_STACK_SIZE
	.align		4
.L_66:
        /*0138*/ 	.byte	0x04, 0x12
        /*013a*/ 	.short	(.L_68 - .L_67)
	.align		4
.L_67:
        /*013c*/ 	.word	index@(_ZN18transformer_engine30fused_qkv_rope_backward_kernelIfEEvPKT_S3_S3_PKfS5_PS1_15NVTE_QKV_Formatbiiiiiiiiii)
        /*0140*/ 	.word	0x00000020


	//----- nvinfo : EIATTR_MIN_STACK_SIZE
	.align		4
.L_68:
        /*0144*/ 	.byte	0x04, 0x12
        /*0146*/ 	.short	(.L_70 - .L_69)
	.align		4
.L_69:
        /*0148*/ 	.word	index@(_ZN18transformer_engine29fused_qkv_rope_forward_kernelI13__nv_bfloat16EEvPKT_PKfS6_PKiPS2_S9_S9_15NVTE_QKV_Formatbiiiiiiiiii)
        /*014c*/ 	.word	0x00000020


	//----- nvinfo : EIATTR_MIN_STACK_SIZE
	.align		4
.L_70:
        /*0150*/ 	.byte	0x04, 0x12
        /*0152*/ 	.short	(.L_72 - .L_71)
	.align		4
.L_71:
        /*0154*/ 	.word	index@(_ZN18transformer_engine29fused_qkv_rope_forward_kernelI6__halfEEvPKT_PKfS6_PKiPS2_S9_S9_15NVTE_QKV_Formatbiiiiiiiiii)
        /*0158*/ 	.word	0x00000020


	//----- nvinfo : EIATTR_MIN_STACK_SIZE
	.align		4
.L_72:
        /*015c*/ 	.byte	0x04, 0x12
        /*015e*/ 	.short	(.L_74 - .L_73)
	.align		4
.L_73:
        /*0160*/ 	.word	index@(_ZN18transformer_engine29fused_qkv_rope_forward_kernelIfEEvPKT_PKfS5_PKiPS1_S8_S8_15NVTE_QKV_Formatbiiiiiiiiii)
        /*0164*/ 	.word	0x00000020


	//----- nvinfo : EIATTR_MIN_STACK_SIZE
	.align		4
.L_74:
        /*0168*/ 	.byte	0x04, 0x12
        /*016a*/ 	.short	(.L_76 - .L_75)
	.align		4
.L_75:
        /*016c*/ 	.word	index@(_ZN18transformer_engine26fused_rope_backward_kernelI13__nv_bfloat16EEvPKT_PKiPKfPS2_biiiiiiiiiiiiii)
        /*0170*/ 	.word	0x00000020


	//----- nvinfo : EIATTR_MIN_STACK_SIZE
	.align		4
.L_76:
        /*0174*/ 	.byte	0x04, 0x12
        /*0176*/ 	.short	(.L_78 - .L_77)
	.align		4
.L_77:
        /*0178*/ 	.word	index@(_ZN18transformer_engine26fused_rope_backward_kernelI6__halfEEvPKT_PKiPKfPS2_biiiiiiiiiiiiii)
        /*017c*/ 	.word	0x00000020


	//----- nvinfo : EIATTR_MIN_STACK_SIZE
	.align		4
.L_78:
        /*0180*/ 	.byte	0x04, 0x12
        /*0182*/ 	.short	(.L_80 - .L_79)
	.align		4
.L_79:
        /*0184*/ 	.word	index@(_ZN18transformer_engine26fused_rope_backward_kernelIfEEvPKT_PKiPKfPS1_biiiiiiiiiiiiii)
        /*0188*/ 	.word	0x00000020


	//----- nvinfo : EIATTR_MIN_STACK_SIZE
	.align		4
.L_80:
        /*018c*/ 	.byte	0x04, 0x12
        /*018e*/ 	.short	(.L_82 - .L_81)
	.align		4
.L_81:
        /*0190*/ 	.word	index@(_ZN18transformer_engine25fused_rope_forward_kernelI13__nv_bfloat16EEvPKT_PKiPKfS6_PS2_biiiiiiiiiiiiii)
        /*0194*/ 	.word	0x00000020


	//----- nvinfo : EIATTR_MIN_STACK_SIZE
	.align		4
.L_82:
        /*0198*/ 	.byte	0x04, 0x12
        /*019a*/ 	.short	(.L_84 - .L_83)
	.align		4
.L_83:
        /*019c*/ 	.word	index@(_ZN18transformer_engine25fused_rope_forward_kernelI6__halfEEvPKT_PKiPKfS6_PS2_biiiiiiiiiiiiii)
        /*01a0*/ 	.word	0x00000020


	//----- nvinfo : EIATTR_MIN_STACK_SIZE
	.align		4
.L_84:
        /*01a4*/ 	.byte	0x04, 0x12
        /*01a6*/ 	.short	(.L_86 - .L_85)
	.align		4
.L_85:
        /*01a8*/ 	.word	index@(_ZN18transformer_engine25fused_rope_forward_kernelIfEEvPKT_PKiPKfS5_PS1_biiiiiiiiiiiiii)
        /*01ac*/ 	.word	0x00000020
.L_86:


//--------------------- .nv.compat                --------------------------
	.section	.nv.compat,"",@"SHT_CUDA_COMPAT_INFO"
	.align	4
        /*0000*/ 	.byte	0x02, 0x09, 0x01, 0x00, 0x02, 0x02, 0x01, 0x00, 0x02, 0x05, 0x05, 0x00, 0x03, 0x07, 0x01, 0x01
        /*0010*/ 	.byte	0x02, 0x03, 0x00, 0x00, 0x02, 0x06, 0x01, 0x00, 0x04, 0x0b, 0x08, 0x00, 0x01, 0x00, 0x00, 0x00
        /*0020*/ 	.byte	0x00, 0x00, 0x00, 0x00


//--------------------- .nv.info._ZN18transformer_engine30fused_qkv_rope_backward_kernelI13__nv_bfloat16EEvPKT_S4_S4_PKfS6_PS2_15NVTE_QKV_Formatbiiiiiiiiii --------------------------
	.section	.nv.info._ZN18transformer_engine30fused_qkv_rope_backward_kernelI13__nv_bfloat16EEvPKT_S4_S4_PKfS6_PS2_15NVTE_QKV_Formatbiiiiiiiiii,"",@"SHT_CUDA_INFO"
	.sectionflags	@""
	.align	4


	//----- nvinfo : EIATTR_CUDA_API_VERSION
	.align		4
        /*0000*/ 	.byte	0x04, 0x37
        /*0002*/ 	.short	(.L_88 - .L_87)
.L_87:
        /*0004*/ 	.word	0x00000082


	//----- nvinfo : EIATTR_KPARAM_INFO
	.align		4
.L_88:
        /*0008*/ 	.byte	0x04, 0x17
        /*000a*/ 	.short	(.L_90 - .L_89)
.L_89:
        /*000c*/ 	.word	0x00000000
        /*0010*/ 	.short	0x0011
        /*0012*/ 	.short	0x005c
        /*0014*/ 	.byte	0x00, 0xf0, 0x11, 0x00


	//----- nvinfo : EIATTR_KPARAM_INFO
	.align		4
.L_90:
        /*0018*/ 	.byte	0x04, 0x17
        /*001a*/ 	.short	(.L_92 - .L_91)
.L_91:
        /*001c*/ 	.word	0x00000000
        /*0020*/ 	.short	0x0010
        /*0022*/ 	.short	0x0058
        /*0024*/ 	.byte	0x00, 0xf0, 0x11, 0x00


	//----- nvinfo : EIATTR_KPARAM_INFO
	.align		4
.L_92:
        /*0028*/ 	.byte	0x04, 0x17
        /*002a*/ 	.short	(.L_94 - .L_93)
.L_93:
        /*002c*/ 	.word	0x00000000
        /*0030*/ 	.short	0x000f
        /*0032*/ 	.short	0x0054
        /*0034*/ 	.byte	0x00, 0xf0, 0x11, 0x00


	//----- nvinfo : EIATTR_KPARAM_INFO
	.align		4
.L_94:
        /*0038*/ 	.byte	0x04, 0x17
        /*003a*/ 	.short	(.L_96 - .L_95)
.L_95:
        /*003c*/ 	.word	0x00000000
        /*0040*/ 	.short	0x000e
        /*0042*/ 	.short	0x0050
        /*0044*/ 	.byte	0x00, 0xf0, 0x11, 0x00


	//----- nvinfo : EIATTR_KPARAM_INFO
	.align		4
.L_96:
        /*0048*/ 	.byte	0x04, 0x17
        /*004a*/ 	.short	(.L_98 - .L_97)
.L_97:
        /*004c*/ 	.word	0x00000000
        /*0050*/ 	.short	0x000d
        /*0052*/ 	.short	0x004c
        /*0054*/ 	.byte	0x00, 0xf0, 0x11, 0x00


	//----- nvinfo : EIATTR_KPARAM_INFO
	.align		4
.L_98:
        /*0058*/ 	.byte	0x04, 0x17
        /*005a*/ 	.short	(.L_100 - .L_99)
.L_99:
        /*005c*/ 	.word	0x00000000
        /*0060*/ 	.short	0x000c
        /*0062*/ 	.short	0x0048
        /*0064*/ 	.byte	0x00, 0xf0, 0x11, 0x00


	//----- nvinfo : EIATTR_KPARAM_INFO
	.align		4
.L_100:
        /*0068*/ 	.byte	0x04, 0x17
        /*006a*/ 	.short	(.L_102 - .L_101)
.L_101:
        /*006c*/ 	.word	0x00000000
        /*0070*/ 	.short	0x000b
        /*0072*/ 	.short	0x0044
        /*0074*/ 	.byte	0x00, 0xf0, 0x11, 0x00


	//----- nvinfo : EIATTR_KPARAM_INFO
	.align		4
.L_102:
        /*0078*/ 	.byte	0x04, 0x17
        /*007a*/ 	.short	(.L_104 - .L_103)
.L_103:
        /*007c*/ 	.word	0x00000000
        /*0080*/ 	.short	0x000a
        /*0082*/ 	.short	0x0040
        /*0084*/ 	.byte	0x00, 0xf0, 0x11, 0x00


	//----- nvinfo : EIATTR_KPARAM_INFO
	.align		4
.L_104:
        /*0088*/ 	.byte	0x04, 0x17
        /*008a*/ 	.short	(.L_106 - .L_105)
.L_105:
        /*008c*/ 	.word	0x00000000
        /*0090*/ 	.short	0x0009
        /*0092*/ 	.short	0x003c
        /*0094*/ 	.byte	0x00, 0xf0, 0x11, 0x00


	//----- nvinfo : EIATTR_KPARAM_INFO
	.align		4
.L_106:
        /*0098*/ 	.byte	0x04, 0x17
        /*009a*/ 	.short	(.L_108 - .L_107)
.L_107:
        /*009c*/ 	.word	0x00000000
        /*00a0*/ 	.short	0x0008
        /*00a2*/ 	.short	0x0038
        /*00a4*/ 	.byte	0x00, 0xf0, 0x11, 0x00


	//----- nvinfo : EIATTR_KPARAM_INFO
	.align		4
.L_108:
        /*00a8*/ 	.byte	0x04, 0x17
        /*00aa*/ 	.short	(.L_110 - .L_109)
.L_109:
        /*00ac*/ 	.word	0x00000000
        /*00b0*/ 	.short	0x0007
        /*00b2*/ 	.short	0x0034
        /*00b4*/ 	.byte	0x00, 0xf0, 0x05, 0x00


	//----- nvinfo : EIATTR_KPARAM_INFO
	.align		4
.L_110:
        /*00b8*/ 	.byte	0x04, 0x17
        /*00ba*/ 	.short	(.L_112 - .L_111)
.L_111:
        /*00bc*/ 	.word	0x00000000
        /*00c0*/ 	.short	0x0006
        /*00c2*/ 	.short	0x0030
        /*00c4*/ 	.byte	0x00, 0xf0, 0x11, 0x00


	//----- nvinfo : EIATTR_KPARAM_INFO
	.align		4
.L_112:
        /*00c8*/ 	.byte	0x04, 0x17
        /*00ca*/ 	.short	(.L_114 - .L_113)
.L_113:
        /*00cc*/ 	.word	0x00000000
        /*00d0*/ 	.short	0x0005
        /*00d2*/ 	.short	0x0028
        /*00d4*/ 	.byte	0x00, 0xf5, 0x21, 0x00


	//----- nvinfo : EIATTR_KPARAM_INFO
	.align		4
.L_114:
        /*00d8*/ 	.byte	0x04, 0x17
        /*00da*/ 	.short	(.L_116 - .L_115)
.L_115:
        /*00dc*/ 	.word	0x00000000
        /*00e0*/ 	.short	0x0004
        /*00e2*/ 	.short	0x0020
        /*00e4*/ 	.byte	0x00, 0xf5, 0x21, 0x00


	//----- nvinfo : EIATTR_KPARAM_INFO
	.align		4
.L_116:
        /*00e8*/ 	.byte	0x04, 0x17
        /*00ea*/ 	.short	(.L_118 - .L_117)
.L_117:
        /*00ec*/ 	.word	0x00000000
        /*00f0*/ 	.short	0x0003
        /*00f2*/ 	.short	0x0018
        /*00f4*/ 	.byte	0x00, 0xf5, 0x21, 0x00


	//----- nvinfo : EIATTR_KPARAM_INFO
	.align		4
.L_118:
        /*00f8*/ 	.byte	0x04, 0x17
        /*00fa*/ 	.short	(.L_120 - .L_119)
.L_119:
        /*00fc*/ 	.word	0x00000000
        /*0100*/ 	.short	0x0002
        /*0102*/ 	.short	0x0010
        /*0104*/ 	.byte	0x00, 0xf5, 0x21, 0x00


	//----- nvinfo : EIATTR_KPARAM_INFO
	.align		4
.L_120:
        /*0108*/ 	.byte	0x04, 0x17
        /*010a*/ 	.short	(.L_122 - .L_121)
.L_121:
        /*010c*/ 	.word	0x00000000
        /*0110*/ 	.short	0x0001
        /*0112*/ 	.short	0x0008
        /*0114*/ 	.byte	0x00, 0xf5, 0x21, 0x00


	//----- nvinfo : EIATTR_KPARAM_INFO
	.align		4
.L_122:
        /*0118*/ 	.byte	0x04, 0x17
        /*011a*/ 	.short	(.L_124 - .L_123)
.L_123:
        /*011c*/ 	.word	0x00000000
        /*0120*/ 	.short	0x0000
        /*0122*/ 	.short	0x0000
        /*0124*/ 	.byte	0x00, 0xf5, 0x21, 0x00


	//----- nvinfo : EIATTR_SPARSE_MMA_MASK
	.align		4
.L_124:
        /*0128*/ 	.byte	0x03, 0x50
        /*012a*/ 	.short	0x0000


	//----- nvinfo : EIATTR_MAXREG_COUNT
	.align		4
        /*012c*/ 	.byte	0x03, 0x1b
        /*012e*/ 	.short	0x00ff


	//----- nvinfo : EIATTR_NUM_BARRIERS
	.align		4
        /*0130*/ 	.byte	0x02, 0x4c
        /*0132*/ 	.byte	0x01
	.zero		1


	//----- nvinfo : EIATTR_EXTERNS
	.align		4
        /*0134*/ 	.byte	0x04, 0x0f
        /*0136*/ 	.short	(.L_126 - .L_125)


	//   ....[0]....
	.align		4
.L_125:
        /*0138*/ 	.word	index@(__assertfail)


	//----- nvinfo : EIATTR_MERCURY_ISA_VERSION
	.align		4
.L_126:
        /*013c*/ 	.byte	0x03, 0x5f
        /*013e*/ 	.short	0x0101


	//----- nvinfo : EIATTR_VRC_CTA_INIT_COUNT
	.align		4
        /*0140*/ 	.byte	0x02, 0x4a
	.zero		1
	.zero		1


	//----- nvinfo : EIATTR_SYSCALL_OFFSETS
	.align		4
        /*0144*/ 	.byte	0x04, 0x46
        /*0146*/ 	.short	(.L_128 - .L_127)


	//   ....[0]....
.L_127:
        /*0148*/ 	.word	0x000002c0


	//----- nvinfo : EIATTR_EXIT_INSTR_OFFSETS
	.align		4
.L_128:
        /*014c*/ 	.byte	0x04, 0x1c
        /*014e*/ 	.short	(.L_130 - .L_129)


	//   ....[0]....
.L_129:
        /*0150*/ 	.word	0x00003430


	//   ....[1]....
        /*0154*/ 	.word	0x00003460


	//   ....[2]....
        /*0158*/ 	.word	0x00003730


	//----- nvinfo : EIATTR_CRS_STACK_SIZE
	.align		4
.L_130:
        /*015c*/ 	.byte	0x04, 0x1e
        /*015e*/ 	.short	(.L_132 - .L_131)
.L_131:
        /*0160*/ 	.word	0x00000000


	//----- nvinfo : EIATTR_CBANK_PARAM_SIZE
	.align		4
.L_132:
        /*0164*/ 	.byte	0x03, 0x19
        /*0166*/ 	.short	0x0060


	//----- nvinfo : EIATTR_PARAM_CBANK
	.align		4
        /*0168*/ 	.byte	0x04, 0x0a
        /*016a*/ 	.short	(.L_134 - .L_133)
	.align		4
.L_133:
        /*016c*/ 	.word	index@(.nv.constant0._ZN18transformer_engine30fused_qkv_rope_backward_kernelI13__nv_bfloat16EEvPKT_S4_S4_PKfS6_PS2_15NVTE_QKV_Formatbiiiiiiiiii)
        /*0170*/ 	.short	0x0380
        /*0172*/ 	.short	0x0060


	//----- nvinfo : EIATTR_SW_WAR
	.align		4
.L_134:
        /*0174*/ 	.byte	0x04, 0x36
        /*0176*/ 	.short	(.L_136 - .L_135)
.L_135:
        /*0178*/ 	.word	0x00000008
.L_136:


//--------------------- .nv.info._ZN18transformer_engine30fused_qkv_rope_backward_kernelI6__halfEEvPKT_S4_S4_PKfS6_PS2_15NVTE_QKV_Formatbiiiiiiiiii --------------------------
	.section	.nv.info._ZN18transformer_engine30fused_qkv_rope_backward_kernelI6__halfEEvPKT_S4_S4_PKfS6_PS2_15NVTE_QKV_Formatbiiiiiiiiii,"",@"SHT_CUDA_INFO"
	.sectionflags	@""
	.align	4


	//----- nvinfo : EIATTR_CUDA_API_VERSION
	.align		4
        /*0000*/ 	.byte	0x04, 0x37
        /*0002*/ 	.short	(.L_138 - .L_137)
.L_137:
        /*0004*/ 	.word	0x00000082


	//----- nvinfo : EIATTR_KPARAM_INFO
	.align		4
.L_138:
        /*0008*/ 	.byte	0x04, 0x17
        /*000a*/ 	.short	(.L_140 - .L_139)
.L_139:
        /*000c*/ 	.word	0x00000000
        /*0010*/ 	.short	0x0011
        /*0012*/ 	.short	0x005c
        /*0014*/ 	.byte	0x00, 0xf0, 0x11, 0x00


	//----- nvinfo : EIATTR_KPARAM_INFO
	.align		4
.L_140:
        /*0018*/ 	.byte	0x04, 0x17
        /*001a*/ 	.short	(.L_142 - .L_141)
.L_141:
        /*001c*/ 	.word	0x00000000
        /*0020*/ 	.short	0x0010
        /*0022*/ 	.short	0x0058
        /*0024*/ 	.byte	0x00, 0xf0, 0x11, 0x00


	//----- nvinfo : EIATTR_KPARAM_INFO
	.align		4
.L_142:
        /*0028*/ 	.byte	0x04, 0x17
        /*002a*/ 	.short	(.L_144 - .L_143)
.L_143:
        /*002c*/ 	.word	0x00000000
        /*0030*/ 	.short	0x000f
        /*0032*/ 	.short	0x0054
        /*0034*/ 	.byte	0x00, 0xf0, 0x11, 0x00


	//----- nvinfo : EIATTR_KPARAM_INFO
	.align		4
.L_144:
        /*0038*/ 	.byte	0x04, 0x17
        /*003a*/ 	.short	(.L_146 - .L_145)
.L_145:
        /*003c*/ 	.word	0x00000000
        /*0040*/ 	.short	0x000e
        /*0042*/ 	.short	0x0050
        /*0044*/ 	.byte	0x00, 0xf0, 0x11, 0x00


	//----- nvinfo : EIATTR_KPARAM_INFO
	.align		4
.L_146:
        /*0048*/ 	.byte	0x04, 0x17
        /*004a*/ 	.short	(.L_148 - .L_147)
.L_147:
        /*004c*/ 	.word	0x00000000
        /*0050*/ 	.short	0x000d
        /*0052*/ 	.short	0x004c
        /*0054*/ 	.byte	0x00, 0xf0, 0x11, 0x00


	//----- nvinfo : EIATTR_KPARAM_INFO
	.align		4
.L_148:
        /*0058*/ 	.byte	0x04, 0x17
        /*005a*/ 	.short	(.L_150 - .L_149)
.L_149:
        /*005c*/ 	.word	0x00000000
        /*0060*/ 	.short	0x000c
        /*0062*/ 	.short	0x0048
        /*0064*/ 	.byte	0x00, 0xf0, 0x11, 0x00


	//----- nvinfo : EIATTR_KPARAM_INFO
	.align		4
.L_150:
        /*0068*/ 	.byte	0x04, 0x17
        /*006a*/ 	.short	(.L_152 - .L_151)
.L_151:
        /*006c*/ 	.word	0x00000000
        /*0070*/ 	.short	0x000b
        /*0072*/ 	.short	0x0044
        /*0074*/ 	.byte	0x00, 0xf0, 0x11, 0x00


	//----- nvinfo : EIATTR_KPARAM_INFO
	.align		4
.L_152:
        /*0078*/ 	.byte	0x04, 0x17
        /*007a*/ 	.short	(.L_154 - .L_153)
.L_153:
        /*007c*/ 	.word	0x00000000
        /*0080*/ 	.short	0x000a
        /*0082*/ 	.short	0x0040
        /*0084*/ 	.byte	0x00, 0xf0, 0x11, 0x00


	//----- nvinfo : EIATTR_KPARAM_INFO
	.align		4
.L_154:
        /*0088*/ 	.byte	0x04, 0x17
        /*008a*/ 	.short	(.L_156 - .L_155)
.L_155:
        /*008c*/ 	.word	0x00000000
        /*0090*/ 	.short	0x0009
        /*0092*/ 	.short	0x003c
        /*0094*/ 	.byte	0x00, 0xf0, 0x11, 0x00


	//----- nvinfo : EIATTR_KPARAM_INFO
	.align		4
.L_156:
        /*0098*/ 	.byte	0x04, 0x17
        /*009a*/ 	.short	(.L_158 - .L_157)
.L_157:
        /*009c*/ 	.word	0x00000000
        /*00a0*/ 	.short	0x0008
        /*00a2*/ 	.short	0x0038
        /*00a4*/ 	.byte	0x00, 0xf0, 0x11, 0x00


	//----- nvinfo : EIATTR_KPARAM_INFO
	.align		4
.L_158:
        /*00a8*/ 	.byte	0x04, 0x17
        /*00aa*/ 	.short	(.L_160 - .L_159)
.L_159:
        /*00ac*/ 	.word	0x00000000
        /*00b0*/ 	.short	0x0007
        /*00b2*/ 	.short	0x0034
        /*00b4*/ 	.byte	0x00, 0xf0, 0x05, 0x00


	//----- nvinfo : EIATTR_KPARAM_INFO
	.align		4
.L_160:
        /*00b8*/ 	.byte	0x04, 0x17
        /*00ba*/ 	.short	(.L_162 - .L_161)
.L_161:
        /*00bc*/ 	.word	0x00000000
        /*00c0*/ 	.short	0x0006
        /*00c2*/ 	.short	0x0030
        /*00c4*/ 	.byte	0x00, 0xf0, 0x11, 0x00


	//----- nvinfo : EIATTR_KPARAM_INFO
	.align		4
.L_162:
        /*00c8*/ 	.byte	0x04, 0x17
        /*00ca*/ 	.short	(.L_164 - .L_163)
.L_163:
        /*00cc*/ 	.word	0x00000000
        /*00d0*/ 	.short	0x0005
        /*00d2*/ 	.short	0x0028
        /*00d4*/ 	.byte	0x00, 0xf5, 0x21, 0x00


	//----- nvinfo : EIATTR_KPARAM_INFO
	.align		4
.L_164:
        /*00d8*/ 	.byte	0x04, 0x17
        /*00da*/ 	.short	(.L_166 - .L_165)
.L_165:
        /*00dc*/ 	.word	0x00000000
        /*00e0*/ 	.short	0x0004
        /*00e2*/ 	.short	0x0020
        /*00e4*/ 	.byte	0x00, 0xf5, 0x21, 0x00


	//----- nvinfo : EIATTR_KPARAM_INFO
	.align		4
.L_166:
        /*00e8*/ 	.byte	0x04, 0x17
        /*00ea*/ 	.short	(.L_168 - .L_167)
.L_167:
        /*00ec*/ 	.word	0x00000000
        /*00f0*/ 	.short	0x0003
        /*00f2*/ 	.short	0x0018
        /*00f4*/ 	.byte	0x00, 0xf5, 0x21, 0x00


	//----- nvinfo : EIATTR_KPARAM_INFO
	.align		4
.L_168:
        /*00f8*/ 	.byte	0x04, 0x17
        /*00fa*/ 	.short	(.L_170 - .L_169)
.L_169:
        /*00fc*/ 	.word	0x00000000
        /*0100*/ 	.short	0x0002
        /*0102*/ 	.short	0x0010
        /*0104*/ 	.byte	0x00, 0xf5, 0x21, 0x00


	//----- nvinfo : EIATTR_KPARAM_INFO
	.align		4
.L_170:
        /*0108*/ 	.byte	0x04, 0x17
        /*010a*/ 	.short	(.L_172 - .L_171)
.L_171:
        /*010c*/ 	.word	0x00000000
        /*0110*/ 	.short	0x0001
        /*0112*/ 	.short	0x0008
        /*0114*/ 	.byte	0x00, 0xf5, 0x21, 0x00


	//----- nvinfo : EIATTR_KPARAM_INFO
	.align		4
.L_172:
        /*0118*/ 	.byte	0x04, 0x17
        /*011a*/ 	.short	(.L_174 - .L_173)
.L_173:
        /*011c*/ 	.word	0x00000000
        /*0120*/ 	.short	0x0000
        /*0122*/ 	.short	0x0000
        /*0124*/ 	.byte	0x00, 0xf5, 0x21, 0x00


	//----- nvinfo : EIATTR_SPARSE_MMA_MASK
	.align		4
.L_174:
        /*0128*/ 	.byte	0x03, 0x50
        /*012a*/ 	.short	0x0000


	//----- nvinfo : EIATTR_MAXREG_COUNT
	.align		4
        /*012c*/ 	.byte	0x03, 0x1b
        /*012e*/ 	.short	0x00ff


	//----- nvinfo : EIATTR_NUM_BARRIERS
	.align		4
        /*0130*/ 	.byte	0x02, 0x4c
        /*0132*/ 	.byte	0x01
	.zero		1


	//----- nvinfo : EIATTR_EXTERNS
	.align		4
        /*0134*/ 	.byte	0x04, 0x0f
        /*0136*/ 	.short	(.L_176 - .L_175)


	//   ....[0]....
	.align		4
.L_175:
        /*0138*/ 	.word	index@(__assertfail)


	//----- nvinfo : EIATTR_MERCURY_ISA_VERSION
	.align		4
.L_176:
        /*013c*/ 	.byte	0x03, 0x5f
        /*013e*/ 	.short	0x0101


	//----- nvinfo : EIATTR_VRC_CTA_INIT_COUNT
	.align		4
        /*0140*/ 	.byte	0x02, 0x4a
	.zero		1
	.zero		1


	//----- nvinfo : EIATTR_SYSCALL_OFFSETS
	.align		4
        /*0144*/ 	.byte	0x04, 0x46
        /*0146*/ 	.short	(.L_178 - .L_177)


	//   ....[0]....
.L_177:
        /*0148*/ 	.word	0x000002c0


	//----- nvinfo : EIATTR_EXIT_INSTR_OFFSETS
	.align		4
.L_178:
        /*014c*/ 	.byte	0x04, 0x1c
        /*014e*/ 	.short	(.L_180 - .L_179)


	//   ....[0]....
.L_179:
        /*0150*/ 	.word	0x00003430


	//   ....[1]....
        /*0154*/ 	.word	0x00003460


	//   ....[2]....
        /*0158*/ 	.word	0x00003730


	//----- nvinfo : EIATTR_CRS_STACK_SIZE
	.align		4
.L_180:
        /*015c*/ 	.byte	0x04, 0x1e
        /*015e*/ 	.short	(.L_182 - .L_181)
.L_181:
        /*0160*/ 	.word	0x00000000


	//----- nvinfo : EIATTR_CBANK_PARAM_SIZE
	.align		4
.L_182:
        /*0164*/ 	.byte	0x03, 0x19
        /*0166*/ 	.short	0x0060


	//----- nvinfo : EIATTR_PARAM_CBANK
	.align		4
        /*0168*/ 	.byte	0x04, 0x0a
        /*016a*/ 	.short	(.L_184 - .L_183)
	.align		4
.L_183:
        /*016c*/ 	.word	index@(.nv.constant0._ZN18transformer_engine30fused_qkv_rope_backward_kernelI6__halfEEvPKT_S4_S4_PKfS6_PS2_15NVTE_QKV_Formatbiiiiiiiiii)
        /*0170*/ 	.short	0x0380
        /*0172*/ 	.short	0x0060


	//----- nvinfo : EIATTR_SW_WAR
	.align		4
.L_184:
        /*0174*/ 	.byte	0x04, 0x36
        /*0176*/ 	.short	(.L_186 - .L_185)
.L_185:
        /*0178*/ 	.word	0x00000008
.L_186:


//--------------------- .nv.info._ZN18transformer_engine30fused_qkv_rope_backward_kernelIfEEvPKT_S3_S3_PKfS5_PS1_15NVTE_QKV_Formatbiiiiiiiiii --------------------------
	.section	.nv.info._ZN18transformer_engine30fused_qkv_rope_backward_kernelIfEEvPKT_S3_S3_PKfS5_PS1_15NVTE_QKV_Formatbiiiiiiiiii,"",@"SHT_CUDA_INFO"
	.sectionflags	@""
	.align	4


	//----- nvinfo : EIATTR_CUDA_API_VERSION
	.align		4
        /*0000*/ 	.byte	0x04, 0x37
        /*0002*/ 	.short	(.L_188 - .L_187)
.L_187:
        /*0004*/ 	.word	0x00000082


	//----- nvinfo : EIATTR_KPARAM_INFO
	.align		4
.L_188:
        /*0008*/ 	.byte	0x04, 0x17
        /*000a*/ 	.short	(.L_190 - .L_189)
.L_189:
        /*000c*/ 	.word	0x00000000
        /*0010*/ 	.short	0x0011
        /*0012*/ 	.short	0x005c
        /*0014*/ 	.byte	0x00, 0xf0, 0x11, 0x00


	//----- nvinfo : EIATTR_KPARAM_INFO
	.align		4
.L_190:
        /*0018*/ 	.byte	0x04, 0x17
        /*001a*/ 	.short	(.L_192 - .L_191)
.L_191:
        /*001c*/ 	.word	0x00000000
        /*0020*/ 	.short	0x0010
        /*0022*/ 	.short	0x0058
        /*0024*/ 	.byte	0x00, 0xf0, 0x11, 0x00


	//----- nvinfo : EIATTR_KPARAM_INFO
	.align		4
.L_192:
        /*0028*/ 	.byte	0x04, 0x17
        /*002a*/ 	.short	(.L_194 - .L_193)
.L_193:
        /*002c*/ 	.word	0x00000000
        /*0030*/ 	.short	0x000f
        /*0032*/ 	.short	0x0054
        /*0034*/ 	.byte	0x00, 0xf0, 0x11, 0x00


	//----- nvinfo : EIATTR_KPARAM_INFO
	.align		4
.L_194:
        /*0038*/ 	.byte	0x04, 0x17
        /*003a*/ 	.short	(.L_196 - .L_195)
.L_195:
        /*003c*/ 	.word	0x00000000
        /*0040*/ 	.short	0x000e
        /*0042*/ 	.short	0x0050
        /*0044*/ 	.byte	0x00, 0xf0, 0x11, 0x00


	//----- nvinfo : EIATTR_KPARAM_INFO
	.align		4
.L_196:
        /*0048*/ 	.byte	0x04, 0x17
        /*004a*/ 	.short	(.L_198 - .L_197)
.L_197:
        /*004c*/ 	.word	0x00000000
        /*0050*/ 	.short	0x000d
        /*0052*/ 	.short	0x004c
        /*0054*/ 	.byte	0x00, 0xf0, 0x11, 0x00


	//----- nvinfo : EIATTR_KPARAM_INFO
	.align		4
.L_198:
        /*0058*/ 	.byte	0x04, 0x17
        /*005a*/ 	.short	(.L_200 - .L_199)
.L_199:
        /*005c*/ 	.word	0x00000000
        /*0060*/ 	.short	0x000c
        /*0062*/ 	.short	0x0048
        /*0064*/ 	.byte	0x00, 0xf0, 0x11, 0x00


	//----- nvinfo : EIATTR_KPARAM_INFO
	.align		4
.L_200:
        /*0068*/ 	.byte	0x04, 0x17
        /*006a*/ 	.short	(.L_202 - .L_201)
.L_201:
        /*006c*/ 	.word	0x00000000
        /*0070*/ 	.short	0x000b
        /*0072*/ 	.short	0x0044
        /*0074*/ 	.byte	0x00, 0xf0, 0x11, 0x00


	//----- nvinfo : EIATTR_KPARAM_INFO
	.align		4
.L_202:
        /*0078*/ 	.byte	0x04, 0x17
        /*007a*/ 	.short	(.L_204 - .L_203)
.L_203:
        /*007c*/ 	.word	0x00000000
        /*0080*/ 	.short	0x000a
        /*0082*/ 	.short	0x0040
        /*0084*/ 	.byte	0x00, 0xf0, 0x11, 0x00


	//----- nvinfo : EIATTR_KPARAM_INFO
	.align		4
.L_204:
        /*0088*/ 	.byte	0x04, 0x17
        /*008a*/ 	.short	(.L_206 - .L_205)
.L_205:
        /*008c*/ 	.word	0x00000000
        /*0090*/ 	.short	0x0009
        /*0092*/ 	.short	0x003c
        /*0094*/ 	.byte	0x00, 0xf0, 0x11, 0x00


	//----- nvinfo : EIATTR_KPARAM_INFO
	.align		4
.L_206:
        /*0098*/ 	.byte	0x04, 0x17
        /*009a*/ 	.short	(.L_208 - .L_207)
.L_207:
        /*009c*/ 	.word	0x00000000
        /*00a0*/ 	.short	0x0008
        /*00a2*/ 	.short	0x0038
        /*00a4*/ 	.byte	0x00, 0xf0, 0x11, 0x00


	//----- nvinfo : EIATTR_KPARAM_INFO
	.align		4
.L_208:
        /*00a8*/ 	.byte	0x04, 0x17
        /*00aa*/ 	.short	(.L_210 - .L_209)
.L_209:
        /*00ac*/ 	.word	0x00000000
        /*00b0*/ 	.short	0x0007
        /*00b2*/ 	.short	0x0034
        /*00b4*/ 	.byte	0x00, 0xf0, 0x05, 0x00


	//----- nvinfo : EIATTR_KPARAM_INFO
	.align		4
.L_210:
        /*00b8*/ 	.byte	0x04, 0x17
        /*00ba*/ 	.short	(.L_212 - .L_211)
.L_211:
        /*00bc*/ 	.word	0x00000000
        /*00c0*/ 	.short	0x0006
        /*00c2*/ 	.short	0x0030
        /*00c4*/ 	.byte	0x00, 0xf0, 0x11, 0x00


	//----- nvinfo : EIATTR_KPARAM_INFO
	.align		4
.L_212:
        /*00c8*/ 	.byte	0x04, 0x17
        /*00ca*/ 	.short	(.L_214 - .L_213)
.L_213:
        /*00cc*/ 	.word	0x00000000
        /*00d0*/ 	.short	0x0005
        /*00d2*/ 	.short	0x0028
        /*00d4*/ 	.byte	0x00, 0xf5, 0x21, 0x00


	//----- nvinfo : EIATTR_KPARAM_INFO
	.align		4
.L_214:
        /*00d8*/ 	.byte	0x04, 0x17
        /*00da*/ 	.short	(.L_216 - .L_215)
.L_215:
        /*00dc*/ 	.word	0x00000000
        /*00e0*/ 	.short	0x0004
        /*00e2*/ 	.short	0x0020
        /*00e4*/ 	.byte	0x00, 0xf5, 0x21, 0x00


	//----- nvinfo : EIATTR_KPARAM_INFO
	.align		4
.L_216:
        /*00e8*/ 	.byte	0x04, 0x17
        /*00ea*/ 	.short	(.L_218 - .L_217)
.L_217:
        /*00ec*/ 	.word	0x00000000
        /*00f0*/ 	.short	0x0003
        /*00f2*/ 	.short	0x0018
        /*00f4*/ 	.byte	0x00, 0xf5, 0x21, 0x00


	//----- nvinfo : EIATTR_KPARAM_INFO
	.align		4
.L_218:
        /*00f8*/ 	.byte	0x04, 0x17
        /*00fa*/ 	.short	(.L_220 - .L_219)
.L_219:
        /*00fc*/ 	.word	0x00000000
        /*0100*/ 	.short	0x0002
        /*0102*/ 	.short	0x0010
        /*0104*/ 	.byte	0x00, 0xf5, 0x21, 0x00


	//----- nvinfo : EIATTR_KPARAM_INFO
	.align		4
.L_220:
        /*0108*/ 	.byte	0x04, 0x17
        /*010a*/ 	.short	(.L_222 - .L_221)
.L_221:
        /*010c*/ 	.word	0x00000000
        /*0110*/ 	.short	0x0001
        /*0112*/ 	.short	0x0008
        /*0114*/ 	.byte	0x00, 0xf5, 0x21, 0x00


	//----- nvinfo : EIATTR_KPARAM_INFO
	.align		4
.L_222:
        /*0118*/ 	.byte	0x04, 0x17
        /*011a*/ 	.short	(.L_224 - .L_223)
.L_223:
        /*011c*/ 	.word	0x00000000
        /*0120*/ 	.short	0x0000
        /*0122*/ 	.short	0x0000
        /*0124*/ 	.byte	0x00, 0xf5, 0x21, 0x00


	//----- nvinfo : EIATTR_SPARSE_MMA_MASK
	.align		4
.L_224:
        /*0128*/ 	.byte	0x03, 0x50
        /*012a*/ 	.short	0x0000


	//----- nvinfo : EIATTR_MAXREG_COUNT
	.align		4
        /*012c*/ 	.byte	0x03, 0x1b
        /*012e*/ 	.short	0x00ff


	//----- nvinfo : EIATTR_NUM_BARRIERS
	.align		4
        /*0130*/ 	.byte	0x02, 0x4c
        /*0132*/ 	.byte	0x01
	.zero		1


	//----- nvinfo : EIATTR_EXTERNS
	.align		4
        /*0134*/ 	.byte	0x04, 0x0f
        /*0136*/ 	.short	(.L_226 - .L_225)


	//   ....[0]....
	.align		4
.L_225:
        /*0138*/ 	.word	index@(__assertfail)


	//----- nvinfo : EIATTR_MERCURY_ISA_VERSION
	.align		4
.L_226:
        /*013c*/ 	.byte	0x03, 0x5f
        /*013e*/ 	.short	0x0101


	//----- nvinfo : EIATTR_VRC_CTA_INIT_COUNT
	.align		4
        /*0140*/ 	.byte	0x02, 0x4a
	.zero		1
	.zero		1


	//----- nvinfo : EIATTR_SYSCALL_OFFSETS
	.align		4
        /*0144*/ 	.byte	0x04, 0x46
        /*0146*/ 	.short	(.L_228 - .L_227)


	//   ....[0]....
.L_227:
        /*0148*/ 	.word	0x000002c0


	//----- nvinfo : EIATTR_EXIT_INSTR_OFFSETS
	.align		4
.L_228:
        /*014c*/ 	.byte	0x04, 0x1c
        /*014e*/ 	.short	(.L_230 - .L_229)


	//   ....[0]....
.L_229:
        /*0150*/ 	.word	0x00003330


	//   ....[1]....
        /*0154*/ 	.word	0x00003360


	//   ....[2]....
        /*0158*/ 	.word	0x00003630


	//----- nvinfo : EIATTR_CRS_STACK_SIZE
	.align		4
.L_230:
        /*015c*/ 	.byte	0x04, 0x1e
        /*015e*/ 	.short	(.L_232 - .L_231)
.L_231:
        /*0160*/ 	.word	0x00000000


	//----- nvinfo : EIATTR_CBANK_PARAM_SIZE
	.align		4
.L_232:
        /*0164*/ 	.byte	0x03, 0x19
        /*0166*/ 	.short	0x0060


	//----- nvinfo : EIATTR_PARAM_CBANK
	.align		4
        /*0168*/ 	.byte	0x04, 0x0a
        /*016a*/ 	.short	(.L_234 - .L_233)
	.align		4
.L_233:
        /*016c*/ 	.word	index@(.nv.constant0._ZN18transformer_engine30fused_qkv_rope_backward_kernelIfEEvPKT_S3_S3_PKfS5_PS1_15NVTE_QKV_Formatbiiiiiiiiii)
        /*0170*/ 	.short	0x0380
        /*0172*/ 	.short	0x0060


	//----- nvinfo : EIATTR_SW_WAR
	.align		4
.L_234:
        /*0174*/ 	.byte	0x04, 0x36
        /*0176*/ 	.short	(.L_236 - .L_235)
.L_235:
        /*0178*/ 	.word	0x00000008
.L_236:


//--------------------- .nv.info._ZN18transformer_engine29fused_qkv_rope_forward_kernelI13__nv_bfloat16EEvPKT_PKfS6_PKiPS2_S9_S9_15NVTE_QKV_Formatbiiiiiiiiii --------------------------
	.section	.nv.info._ZN18transformer_engine29fused_qkv_rope_forward_kernelI13__nv_bfloat16EEvPKT_PKfS6_PKiPS2_S9_S9_15NVTE_QKV_Formatbiiiiiiiiii,"",@"SHT_CUDA_INFO"
	.sectionflags	@""
	.align	4


	//----- nvinfo : EIATTR_CUDA_API_VERSION
	.align		4
        /*0000*/ 	.byte	0x04, 0x37
        /*0002*/ 	.short	(.L_238 - .L_237)
.L_237:
        /*0004*/ 	.word	0x00000082


	//----- nvinfo : EIATTR_KPARAM_INFO
	.align		4
.L_238:
        /*0008*/ 	.byte	0x04, 0x17
        /*000a*/ 	.short	(.L_240 - .L_239)
.L_239:
        /*000c*/ 	.word	0x00000000
        /*0010*/ 	.short	0x0012
        /*0012*/ 	.short	0x0064
        /*0014*/ 	.byte	0x00, 0xf0, 0x11, 0x00


	//----- nvinfo : EIATTR_KPARAM_INFO
	.align		4
.L_240:
        /*0018*/ 	.byte	0x04, 0x17
        /*001a*/ 	.short	(.L_242 - .L_241)
.L_241:
        /*001c*/ 	.word	0x00000000
        /*0020*/ 	.short	0x0011
        /*0022*/ 	.short	0x0060
        /*0024*/ 	.byte	0x00, 0xf0, 0x11, 0x00


	//----- nvinfo : EIATTR_KPARAM_INFO
	.align		4
.L_242:
        /*0028*/ 	.byte	0x04, 0x17
        /*002a*/ 	.short	(.L_244 - .L_243)
.L_243:
        /*002c*/ 	.word	0x00000000
        /*0030*/ 	.short	0x0010
        /*0032*/ 	.short	0x005c
        /*0034*/ 	.byte	0x00, 0xf0, 0x11, 0x00


	//----- nvinfo : EIATTR_KPARAM_INFO
	.align		4
.L_244:
        /*0038*/ 	.byte	0x04, 0x17
        /*003a*/ 	.short	(.L_246 - .L_245)
.L_245:
        /*003c*/ 	.word	0x00000000
        /*0040*/ 	.short	0x000f
        /*0042*/ 	.short	0x0058
        /*0044*/ 	.byte	0x00, 0xf0, 0x11, 0x00


	//----- nvinfo : EIATTR_KPARAM_INFO
	.align		4
.L_246:
        /*0048*/ 	.byte	0x04, 0x17
        /*004a*/ 	.short	(.L_248 - .L_247)
.L_247:
        /*004c*/ 	.word	0x00000000
        /*0050*/ 	.short	0x000e
        /*0052*/ 	.short	0x0054
        /*0054*/ 	.byte	0x00, 0xf0, 0x11, 0x00


	//----- nvinfo : EIATTR_KPARAM_INFO
	.align		4
.L_248:
        /*0058*/ 	.byte	0x04, 0x17
        /*005a*/ 	.short	(.L_250 - .L_249)
.L_249:
        /*005c*/ 	.word	0x00000000
        /*0060*/ 	.short	0x000d
        /*0062*/ 	.short	0x0050
        /*0064*/ 	.byte	0x00, 0xf0, 0x11, 0x00


	//----- nvinfo : EIATTR_KPARAM_INFO
	.align		4
.L_250:
        /*0068*/ 	.byte	0x04, 0x17
        /*006a*/ 	.short	(.L_252 - .L_251)
.L_251:
        /*006c*/ 	.word	0x00000000
        /*0070*/ 	.short	0x000c
        /*0072*/ 	.short	0x004c
        /*0074*/ 	.byte	0x00, 0xf0, 0x11, 0x00


	//----- nvinfo : EIATTR_KPARAM_INFO
	.align		4
.L_252:
        /*0078*/ 	.byte	0x04, 0x17
        /*007a*/ 	.short	(.L_254 - .L_253)
.L_253:
        /*007c*/ 	.word	0x00000000
        /*0080*/ 	.short	0x000b
        /*0082*/ 	.short	0x0048
        /*0084*/ 	.byte	0x00, 0xf0, 0x11, 0x00


	//----- nvinfo : EIATTR_KPARAM_INFO
	.align		4
.L_254:
        /*0088*/ 	.byte	0x04, 0x17
        /*008a*/ 	.short	(.L_256 - .L_255)
.L_255:
        /*008c*/ 	.word	0x00000000
        /*0090*/ 	.short	0x000a
        /*0092*/ 	.short	0x0044
        /*0094*/ 	.byte	0x00, 0xf0, 0x11, 0x00


	//----- nvinfo : EIATTR_KPARAM_INFO
	.align		4
.L_256:
        /*0098*/ 	.byte	0x04, 0x17
        /*009a*/ 	.short	(.L_258 - .L_257)
.L_257:
        /*009c*/ 	.word	0x00000000
        /*00a0*/ 	.short	0x0009
        /*00a2*/ 	.short	0x0040
        /*00a4*/ 	.byte	0x00, 0xf0, 0x11, 0x00


	//----- nvinfo : EIATTR_KPARAM_INFO
	.align		4
.L_258:
        /*00a8*/ 	.byte	0x04, 0x17
        /*00aa*/ 	.short	(.L_260 - .L_259)
.L_259:
        /*00ac*/ 	.word	0x00000000
        /*00b0*/ 	.short	0x0008
        /*00b2*/ 	.short	0x003c
        /*00b4*/ 	.byte	0x00, 0xf0, 0x05, 0x00


	//----- nvinfo : EIATTR_KPARAM_INFO
	.align		4
.L_260:
        /*00b8*/ 	.byte	0x04, 0x17
        /*00ba*/ 	.short	(.L_262 - .L_261)
.L_261:
        /*00bc*/ 	.word	0x00000000
        /*00c0*/ 	.short	0x0007
        /*00c2*/ 	.short	0x0038
        /*00c4*/ 	.byte	0x00, 0xf0, 0x11, 0x00


	//----- nvinfo : EIATTR_KPARAM_INFO
	.align		4
.L_262:
        /*00c8*/ 	.byte	0x04, 0x17
        /*00ca*/ 	.short	(.L_264 - .L_263)
.L_263:
        /*00cc*/ 	.word	0x00000000
        /*00d0*/ 	.short	0x0006
        /*00d2*/ 	.short	0x0030
        /*00d4*/ 	.byte	0x00, 0xf5, 0x21, 0x00


	//----- nvinfo : EIATTR_KPARAM_INFO
	.align		4
.L_264:
        /*00d8*/ 	.byte	0x04, 0x17
        /*00da*/ 	.short	(.L_266 - .L_265)
.L_265:
        /*00dc*/ 	.word	0x00000000
        /*00e0*/ 	.short	0x0005
        /*00e2*/ 	.short	0x0028
        /*00e4*/ 	.byte	0x00, 0xf5, 0x21, 0x00


	//----- nvinfo : EIATTR_KPARAM_INFO
	.align		4
.L_266:
        /*00e8*/ 	.byte	0x04, 0x17
        /*00ea*/ 	.short	(.L_268 - .L_267)
.L_267:
        /*00ec*/ 	.word	0x00000000
        /*00f0*/ 	.short	0x0004
        /*00f2*/ 	.short	0x0020
        /*00f4*/ 	.byte	0x00, 0xf5, 0x21, 0x00


	//----- nvinfo : EIATTR_KPARAM_INFO
	.align		4
.L_268:
        /*00f8*/ 	.byte	0x04, 0x17
        /*00fa*/ 	.short	(.L_270 - .L_269)
.L_269:
        /*00fc*/ 	.word	0x00000000
        /*0100*/ 	.short	0x0003
        /*0102*/ 	.short	0x0018
        /*0104*/ 	.byte	0x00, 0xf5, 0x21, 0x00


	//----- nvinfo : EIATTR_KPARAM_INFO
	.align		4
.L_270:
        /*0108*/ 	.byte	0x04, 0x17
        /*010a*/ 	.short	(.L_272 - .L_271)
.L_271:
        /*010c*/ 	.word	0x00000000
        /*0110*/ 	.short	0x0002
        /*0112*/ 	.short	0x0010
        /*0114*/ 	.byte	0x00, 0xf5, 0x21, 0x00


	//----- nvinfo : EIATTR_KPARAM_INFO
	.align		4
.L_272:
        /*0118*/ 	.byte	0x04, 0x17
        /*011a*/ 	.short	(.L_274 - .L_273)
.L_273:
        /*011c*/ 	.word	0x00000000
        /*0120*/ 	.short	0x0001
        /*0122*/ 	.short	0x0008
        /*0124*/ 	.byte	0x00, 0xf5, 0x21, 0x00


	//----- nvinfo : EIATTR_KPARAM_INFO
	.align		4
.L_274:
        /*0128*/ 	.byte	0x04, 0x17
        /*012a*/ 	.short	(.L_276 - .L_275)
.L_275:
        /*012c*/ 	.word	0x00000000
        /*0130*/ 	.short	0x0000
        /*0132*/ 	.short	0x0000
        /*0134*/ 	.byte	0x00, 0xf5, 0x21, 0x00


	//----- nvinfo : EIATTR_SPARSE_MMA_MASK
	.align		4
.L_276:
        /*0138*/ 	.byte	0x03, 0x50
        /*013a*/ 	.short	0x0000


	//----- nvinfo : EIATTR_MAXREG_COUNT
	.align		4
        /*013c*/ 	.byte	0x03, 0x1b
        /*013e*/ 	.short	0x00ff


	//----- nvinfo : EIATTR_NUM_BARRIERS
	.align		4
        /*0140*/ 	.byte	0x02, 0x4c
        /*0142*/ 	.byte	0x01
	.zero		1


	//----- nvinfo : EIATTR_EXTERNS
	.align		4
        /*0144*/ 	.byte	0x04, 0x0f
        /*0146*/ 	.short	(.L_278 - .L_277)


	//   ....[0]....
	.align		4
.L_277:
        /*0148*/ 	.word	index@(__assertfail)


	//----- nvinfo : EIATTR_MERCURY_ISA_VERSION
	.align		4
.L_278:
        /*014c*/ 	.byte	0x03, 0x5f
        /*014e*/ 	.short	0x0101


	//----- nvinfo : EIATTR_VRC_CTA_INIT_COUNT
	.align		4
        /*0150*/ 	.byte	0x02, 0x4a
	.zero		1
	.zero		1


	//----- nvinfo : EIATTR_SYSCALL_OFFSETS
	.align		4
        /*0154*/ 	.byte	0x04, 0x46
        /*0156*/ 	.short	(.L_280 - .L_279)


	//   ....[0]....
.L_279:
        /*0158*/ 	.word	0x000002a0


	//----- nvinfo : EIATTR_EXIT_INSTR_OFFSETS
	.align		4
.L_280:
        /*015c*/ 	.byte	0x04, 0x1c
        /*015e*/ 	.short	(.L_282 - .L_281)


	//   ....[0]....
.L_281:
        /*0160*/ 	.word	0x00003140


	//   ....[1]....
        /*0164*/ 	.word	0x00003180


	//   ....[2]....
        /*0168*/ 	.word	0x000031a0


	//   ....[3]....
        /*016c*/ 	.word	0x000033d0


	//----- nvinfo : EIATTR_CRS_STACK_SIZE
	.align		4
.L_282:
        /*0170*/ 	.byte	0x04, 0x1e
        /*0172*/ 	.short	(.L_284 - .L_283)
.L_283:
        /*0174*/ 	.word	0x00000000


	//----- nvinfo : EIATTR_CBANK_PARAM_SIZE
	.align		4
.L_284:
        /*0178*/ 	.byte	0x03, 0x19
        /*017a*/ 	.short	0x0068


	//----- nvinfo : EIATTR_PARAM_CBANK
	.align		4
        /*017c*/ 	.byte	0x04, 0x0a
        /*017e*/ 	.short	(.L_286 - .L_285)
	.align		4
.L_285:
        /*0180*/ 	.word	index@(.nv.constant0._ZN18transformer_engine29fused_qkv_rope_forward_kernelI13__nv_bfloat16EEvPKT_PKfS6_PKiPS2_S9_S9_15NVTE_QKV_Formatbiiiiiiiiii)
        /*0184*/ 	.short	0x0380
        /*0186*/ 	.short	0x0068


	//----- nvinfo : EIATTR_SW_WAR
	.align		4
.L_286:
        /*0188*/ 	.byte	0x04, 0x36
        /*018a*/ 	.short	(.L_288 - .L_287)
.L_287:
        /*018c*/ 	.word	0x00000008
.L_288:


//--------------------- .nv.info._ZN18transformer_engine29fused_qkv_rope_forward_kernelI6__halfEEvPKT_PKfS6_PKiPS2_S9_S9_15NVTE_QKV_Formatbiiiiiiiiii --------------------------
	.section	.nv.info._ZN18transformer_engine29fused_qkv_rope_forward_kernelI6__halfEEvPKT_PKfS6_PKiPS2_S9_S9_15NVTE_QKV_Formatbiiiiiiiiii,"",@"SHT_CUDA_INFO"
	.sectionflags	@""
	.align	4


	//----- nvinfo : EIATTR_CUDA_API_VERSION
	.align		4
        /*0000*/ 	.byte	0x04, 0x37
        /*0002*/ 	.short	(.L_290 - .L_289)
.L_289:
        /*0004*/ 	.word	0x00000082


	//----- nvinfo : EIATTR_KPARAM_INFO
	.align		4
.L_290:
        /*0008*/ 	.byte	0x04, 0x17
        /*000a*/ 	.short	(.L_292 - .L_291)
.L_291:
        /*000c*/ 	.word	0x00000000
        /*0010*/ 	.short	0x0012
        /*0012*/ 	.short	0x0064
        /*0014*/ 	.byte	0x00, 0xf0, 0x11, 0x00


	//----- nvinfo : EIATTR_KPARAM_INFO
	.align		4
.L_292:
        /*0018*/ 	.byte	0x04, 0x17
        /*001a*/ 	.short	(.L_294 - .L_293)
.L_293:
        /*001c*/ 	.word	0x00000000
        /*0020*/ 	.short	0x0011
        /*0022*/ 	.short	0x0060
        /*0024*/ 	.byte	0x00, 0xf0, 0x11, 0x00


	//----- nvinfo : EIATTR_KPARAM_INFO
	.align		4
.L_294:
        /*0028*/ 	.byte	0x04, 0x17
        /*002a*/ 	.short	(.L_296 - .L_295)
.L_295:
        /*002c*/ 	.word	0x00000000
        /*0030*/ 	.short	0x0010
        /*0032*/ 	.short	0x005c
        /*0034*/ 	.byte	0x00, 0xf0, 0x11, 0x00


	//----- nvinfo : EIATTR_KPARAM_INFO
	.align		4
.L_296:
        /*0038*/ 	.byte	0x04, 0x17
        /*003a*/ 	.short	(.L_298 - .L_297)
.L_297:
        /*003c*/ 	.word	0x00000000
        /*0040*/ 	.short	0x000f
        /*0042*/ 	.short	0x0058
        /*0044*/ 	.byte	0x00, 0xf0, 0x11, 0x00


	//----- nvinfo : EIATTR_KPARAM_INFO
	.align		4
.L_298:
        /*0048*/ 	.byte	0x04, 0x17
        /*004a*/ 	.short	(.L_300 - .L_299)
.L_299:
        /*004c*/ 	.word	0x00000000
        /*0050*/ 	.short	0x000e
        /*0052*/ 	.short	0x0054
        /*0054*/ 	.byte	0x00, 0xf0, 0x11, 0x00


	//----- nvinfo : EIATTR_KPARAM_INFO
	.align		4
.L_300:
        /*0058*/ 	.byte	0x04, 0x17
        /*005a*/ 	.short	(.L_302 - .L_301)
.L_301:
        /*005c*/ 	.word	0x00000000
        /*0060*/ 	.short	0x000d
        /*0062*/ 	.short	0x0050
        /*0064*/ 	.byte	0x00, 0xf0, 0x11, 0x00


	//----- nvinfo : EIATTR_KPARAM_INFO
	.align		4
.L_302:
        /*0068*/ 	.byte	0x04, 0x17
        /*006a*/ 	.short	(.L_304 - .L_303)
.L_303:
        /*006c*/ 	.word	0x00000000
        /*0070*/ 	.short	0x000c
        /*0072*/ 	.short	0x004c
        /*0074*/ 	.byte	0x00, 0xf0, 0x11, 0x00


	//----- nvinfo : EIATTR_KPARAM_INFO
	.align		4
.L_304:
        /*0078*/ 	.byte	0x04, 0x17
        /*007a*/ 	.short	(.L_306 - .L_305)
.L_305:
        /*007c*/ 	.word	0x00000000
        /*0080*/ 	.short	0x000b
        /*0082*/ 	.short	0x0048
        /*0084*/ 	.byte	0x00, 0xf0, 0x11, 0x00


	//----- nvinfo : EIATTR_KPARAM_INFO
	.align		4
.L_306:
        /*0088*/ 	.byte	0x04, 0x17
        /*008a*/ 	.short	(.L_308 - .L_307)
.L_307:
        /*008c*/ 	.word	0x00000000
        /*0090*/ 	.short	0x000a
        /*0092*/ 	.short	0x0044
        /*0094*/ 	.byte	0x00, 0xf0, 0x11, 0x00


	//----- nvinfo : EIATTR_KPARAM_INFO
	.align		4
.L_308:
        /*0098*/ 	.byte	0x04, 0x17
        /*009a*/ 	.short	(.L_310 - .L_309)
.L_309:
        /*009c*/ 	.word	0x00000000
        /*00a0*/ 	.short	0x0009
        /*00a2*/ 	.short	0x0040
        /*00a4*/ 	.byte	0x00, 0xf0, 0x11, 0x00


	//----- nvinfo : EIATTR_KPARAM_INFO
	.align		4
.L_310:
        /*00a8*/ 	.byte	0x04, 0x17
        /*00aa*/ 	.short	(.L_312 - .L_311)
.L_311:
        /*00ac*/ 	.word	0x00000000
        /*00b0*/ 	.short	0x0008
        /*00b2*/ 	.short	0x003c
        /*00b4*/ 	.byte	0x00, 0xf0, 0x05, 0x00


	//----- nvinfo : EIATTR_KPARAM_INFO
	.align		4
.L_312:
        /*00b8*/ 	.byte	0x04, 0x17
        /*00ba*/ 	.short	(.L_314 - .L_313)
.L_313:
        /*00bc*/ 	.word	0x00000000
        /*00c0*/ 	.short	0x0007
        /*00c2*/ 	.short	0x0038
        /*00c4*/ 	.byte	0x00, 0xf0, 0x11, 0x00


	//----- nvinfo : EIATTR_KPARAM_INFO
	.align		4
.L_314:
        /*00c8*/ 	.byte	0x04, 0x17
        /*00ca*/ 	.short	(.L_316 - .L_315)
.L_315:
        /*00cc*/ 	.word	0x00000000
        /*00d0*/ 	.short	0x0006
        /*00d2*/ 	.short	0x0030
        /*00d4*/ 	.byte	0x00, 0xf5, 0x21, 0x00


	//----- nvinfo : EIATTR_KPARAM_INFO
	.align		4
.L_316:
        /*00d8*/ 	.byte	0x04, 0x17
        /*00da*/ 	.short	(.L_318 - .L_317)
.L_317:
        /*00dc*/ 	.word	0x00000000
        /*00e0*/ 	.short	0x0005
        /*00e2*/ 	.short	0x0028
        /*00e4*/ 	.byte	0x00, 0xf5, 0x21, 0x00


	//----- nvinfo : EIATTR_KPARAM_INFO
	.align		4
.L_318:
        /*00e8*/ 	.byte	0x04, 0x17
        /*00ea*/ 	.short	(.L_320 - .L_319)
.L_319:
        /*00ec*/ 	.word	0x00000000
        /*00f0*/ 	.short	0x0004
        /*00f2*/ 	.short	0x0020
        /*00f4*/ 	.byte	0x00, 0xf5, 0x21, 0x00


	//----- nvinfo : EIATTR_KPARAM_INFO
	.align		4
.L_320:
        /*00f8*/ 	.byte	0x04, 0x17
        /*00fa*/ 	.short	(.L_322 - .L_321)
.L_321:
        /*00fc*/ 	.word	0x00000000
        /*0100*/ 	.short	0x0003
        /*0102*/ 	.short	0x0018
        /*0104*/ 	.byte	0x00, 0xf5, 0x21, 0x00


	//----- nvinfo : EIATTR_KPARAM_INFO
	.align		4
.L_322:
        /*0108*/ 	.byte	0x04, 0x17
        /*010a*/ 	.short	(.L_324 - .L_323)
.L_323:
        /*010c*/ 	.word	0x00000000
        /*0110*/ 	.short	0x0002
        /*0112*/ 	.short	0x0010
        /*0114*/ 	.byte	0x00, 0xf5, 0x21, 0x00


	//----- nvinfo : EIATTR_KPARAM_INFO
	.align		4
.L_324:
        /*0118*/ 	.byte	0x04, 0x17
        /*011a*/ 	.short	(.L_326 - .L_325)
.L_325:
        /*011c*/ 	.word	0x00000000
        /*0120*/ 	.short	0x0001
        /*0122*/ 	.short	0x0008
        /*0124*/ 	.byte	0x00, 0xf5, 0x21, 0x00


	//----- nvinfo : EIATTR_KPARAM_INFO
	.align		4
.L_326:
        /*0128*/ 	.byte	0x04, 0x17
        /*012a*/ 	.short	(.L_328 - .L_327)
.L_327:
        /*012c*/ 	.word	0x00000000
        /*0130*/ 	.short	0x0000
        /*0132*/ 	.short	0x0000
        /*0134*/ 	.byte	0x00, 0xf5, 0x21, 0x00


	//----- nvinfo : EIATTR_SPARSE_MMA_MASK
	.align		4
.L_328:
        /*0138*/ 	.byte	0x03, 0x50
        /*013a*/ 	.short	0x0000


	//----- nvinfo : EIATTR_MAXREG_COUNT
	.align		4
        /*013c*/ 	.byte	0x03, 0x1b
        /*013e*/ 	.short	0x00ff


	//----- nvinfo : EIATTR_NUM_BARRIERS
	.align		4
        /*0140*/ 	.byte	0x02, 0x4c
        /*0142*/ 	.byte	0x01
	.zero		1


	//----- nvinfo : EIATTR_EXTERNS
	.align		4
        /*0144*/ 	.byte	0x04, 0x0f
        /*0146*/ 	.short	(.L_330 - .L_329)


	//   ....[0]....
	.align		4
.L_329:
        /*0148*/ 	.word	index@(__assertfail)


	//----- nvinfo : EIATTR_MERCURY_ISA_VERSION
	.align		4
.L_330:
        /*014c*/ 	.byte	0x03, 0x5f
        /*014e*/ 	.short	0x0101


	//----- nvinfo : EIATTR_VRC_CTA_INIT_COUNT
	.align		4
        /*0150*/ 	.byte	0x02, 0x4a
	.zero		1
	.zero		1


	//----- nvinfo : EIATTR_SYSCALL_OFFSETS
	.align		4
        /*0154*/ 	.byte	0x04, 0x46
        /*0156*/ 	.short	(.L_332 - .L_331)


	//   ....[0]....
.L_331:
        /*0158*/ 	.word	0x000002a0


	//----- nvinfo : EIATTR_EXIT_INSTR_OFFSETS
	.align		4
.L_332:
        /*015c*/ 	.byte	0x04, 0x1c
        /*015e*/ 	.short	(.L_334 - .L_333)


	//   ....[0]....
.L_333:
        /*0160*/ 	.word	0x00003140


	//   ....[1]....
        /*0164*/ 	.word	0x00003180


	//   ....[2]....
        /*0168*/ 	.word	0x000031a0


	//   ....[3]....
        /*016c*/ 	.word	0x000033d0


	//----- nvinfo : EIATTR_CRS_STACK_SIZE
	.align		4
.L_334:
        /*0170*/ 	.byte	0x04, 0x1e
        /*0172*/ 	.short	(.L_336 - .L_335)
.L_335:
        /*0174*/ 	.word	0x00000000


	//----- nvinfo : EIATTR_CBANK_PARAM_SIZE
	.align		4
.L_336:
        /*0178*/ 	.byte	0x03, 0x19
        /*017a*/ 	.short	0x0068


	//----- nvinfo : EIATTR_PARAM_CBANK
	.align		4
        /*017c*/ 	.byte	0x04, 0x0a
        /*017e*/ 	.short	(.L_338 - .L_337)
	.align		4
.L_337:
        /*0180*/ 	.word	index@(.nv.constant0._ZN18transformer_engine29fused_qkv_rope_forward_kernelI6__halfEEvPKT_PKfS6_PKiPS2_S9_S9_15NVTE_QKV_Formatbiiiiiiiiii)
        /*0184*/ 	.short	0x0380
        /*0186*/ 	.short	0x0068


	//----- nvinfo : EIATTR_SW_WAR
	.align		4
.L_338:
        /*0188*/ 	.byte	0x04, 0x36
        /*018a*/ 	.short	(.L_340 - .L_339)
.L_339:
        /*018c*/ 	.word	0x00000008
.L_340:


//--------------------- .nv.info._ZN18transformer_engine29fused_qkv_rope_forward_kernelIfEEvPKT_PKfS5_PKiPS1_S8_S8_15NVTE_QKV_Formatbiiiiiiiiii --------------------------
	.section	.nv.info._ZN18transformer_engine29fused_qkv_rope_forward_kernelIfEEvPKT_PKfS5_PKiPS1_S8_S8_15NVTE_QKV_Formatbiiiiiiiiii,"",@"SHT_CUDA_INFO"
	.sectionflags	@""
	.align	4


	//----- nvinfo : EIATTR_CUDA_API_VERSION
	.align		4
        /*0000*/ 	.byte	0x04, 0x37
        /*0002*/ 	.short	(.L_342 - .L_341)
.L_341:
        /*0004*/ 	.word	0x00000082


	//----- nvinfo : EIATTR_KPARAM_INFO
	.align		4
.L_342:
        /*0008*/ 	.byte	0x04, 0x17
        /*000a*/ 	.short	(.L_344 - .L_343)
.L_343:
        /*000c*/ 	.word	0x00000000
        /*0010*/ 	.short	0x0012
        /*0012*/ 	.short	0x0064
        /*0014*/ 	.byte	0x00, 0xf0, 0x11, 0x00


	//----- nvinfo : EIATTR_KPARAM_INFO
	.align		4
.L_344:
        /*0018*/ 	.byte	0x04, 0x17
        /*001a*/ 	.short	(.L_346 - .L_345)
.L_345:
        /*001c*/ 	.word	0x00000000
        /*0020*/ 	.short	0x0011
        /*0022*/ 	.short	0x0060
        /*0024*/ 	.byte	0x00, 0xf0, 0x11, 0x00


	//----- nvinfo : EIATTR_KPARAM_INFO
	.align		4
.L_346:
        /*0028*/ 	.byte	0x04, 0x17
        /*002a*/ 	.short	(.L_348 - .L_347)
.L_347:
        /*002c*/ 	.word	0x00000000
        /*0030*/ 	.short	0x0010
        /*0032*/ 	.short	0x005c
        /*0034*/ 	.byte	0x00, 0xf0, 0x11, 0x00


	//----- nvinfo : EIATTR_KPARAM_INFO
	.align		4
.L_348:
        /*0038*/ 	.byte	0x04, 0x17
        /*003a*/ 	.short	(.L_350 - .L_349)
.L_349:
        /*003c*/ 	.word	0x00000000
        /*0040*/ 	.short	0x000f
        /*0042*/ 	.short	0x0058
        /*0044*/ 	.byte	0x00, 0xf0, 0x11, 0x00


	//----- nvinfo : EIATTR_KPARAM_INFO
	.align		4
.L_350:
        /*0048*/ 	.byte	0x04, 0x17
        /*004a*/ 	.short	(.L_352 - .L_351)
.L_351:
        /*004c*/ 	.word	0x00000000
        /*0050*/ 	.short	0x000e
        /*0052*/ 	.short	0x0054
        /*0054*/ 	.byte	0x00, 0xf0, 0x11, 0x00


	//----- nvinfo : EIATTR_KPARAM_INFO
	.align		4
.L_352:
        /*0058*/ 	.byte	0x04, 0x17
        /*005a*/ 	.short	(.L_354 - .L_353)
.L_353:
        /*005c*/ 	.word	0x00000000
        /*0060*/ 	.short	0x000d
        /*0062*/ 	.short	0x0050
        /*0064*/ 	.byte	0x00, 0xf0, 0x11, 0x00


	//----- nvinfo : EIATTR_KPARAM_INFO
	.align		4
.L_354:
        /*0068*/ 	.byte	0x04, 0x17
        /*006a*/ 	.short	(.L_356 - .L_355)
.L_355:
        /*006c*/ 	.word	0x00000000
        /*0070*/ 	.short	0x000c
        /*0072*/ 	.short	0x004c
        /*0074*/ 	.byte	0x00, 0xf0, 0x11, 0x00


	//----- nvinfo : EIATTR_KPARAM_INFO
	.align		4
.L_356:
        /*0078*/ 	.byte	0x04, 0x17
        /*007a*/ 	.short	(.L_358 - .L_357)
.L_357:
        /*007c*/ 	.word	0x00000000
        /*0080*/ 	.short	0x000b
        /*0082*/ 	.short	0x0048
        /*0084*/ 	.byte	0x00, 0xf0, 0x11, 0x00


	//----- nvinfo : EIATTR_KPARAM_INFO
	.align		4
.L_358:
        /*0088*/ 	.byte	0x04, 0x17
        /*008a*/ 	.short	(.L_360 - .L_359)
.L_359:
        /*008c*/ 	.word	0x00000000
        /*0090*/ 	.short	0x000a
        /*0092*/ 	.short	0x0044
        /*0094*/ 	.byte	0x00, 0xf0, 0x11, 0x00


	//----- nvinfo : EIATTR_KPARAM_INFO
	.align		4
.L_360:
        /*0098*/ 	.byte	0x04, 0x17
        /*009a*/ 	.short	(.L_362 - .L_361)
.L_361:
        /*009c*/ 	.word	0x00000000
        /*00a0*/ 	.short	0x0009
        /*00a2*/ 	.short	0x0040
        /*00a4*/ 	.byte	0x00, 0xf0, 0x11, 0x00


	//----- nvinfo : EIATTR_KPARAM_INFO
	.align		4
.L_362:
        /*00a8*/ 	.byte	0x04, 0x17
        /*00aa*/ 	.short	(.L_364 - .L_363)
.L_363:
        /*00ac*/ 	.word	0x00000000
        /*00b0*/ 	.short	0x0008
        /*00b2*/ 	.short	0x003c
        /*00b4*/ 	.byte	0x00, 0xf0, 0x05, 0x00


	//----- nvinfo : EIATTR_KPARAM_INFO
	.align		4
.L_364:
        /*00b8*/ 	.byte	0x04, 0x17
        /*00ba*/ 	.short	(.L_366 - .L_365)
.L_365:
        /*00bc*/ 	.word	0x00000000
        /*00c0*/ 	.short	0x0007
        /*00c2*/ 	.short	0x0038
        /*00c4*/ 	.byte	0x00, 0xf0, 0x11, 0x00


	//----- nvinfo : EIATTR_KPARAM_INFO
	.align		4
.L_366:
        /*00c8*/ 	.byte	0x04, 0x17
        /*00ca*/ 	.short	(.L_368 - .L_367)
.L_367:
        /*00cc*/ 	.word	0x00000000
        /*00d0*/ 	.short	0x0006
        /*00d2*/ 	.short	0x0030
        /*00d4*/ 	.byte	0x00, 0xf5, 0x21, 0x00


	//----- nvinfo : EIATTR_KPARAM_INFO
	.align		4
.L_368:
        /*00d8*/ 	.byte	0x04, 0x17
        /*00da*/ 	.short	(.L_370 - .L_369)
.L_369:
        /*00dc*/ 	.word	0x00000000
        /*00e0*/ 	.short	0x0005
        /*00e2*/ 	.short	0x0028
        /*00e4*/ 	.byte	0x00, 0xf5, 0x21, 0x00


	//----- nvinfo : EIATTR_KPARAM_INFO
	.align		4
.L_370:
        /*00e8*/ 	.byte	0x04, 0x17
        /*00ea*/ 	.short	(.L_372 - .L_371)
.L_371:
        /*00ec*/ 	.word	0x00000000
        /*00f0*/ 	.short	0x0004
        /*00f2*/ 	.short	0x0020
        /*00f4*/ 	.byte	0x00, 0xf5, 0x21, 0x00


	//----- nvinfo : EIATTR_KPARAM_INFO
	.align		4
.L_372:
        /*00f8*/ 	.byte	0x04, 0x17
        /*00fa*/ 	.short	(.L_374 - .L_373)
.L_373:
        /*00fc*/ 	.word	0x00000000
        /*0100*/ 	.short	0x0003
        /*0102*/ 	.short	0x0018
        /*0104*/ 	.byte	0x00, 0xf5, 0x21, 0x00


	//----- nvinfo : EIATTR_KPARAM_INFO
	.align		4
.L_374:
        /*0108*/ 	.byte	0x04, 0x17
        /*010a*/ 	.short	(.L_376 - .L_375)
.L_375:
        /*010c*/ 	.word	0x00000000
        /*0110*/ 	.short	0x0002
        /*0112*/ 	.short	0x0010
        /*0114*/ 	.byte	0x00, 0xf5, 0x21, 0x00


	//----- nvinfo : EIATTR_KPARAM_INFO
	.align		4
.L_376:
        /*0118*/ 	.byte	0x04, 0x17
        /*011a*/ 	.short	(.L_378 - .L_377)
.L_377:
        /*011c*/ 	.word	0x00000000
        /*0120*/ 	.short	0x0001
        /*0122*/ 	.short	0x0008
        /*0124*/ 	.byte	0x00, 0xf5, 0x21, 0x00


	//----- nvinfo : EIATTR_KPARAM_INFO
	.align		4
.L_378:
        /*0128*/ 	.byte	0x04, 0x17
        /*012a*/ 	.short	(.L_380 - .L_379)
.L_379:
        /*012c*/ 	.word	0x00000000
        /*0130*/ 	.short	0x0000
        /*0132*/ 	.short	0x0000
        /*0134*/ 	.byte	0x00, 0xf5, 0x21, 0x00


	//----- nvinfo : EIATTR_SPARSE_MMA_MASK
	.align		4
.L_380:
        /*0138*/ 	.byte	0x03, 0x50
        /*013a*/ 	.short	0x0000


	//----- nvinfo : EIATTR_MAXREG_COUNT
	.align		4
        /*013c*/ 	.byte	0x03, 0x1b
        /*013e*/ 	.short	0x00ff


	//----- nvinfo : EIATTR_NUM_BARRIERS
	.align		4
        /*0140*/ 	.byte	0x02, 0x4c
        /*0142*/ 	.byte	0x01
	.zero		1


	//----- nvinfo : EIATTR_EXTERNS
	.align		4
        /*0144*/ 	.byte	0x04, 0x0f
        /*0146*/ 	.short	(.L_382 - .L_381)


	//   ....[0]....
	.align		4
.L_381:
        /*0148*/ 	.word	index@(__assertfail)


	//----- nvinfo : EIATTR_MERCURY_ISA_VERSION
	.align		4
.L_382:
        /*014c*/ 	.byte	0x03, 0x5f
        /*014e*/ 	.short	0x0101


	//----- nvinfo : EIATTR_VRC_CTA_INIT_COUNT
	.align		4
        /*0150*/ 	.byte	0x02, 0x4a
	.zero		1
	.zero		1


	//----- nvinfo : EIATTR_SYSCALL_OFFSETS
	.align		4
        /*0154*/ 	.byte	0x04, 0x46
        /*0156*/ 	.short	(.L_384 - .L_383)


	//   ....[0]....
.L_383:
        /*0158*/ 	.word	0x000002a0


	//----- nvinfo : EIATTR_EXIT_INSTR_OFFSETS
	.align		4
.L_384:
        /*015c*/ 	.byte	0x04, 0x1c
        /*015e*/ 	.short	(.L_386 - .L_385)


	//   ....[0]....
.L_385:
        /*0160*/ 	.word	0x00003090


	//   ....[1]....
        /*0164*/ 	.word	0x000030d0


	//   ....[2]....
        /*0168*/ 	.word	0x000030f0


	//   ....[3]....
        /*016c*/ 	.word	0x00003320


	//----- nvinfo : EIATTR_CRS_STACK_SIZE
	.align		4
.L_386:
        /*0170*/ 	.byte	0x04, 0x1e
        /*0172*/ 	.short	(.L_388 - .L_387)
.L_387:
        /*0174*/ 	.word	0x00000000


	//----- nvinfo : EIATTR_CBANK_PARAM_SIZE
	.align		4
.L_388:
        /*0178*/ 	.byte	0x03, 0x19
        /*017a*/ 	.short	0x0068


	//----- nvinfo : EIATTR_PARAM_CBANK
	.align		4
        /*017c*/ 	.byte	0x04, 0x0a
        /*017e*/ 	.short	(.L_390 - .L_389)
	.align		4
.L_389:
        /*0180*/ 	.word	index@(.nv.constant0._ZN18transformer_engine29fused_qkv_rope_forward_kernelIfEEvPKT_PKfS5_PKiPS1_S8_S8_15NVTE_QKV_Formatbiiiiiiiiii)
        /*0184*/ 	.short	0x0380
        /*0186*/ 	.short	0x0068


	//----- nvinfo : EIATTR_SW_WAR
	.align		4
.L_390:
        /*0188*/ 	.byte	0x04, 0x36
        /*018a*/ 	.short	(.L_392 - .L_391)
.L_391:
        /*018c*/ 	.word	0x00000008
.L_392:


//--------------------- .nv.info._ZN18transformer_engine26fused_rope_backward_kernelI13__nv_bfloat16EEvPKT_PKiPKfPS2_biiiiiiiiiiiiii --------------------------
	.section	.nv.info._ZN18transformer_engine26fused_rope_backward_kernelI13__nv_bfloat16EEvPKT_PKiPKfPS2_biiiiiiiiiiiiii,"",@"SHT_CUDA_INFO"
	.sectionflags	@""
	.align	4


	//----- nvinfo : EIATTR_CUDA_API_VERSION
	.align		4
        /*0000*/ 	.byte	0x04, 0x37
        /*0002*/ 	.short	(.L_394 - .L_393)
.L_393:
        /*0004*/ 	.word	0x00000082


	//----- nvinfo : EIATTR_KPARAM_INFO
	.align		4
.L_394:
        /*0008*/ 	.byte	0x04, 0x17
        /*000a*/ 	.short	(.L_396 - .L_395)
.L_395:
        /*000c*/ 	.word	0x00000000
        /*0010*/ 	.short	0x0012
        /*0012*/ 	.short	0x0058
        /*0014*/ 	.byte	0x00, 0xf0, 0x11, 0x00


	//----- nvinfo : EIATTR_KPARAM_INFO
	.align		4
.L_396:
        /*0018*/ 	.byte	0x04, 0x17
        /*001a*/ 	.short	(.L_398 - .L_397)
.L_397:
        /*001c*/ 	.word	0x00000000
        /*0020*/ 	.short	0x0011
        /*0022*/ 	.short	0x0054
        /*0024*/ 	.byte	0x00, 0xf0, 0x11, 0x00


	//----- nvinfo : EIATTR_KPARAM_INFO
	.align		4
.L_398:
        /*0028*/ 	.byte	0x04, 0x17
        /*002a*/ 	.short	(.L_400 - .L_399)
.L_399:
        /*002c*/ 	.word	0x00000000
        /*0030*/ 	.short	0x0010
        /*0032*/ 	.short	0x0050
        /*0034*/ 	.byte	0x00, 0xf0, 0x11, 0x00


	//----- nvinfo : EIATTR_KPARAM_INFO
	.align		4
.L_400:
        /*0038*/ 	.byte	0x04, 0x17
        /*003a*/ 	.short	(.L_402 - .L_401)
.L_401:
        /*003c*/ 	.word	0x00000000
        /*0040*/ 	.short	0x000f
        /*0042*/ 	.short	0x004c
        /*0044*/ 	.byte	0x00, 0xf0, 0x11, 0x00


	//----- nvinfo : EIATTR_KPARAM_INFO
	.align		4
.L_402:
        /*0048*/ 	.byte	0x04, 0x17
        /*004a*/ 	.short	(.L_404 - .L_403)
.L_403:
        /*004c*/ 	.word	0x00000000
        /*0050*/ 	.short	0x000e
        /*0052*/ 	.short	0x0048
        /*0054*/ 	.byte	0x00, 0xf0, 0x11, 0x00


	//----- nvinfo : EIATTR_KPARAM_INFO
	.align		4
.L_404:
        /*0058*/ 	.byte	0x04, 0x17
        /*005a*/ 	.short	(.L_406 - .L_405)
.L_405:
        /*005c*/ 	.word	0x00000000
        /*0060*/ 	.short	0x000d
        /*0062*/ 	.short	0x0044
        /*0064*/ 	.byte	0x00, 0xf0, 0x11, 0x00


	//----- nvinfo : EIATTR_KPARAM_INFO
	.align		4
.L_406:
        /*0068*/ 	.byte	0x04, 0x17
        /*006a*/ 	.short	(.L_408 - .L_407)
.L_407:
        /*006c*/ 	.word	0x00000000
        /*0070*/ 	.short	0x000c
        /*0072*/ 	.short	0x0040
        /*0074*/ 	.byte	0x00, 0xf0, 0x11, 0x00


	//----- nvinfo : EIATTR_KPARAM_INFO
	.align		4
.L_408:
        /*0078*/ 	.byte	0x04, 0x17
        /*007a*/ 	.short	(.L_410 - .L_409)
.L_409:
        /*007c*/ 	.word	0x00000000
        /*0080*/ 	.short	0x000b
        /*0082*/ 	.short	0x003c
        /*0084*/ 	.byte	0x00, 0xf0, 0x11, 0x00


	//----- nvinfo : EIATTR_KPARAM_INFO
	.align		4
.L_410:
        /*0088*/ 	.byte	0x04, 0x17
        /*008a*/ 	.short	(.L_412 - .L_411)
.L_411:
        /*008c*/ 	.word	0x00000000
        /*0090*/ 	.short	0x000a
        /*0092*/ 	.short	0x0038
        /*0094*/ 	.byte	0x00, 0xf0, 0x11, 0x00


	//----- nvinfo : EIATTR_KPARAM_INFO
	.align		4
.L_412:
        /*0098*/ 	.byte	0x04, 0x17
        /*009a*/ 	.short	(.L_414 - .L_413)
.L_413:
        /*009c*/ 	.word	0x00000000
        /*00a0*/ 	.short	0x0009
        /*00a2*/ 	.short	0x0034
        /*00a4*/ 	.byte	0x00, 0xf0, 0x11, 0x00


	//----- nvinfo : EIATTR_KPARAM_INFO
	.align		4
.L_414:
        /*00a8*/ 	.byte	0x04, 0x17
        /*00aa*/ 	.short	(.L_416 - .L_415)
.L_415:
        /*00ac*/ 	.word	0x00000000
        /*00b0*/ 	.short	0x0008
        /*00b2*/ 	.short	0x0030
        /*00b4*/ 	.byte	0x00, 0xf0, 0x11, 0x00


	//----- nvinfo : EIATTR_KPARAM_INFO
	.align		4
.L_416:
        /*00b8*/ 	.byte	0x04, 0x17
        /*00ba*/ 	.short	(.L_418 - .L_417)
.L_417:
        /*00bc*/ 	.word	0x00000000
        /*00c0*/ 	.short	0x0007
        /*00c2*/ 	.short	0x002c
        /*00c4*/ 	.byte	0x00, 0xf0, 0x11, 0x00


	//----- nvinfo : EIATTR_KPARAM_INFO
	.align		4
.L_418:
        /*00c8*/ 	.byte	0x04, 0x17
        /*00ca*/ 	.short	(.L_420 - .L_419)
.L_419:
        /*00cc*/ 	.word	0x00000000
        /*00d0*/ 	.short	0x0006
        /*00d2*/ 	.short	0x0028
        /*00d4*/ 	.byte	0x00, 0xf0, 0x11, 0x00


	//----- nvinfo : EIATTR_KPARAM_INFO
	.align		4
.L_420:
        /*00d8*/ 	.byte	0x04, 0x17
        /*00da*/ 	.short	(.L_422 - .L_421)
.L_421:
        /*00dc*/ 	.word	0x00000000
        /*00e0*/ 	.short	0x0005
        /*00e2*/ 	.short	0x0024
        /*00e4*/ 	.byte	0x00, 0xf0, 0x11, 0x00


	//----- nvinfo : EIATTR_KPARAM_INFO
	.align		4
.L_422:
        /*00e8*/ 	.byte	0x04, 0x17
        /*00ea*/ 	.short	(.L_424 - .L_423)
.L_423:
        /*00ec*/ 	.word	0x00000000
        /*00f0*/ 	.short	0x0004
        /*00f2*/ 	.short	0x0020
        /*00f4*/ 	.byte	0x00, 0xf0, 0x05, 0x00


	//----- nvinfo : EIATTR_KPARAM_INFO
	.align		4
.L_424:
        /*00f8*/ 	.byte	0x04, 0x17
        /*00fa*/ 	.short	(.L_426 - .L_425)
.L_425:
        /*00fc*/ 	.word	0x00000000
        /*0100*/ 	.short	0x0003
        /*0102*/ 	.short	0x0018
        /*0104*/ 	.byte	0x00, 0xf5, 0x21, 0x00


	//----- nvinfo : EIATTR_KPARAM_INFO
	.align		4
.L_426:
        /*0108*/ 	.byte	0x04, 0x17
        /*010a*/ 	.short	(.L_428 - .L_427)
.L_427:
        /*010c*/ 	.word	0x00000000
        /*0110*/ 	.short	0x0002
        /*0112*/ 	.short	0x0010
        /*0114*/ 	.byte	0x00, 0xf5, 0x21, 0x00


	//----- nvinfo : EIATTR_KPARAM_INFO
	.align		4
.L_428:
        /*0118*/ 	.byte	0x04, 0x17
        /*011a*/ 	.short	(.L_430 - .L_429)
.L_429:
        /*011c*/ 	.word	0x00000000
        /*0120*/ 	.short	0x0001
        /*0122*/ 	.short	0x0008
        /*0124*/ 	.byte	0x00, 0xf5, 0x21, 0x00


	//----- nvinfo : EIATTR_KPARAM_INFO
	.align		4
.L_430:
        /*0128*/ 	.byte	0x04, 0x17
        /*012a*/ 	.short	(.L_432 - .L_431)
.L_431:
        /*012c*/ 	.word	0x00000000
        /*0130*/ 	.short	0x0000
        /*0132*/ 	.short	0x0000
        /*0134*/ 	.byte	0x00, 0xf5, 0x21, 0x00


	//----- nvinfo : EIATTR_SPARSE_MMA_MASK
	.align		4
.L_432:
        /*0138*/ 	.byte	0x03, 0x50
        /*013a*/ 	.short	0x0000


	//----- nvinfo : EIATTR_MAXREG_COUNT
	.align		4
        /*013c*/ 	.byte	0x03, 0x1b
        /*013e*/ 	.short	0x00ff


	//----- nvinfo : EIATTR_NUM_BARRIERS
	.align		4
        /*0140*/ 	.byte	0x02, 0x4c
        /*0142*/ 	.byte	0x01
	.zero		1


	//----- nvinfo : EIATTR_EXTERNS
	.align		4
        /*0144*/ 	.byte	0x04, 0x0f
        /*0146*/ 	.short	(.L_434 - .L_433)


	//   ....[0]....
	.align		4
.L_433:
        /*0148*/ 	.word	index@(__assertfail)


	//----- nvinfo : EIATTR_MERCURY_ISA_VERSION
	.align		4
.L_434:
        /*014c*/ 	.byte	0x03, 0x5f
        /*014e*/ 	.short	0x0101


	//----- nvinfo : EIATTR_VRC_CTA_INIT_COUNT
	.align		4
        /*0150*/ 	.byte	0x02, 0x4a
	.zero		1
	.zero		1


	//----- nvinfo : EIATTR_SYSCALL_OFFSETS
	.align		4
        /*0154*/ 	.byte	0x04, 0x46
        /*0156*/ 	.short	(.L_436 - .L_435)


	//   ....[0]....
.L_435:
        /*0158*/ 	.word	0x000005b0


	//----- nvinfo : EIATTR_EXIT_INSTR_OFFSETS
	.align		4
.L_436:
        /*015c*/ 	.byte	0x04, 0x1c
        /*015e*/ 	.short	(.L_438 - .L_437)


	//   ....[0]....
.L_437:
        /*0160*/ 	.word	0x00000360


	//   ....[1]....
        /*0164*/ 	.word	0x00001600


	//   ....[2]....
        /*0168*/ 	.word	0x000017d0


	//----- nvinfo : EIATTR_CRS_STACK_SIZE
	.align		4
.L_438:
        /*016c*/ 	.byte	0x04, 0x1e
        /*016e*/ 	.short	(.L_440 - .L_439)
.L_439:
        /*0170*/ 	.word	0x00000000


	//----- nvinfo : EIATTR_CBANK_PARAM_SIZE
	.align		4
.L_440:
        /*0174*/ 	.byte	0x03, 0x19
        /*0176*/ 	.short	0x005c


	//----- nvinfo : EIATTR_PARAM_CBANK
	.align		4
        /*0178*/ 	.byte	0x04, 0x0a
        /*017a*/ 	.short	(.L_442 - .L_441)
	.align		4
.L_441:
        /*017c*/ 	.word	index@(.nv.constant0._ZN18transformer_engine26fused_rope_backward_kernelI13__nv_bfloat16EEvPKT_PKiPKfPS2_biiiiiiiiiiiiii)
        /*0180*/ 	.short	0x0380
        /*0182*/ 	.short	0x005c


	//----- nvinfo : EIATTR_SW_WAR
	.align		4
.L_442:
        /*0184*/ 	.byte	0x04, 0x36
        /*0186*/ 	.short	(.L_444 - .L_443)
.L_443:
        /*0188*/ 	.word	0x00000008
.L_444:


//--------------------- .nv.info._ZN18transformer_engine26fused_rope_backward_kernelI6__halfEEvPKT_PKiPKfPS2_biiiiiiiiiiiiii --------------------------
	.section	.nv.info._ZN18transformer_engine26fused_rope_backward_kernelI6__halfEEvPKT_PKiPKfPS2_biiiiiiiiiiiiii,"",@"SHT_CUDA_INFO"
	.sectionflags	@""
	.align	4


	//----- nvinfo : EIATTR_CUDA_API_VERSION
	.align		4
        /*0000*/ 	.byte	0x04, 0x37
        /*0002*/ 	.short	(.L_446 - .L_445)
.L_445:
        /*0004*/ 	.word	0x00000082


	//----- nvinfo : EIATTR_KPARAM_INFO
	.align		4
.L_446:
        /*0008*/ 	.byte	0x04, 0x17
        /*000a*/ 	.short	(.L_448 - .L_447)
.L_447:
        /*000c*/ 	.word	0x00000000
        /*0010*/ 	.short	0x0012
        /*0012*/ 	.short	0x0058
        /*0014*/ 	.byte	0x00, 0xf0, 0x11, 0x00


	//----- nvinfo : EIATTR_KPARAM_INFO
	.align		4
.L_448:
        /*0018*/ 	.byte	0x04, 0x17
        /*001a*/ 	.short	(.L_450 - .L_449)
.L_449:
        /*001c*/ 	.word	0x00000000
        /*0020*/ 	.short	0x0011
        /*0022*/ 	.short	0x0054
        /*0024*/ 	.byte	0x00, 0xf0, 0x11, 0x00


	//----- nvinfo : EIATTR_KPARAM_INFO
	.align		4
.L_450:
        /*0028*/ 	.byte	0x04, 0x17
        /*002a*/ 	.short	(.L_452 - .L_451)
.L_451:
        /*002c*/ 	.word	0x00000000
        /*0030*/ 	.short	0x0010
        /*0032*/ 	.short	0x0050
        /*0034*/ 	.byte	0x00, 0xf0, 0x11, 0x00


	//----- nvinfo : EIATTR_KPARAM_INFO
	.align		4
.L_452:
        /*0038*/ 	.byte	0x04, 0x17
        /*003a*/ 	.short	(.L_454 - .L_453)
.L_453:
        /*003c*/ 	.word	0x00000000
        /*0040*/ 	.short	0x000f
        /*0042*/ 	.short	0x004c
        /*0044*/ 	.byte	0x00, 0xf0, 0x11, 0x00


	//----- nvinfo : EIATTR_KPARAM_INFO
	.align		4
.L_454:
        /*0048*/ 	.byte	0x04, 0x17
        /*004a*/ 	.short	(.L_456 - .L_455)
.L_455:
        /*004c*/ 	.word	0x00000000
        /*0050*/ 	.short	0x000e
        /*0052*/ 	.short	0x0048
        /*0054*/ 	.byte	0x00, 0xf0, 0x11, 0x00


	//----- nvinfo : EIATTR_KPARAM_INFO
	.align		4
.L_456:
        /*0058*/ 	.byte	0x04, 0x17
        /*005a*/ 	.short	(.L_458 - .L_457)
.L_457:
        /*005c*/ 	.word	0x00000000
        /*0060*/ 	.short	0x000d
        /*0062*/ 	.short	0x0044
        /*0064*/ 	.byte	0x00, 0xf0, 0x11, 0x00


	//----- nvinfo : EIATTR_KPARAM_INFO
	.align		4
.L_458:
        /*0068*/ 	.byte	0x04, 0x17
        /*006a*/ 	.short	(.L_460 - .L_459)
.L_459:
        /*006c*/ 	.word	0x00000000
        /*0070*/ 	.short	0x000c
        /*0072*/ 	.short	0x0040
        /*0074*/ 	.byte	0x00, 0xf0, 0x11, 0x00


	//----- nvinfo : EIATTR_KPARAM_INFO
	.align		4
.L_460:
        /*0078*/ 	.byte	0x04, 0x17
        /*007a*/ 	.short	(.L_462 - .L_461)
.L_461:
        /*007c*/ 	.word	0x00000000
        /*0080*/ 	.short	0x000b
        /*0082*/ 	.short	0x003c
        /*0084*/ 	.byte	0x00, 0xf0, 0x11, 0x00


	//----- nvinfo : EIATTR_KPARAM_INFO
	.align		4
.L_462:
        /*0088*/ 	.byte	0x04, 0x17
        /*008a*/ 	.short	(.L_464 - .L_463)
.L_463:
        /*008c*/ 	.word	0x00000000
        /*0090*/ 	.short	0x000a
        /*0092*/ 	.short	0x0038
        /*0094*/ 	.byte	0x00, 0xf0, 0x11, 0x00


	//----- nvinfo : EIATTR_KPARAM_INFO
	.align		4
.L_464:
        /*0098*/ 	.byte	0x04, 0x17
        /*009a*/ 	.short	(.L_466 - .L_465)
.L_465:
        /*009c*/ 	.word	0x00000000
        /*00a0*/ 	.short	0x0009
        /*00a2*/ 	.short	0x0034
        /*00a4*/ 	.byte	0x00, 0xf0, 0x11, 0x00


	//----- nvinfo : EIATTR_KPARAM_INFO
	.align		4
.L_466:
        /*00a8*/ 	.byte	0x04, 0x17
        /*00aa*/ 	.short	(.L_468 - .L_467)
.L_467:
        /*00ac*/ 	.word	0x00000000
        /*00b0*/ 	.short	0x0008
        /*00b2*/ 	.short	0x0030
        /*00b4*/ 	.byte	0x00, 0xf0, 0x11, 0x00


	//----- nvinfo : EIATTR_KPARAM_INFO
	.align		4
.L_468:
        /*00b8*/ 	.byte	0x04, 0x17
        /*00ba*/ 	.short	(.L_470 - .L_469)
.L_469:
        /*00bc*/ 	.word	0x00000000
        /*00c0*/ 	.short	0x0007
        /*00c2*/ 	.short	0x002c
        /*00c4*/ 	.byte	0x00, 0xf0, 0x11, 0x00


	//----- nvinfo : EIATTR_KPARAM_INFO
	.align		4
.L_470:
        /*00c8*/ 	.byte	0x04, 0x17
        /*00ca*/ 	.short	(.L_472 - .L_471)
.L_471:
        /*00cc*/ 	.word	0x00000000
        /*00d0*/ 	.short	0x0006
        /*00d2*/ 	.short	0x0028
        /*00d4*/ 	.byte	0x00, 0xf0, 0x11, 0x00


	//----- nvinfo : EIATTR_KPARAM_INFO
	.align		4
.L_472:
        /*00d8*/ 	.byte	0x04, 0x17
        /*00da*/ 	.short	(.L_474 - .L_473)
.L_473:
        /*00dc*/ 	.word	0x00000000
        /*00e0*/ 	.short	0x0005
        /*00e2*/ 	.short	0x0024
        /*00e4*/ 	.byte	0x00, 0xf0, 0x11, 0x00


	//----- nvinfo : EIATTR_KPARAM_INFO
	.align		4
.L_474:
        /*00e8*/ 	.byte	0x04, 0x17
        /*00ea*/ 	.short	(.L_476 - .L_475)
.L_475:
        /*00ec*/ 	.word	0x00000000
        /*00f0*/ 	.short	0x0004
        /*00f2*/ 	.short	0x0020
        /*00f4*/ 	.byte	0x00, 0xf0, 0x05, 0x00


	//----- nvinfo : EIATTR_KPARAM_INFO
	.align		4
.L_476:
        /*00f8*/ 	.byte	0x04, 0x17
        /*00fa*/ 	.short	(.L_478 - .L_477)
.L_477:
        /*00fc*/ 	.word	0x00000000
        /*0100*/ 	.short	0x0003
        /*0102*/ 	.short	0x0018
        /*0104*/ 	.byte	0x00, 0xf5, 0x21, 0x00


	//----- nvinfo : EIATTR_KPARAM_INFO
	.align		4
.L_478:
        /*0108*/ 	.byte	0x04, 0x17
        /*010a*/ 	.short	(.L_480 - .L_479)
.L_479:
        /*010c*/ 	.word	0x00000000
        /*0110*/ 	.short	0x0002
        /*0112*/ 	.short	0x0010
        /*0114*/ 	.byte	0x00, 0xf5, 0x21, 0x00


	//----- nvinfo : EIATTR_KPARAM_INFO
	.align		4
.L_480:
        /*0118*/ 	.byte	0x04, 0x17
        /*011a*/ 	.short	(.L_482 - .L_481)
.L_481:
        /*011c*/ 	.word	0x00000000
        /*0120*/ 	.short	0x0001
        /*0122*/ 	.short	0x0008
        /*0124*/ 	.byte	0x00, 0xf5, 0x21, 0x00


	//----- nvinfo : EIATTR_KPARAM_INFO
	.align		4
.L_482:
        /*0128*/ 	.byte	0x04, 0x17
        /*012a*/ 	.short	(.L_484 - .L_483)
.L_483:
        /*012c*/ 	.word	0x00000000
        /*0130*/ 	.short	0x0000
        /*0132*/ 	.short	0x0000
        /*0134*/ 	.byte	0x00, 0xf5, 0x21, 0x00


	//----- nvinfo : EIATTR_SPARSE_MMA_MASK
	.align		4
.L_484:
        /*0138*/ 	.byte	0x03, 0x50
        /*013a*/ 	.short	0x0000


	//----- nvinfo : EIATTR_MAXREG_COUNT
	.align		4
        /*013c*/ 	.byte	0x03, 0x1b
        /*013e*/ 	.short	0x00ff


	//----- nvinfo : EIATTR_NUM_BARRIERS
	.align		4
        /*0140*/ 	.byte	0x02, 0x4c
        /*0142*/ 	.byte	0x01
	.zero		1


	//----- nvinfo : EIATTR_EXTERNS
	.align		4
        /*0144*/ 	.byte	0x04, 0x0f
        /*0146*/ 	.short	(.L_486 - .L_485)


	//   ....[0]....
	.align		4
.L_485:
        /*0148*/ 	.word	index@(__assertfail)


	//----- nvinfo : EIATTR_MERCURY_ISA_VERSION
	.align		4
.L_486:
        /*014c*/ 	.byte	0x03, 0x5f
        /*014e*/ 	.short	0x0101


	//----- nvinfo : EIATTR_VRC_CTA_INIT_COUNT
	.align		4
        /*0150*/ 	.byte	0x02, 0x4a
	.zero		1
	.zero		1


	//----- nvinfo : EIATTR_SYSCALL_OFFSETS
	.align		4
        /*0154*/ 	.byte	0x04, 0x46
        /*0156*/ 	.short	(.L_488 - .L_487)


	//   ....[0]....
.L_487:
        /*0158*/ 	.word	0x000005b0


	//----- nvinfo : EIATTR_EXIT_INSTR_OFFSETS
	.align		4
.L_488:
        /*015c*/ 	.byte	0x04, 0x1c
        /*015e*/ 	.short	(.L_490 - .L_489)


	//   ....[0]....
.L_489:
        /*0160*/ 	.word	0x00000360


	//   ....[1]....
        /*0164*/ 	.word	0x00001600


	//   ....[2]....
        /*0168*/ 	.word	0x000017d0


	//----- nvinfo : EIATTR_CRS_STACK_SIZE
	.align		4
.L_490:
        /*016c*/ 	.byte	0x04, 0x1e
        /*016e*/ 	.short	(.L_492 - .L_491)
.L_491:
        /*0170*/ 	.word	0x00000000


	//----- nvinfo : EIATTR_CBANK_PARAM_SIZE
	.align		4
.L_492:
        /*0174*/ 	.byte	0x03, 0x19
        /*0176*/ 	.short	0x005c


	//----- nvinfo : EIATTR_PARAM_CBANK
	.align		4
        /*0178*/ 	.byte	0x04, 0x0a
        /*017a*/ 	.short	(.L_494 - .L_493)
	.align		4
.L_493:
        /*017c*/ 	.word	index@(.nv.constant0._ZN18transformer_engine26fused_rope_backward_kernelI6__halfEEvPKT_PKiPKfPS2_biiiiiiiiiiiiii)
        /*0180*/ 	.short	0x0380
        /*0182*/ 	.short	0x005c


	//----- nvinfo : EIATTR_SW_WAR
	.align		4
.L_494:
        /*0184*/ 	.byte	0x04, 0x36
        /*0186*/ 	.short	(.L_496 - .L_495)
.L_495:
        /*0188*/ 	.word	0x00000008
.L_496:


//--------------------- .nv.info._ZN18transformer_engine26fused_rope_backward_kernelIfEEvPKT_PKiPKfPS1_biiiiiiiiiiiiii --------------------------
	.section	.nv.info._ZN18transformer_engine26fused_rope_backward_kernelIfEEvPKT_PKiPKfPS1_biiiiiiiiiiiiii,"",@"SHT_CUDA_INFO"
	.sectionflags	@""
	.align	4


	//----- nvinfo : EIATTR_CUDA_API_VERSION
	.align		4
        /*0000*/ 	.byte	0x04, 0x37
        /*0002*/ 	.short	(.L_498 - .L_497)
.L_497:
        /*0004*/ 	.word	0x00000082


	//----- nvinfo : EIATTR_KPARAM_INFO
	.align		4
.L_498:
        /*0008*/ 	.byte	0x04, 0x17
        /*000a*/ 	.short	(.L_500 - .L_499)
.L_499:
        /*000c*/ 	.word	0x00000000
        /*0010*/ 	.short	0x0012
        /*0012*/ 	.short	0x0058
        /*0014*/ 	.byte	0x00, 0xf0, 0x11, 0x00


	//----- nvinfo : EIATTR_KPARAM_INFO
	.align		4
.L_500:
        /*0018*/ 	.byte	0x04, 0x17
        /*001a*/ 	.short	(.L_502 - .L_501)
.L_501:
        /*001c*/ 	.word	0x00000000
        /*0020*/ 	.short	0x0011
        /*0022*/ 	.short	0x0054
        /*0024*/ 	.byte	0x00, 0xf0, 0x11, 0x00


	//----- nvinfo : EIATTR_KPARAM_INFO
	.align		4
.L_502:
        /*0028*/ 	.byte	0x04, 0x17
        /*002a*/ 	.short	(.L_504 - .L_503)
.L_503:
        /*002c*/ 	.word	0x00000000
        /*0030*/ 	.short	0x0010
        /*0032*/ 	.short	0x0050
        /*0034*/ 	.byte	0x00, 0xf0, 0x11, 0x00


	//----- nvinfo : EIATTR_KPARAM_INFO
	.align		4
.L_504:
        /*0038*/ 	.byte	0x04, 0x17
        /*003a*/ 	.short	(.L_506 - .L_505)
.L_505:
        /*003c*/ 	.word	0x00000000
        /*0040*/ 	.short	0x000f
        /*0042*/ 	.short	0x004c
        /*0044*/ 	.byte	0x00, 0xf0, 0x11, 0x00


	//----- nvinfo : EIATTR_KPARAM_INFO
	.align		4
.L_506:
        /*0048*/ 	.byte	0x04, 0x17
        /*004a*/ 	.short	(.L_508 - .L_507)
.L_507:
        /*004c*/ 	.word	0x00000000
        /*0050*/ 	.short	0x000e
        /*0052*/ 	.short	0x0048
        /*0054*/ 	.byte	0x00, 0xf0, 0x11, 0x00


	//----- nvinfo : EIATTR_KPARAM_INFO
	.align		4
.L_508:
        /*0058*/ 	.byte	0x04, 0x17
        /*005a*/ 	.short	(.L_510 - .L_509)
.L_509:
        /*005c*/ 	.word	0x00000000
        /*0060*/ 	.short	0x000d
        /*0062*/ 	.short	0x0044
        /*0064*/ 	.byte	0x00, 0xf0, 0x11, 0x00


	//----- nvinfo : EIATTR_KPARAM_INFO
	.align		4
.L_510:
        /*0068*/ 	.byte	0x04, 0x17
        /*006a*/ 	.short	(.L_512 - .L_511)
.L_511:
        /*006c*/ 	.word	0x00000000
        /*0070*/ 	.short	0x000c
        /*0072*/ 	.short	0x0040
        /*0074*/ 	.byte	0x00, 0xf0, 0x11, 0x00


	//----- nvinfo : EIATTR_KPARAM_INFO
	.align		4
.L_512:
        /*0078*/ 	.byte	0x04, 0x17
        /*007a*/ 	.short	(.L_514 - .L_513)
.L_513:
        /*007c*/ 	.word	0x00000000
        /*0080*/ 	.short	0x000b
        /*0082*/ 	.short	0x003c
        /*0084*/ 	.byte	0x00, 0xf0, 0x11, 0x00


	//----- nvinfo : EIATTR_KPARAM_INFO
	.align		4
.L_514:
        /*0088*/ 	.byte	0x04, 0x17
        /*008a*/ 	.short	(.L_516 - .L_515)
.L_515:
        /*008c*/ 	.word	0x00000000
        /*0090*/ 	.short	0x000a
        /*0092*/ 	.short	0x0038
        /*0094*/ 	.byte	0x00, 0xf0, 0x11, 0x00


	//----- nvinfo : EIATTR_KPARAM_INFO
	.align		4
.L_516:
        /*0098*/ 	.byte	0x04, 0x17
        /*009a*/ 	.short	(.L_518 - .L_517)
.L_517:
        /*009c*/ 	.word	0x00000000
        /*00a0*/ 	.short	0x0009
        /*00a2*/ 	.short	0x0034
        /*00a4*/ 	.byte	0x00, 0xf0, 0x11, 0x00


	//----- nvinfo : EIATTR_KPARAM_INFO
	.align		4
.L_518:
        /*00a8*/ 	.byte	0x04, 0x17
        /*00aa*/ 	.short	(.L_520 - .L_519)
.L_519:
        /*00ac*/ 	.word	0x00000000
        /*00b0*/ 	.short	0x0008
        /*00b2*/ 	.short	0x0030
        /*00b4*/ 	.byte	0x00, 0xf0, 0x11, 0x00


	//----- nvinfo : EIATTR_KPARAM_INFO
	.align		4
.L_520:
        /*00b8*/ 	.byte	0x04, 0x17
        /*00ba*/ 	.short	(.L_522 - .L_521)
.L_521:
        /*00bc*/ 	.word	0x00000000
        /*00c0*/ 	.short	0x0007
        /*00c2*/ 	.short	0x002c
        /*00c4*/ 	.byte	0x00, 0xf0, 0x11, 0x00


	//----- nvinfo : EIATTR_KPARAM_INFO
	.align		4
.L_522:
        /*00c8*/ 	.byte	0x04, 0x17
        /*00ca*/ 	.short	(.L_524 - .L_523)
.L_523:
        /*00cc*/ 	.word	0x00000000
        /*00d0*/ 	.short	0x0006
        /*00d2*/ 	.short	0x0028
        /*00d4*/ 	.byte	0x00, 0xf0, 0x11, 0x00


	//----- nvinfo : EIATTR_KPARAM_INFO
	.align		4
.L_524:
        /*00d8*/ 	.byte	0x04, 0x17
        /*00da*/ 	.short	(.L_526 - .L_525)
.L_525:
        /*00dc*/ 	.word	0x00000000
        /*00e0*/ 	.short	0x0005
        /*00e2*/ 	.short	0x0024
        /*00e4*/ 	.byte	0x00, 0xf0, 0x11, 0x00


	//----- nvinfo : EIATTR_KPARAM_INFO
	.align		4
.L_526:
        /*00e8*/ 	.byte	0x04, 0x17
        /*00ea*/ 	.short	(.L_528 - .L_527)
.L_527:
        /*00ec*/ 	.word	0x00000000
        /*00f0*/ 	.short	0x0004
        /*00f2*/ 	.short	0x0020
        /*00f4*/ 	.byte	0x00, 0xf0, 0x05, 0x00


	//----- nvinfo : EIATTR_KPARAM_INFO
	.align		4
.L_528:
        /*00f8*/ 	.byte	0x04, 0x17
        /*00fa*/ 	.short	(.L_530 - .L_529)
.L_529:
        /*00fc*/ 	.word	0x00000000
        /*0100*/ 	.short	0x0003
        /*0102*/ 	.short	0x0018
        /*0104*/ 	.byte	0x00, 0xf5, 0x21, 0x00


	//----- nvinfo : EIATTR_KPARAM_INFO
	.align		4
.L_530:
        /*0108*/ 	.byte	0x04, 0x17
        /*010a*/ 	.short	(.L_532 - .L_531)
.L_531:
        /*010c*/ 	.word	0x00000000
        /*0110*/ 	.short	0x0002
        /*0112*/ 	.short	0x0010
        /*0114*/ 	.byte	0x00, 0xf5, 0x21, 0x00


	//----- nvinfo : EIATTR_KPARAM_INFO
	.align		4
.L_532:
        /*0118*/ 	.byte	0x04, 0x17
        /*011a*/ 	.short	(.L_534 - .L_533)
.L_533:
        /*011c*/ 	.word	0x00000000
        /*0120*/ 	.short	0x0001
        /*0122*/ 	.short	0x0008
        /*0124*/ 	.byte	0x00, 0xf5, 0x21, 0x00


	//----- nvinfo : EIATTR_KPARAM_INFO
	.align		4
.L_534:
        /*0128*/ 	.byte	0x04, 0x17
        /*012a*/ 	.short	(.L_536 - .L_535)
.L_535:
        /*012c*/ 	.word	0x00000000
        /*0130*/ 	.short	0x0000
        /*0132*/ 	.short	0x0000
        /*0134*/ 	.byte	0x00, 0xf5, 0x21, 0x00


	//----- nvinfo : EIATTR_SPARSE_MMA_MASK
	.align		4
.L_536:
        /*0138*/ 	.byte	0x03, 0x50
        /*013a*/ 	.short	0x0000


	//----- nvinfo : EIATTR_MAXREG_COUNT
	.align		4
        /*013c*/ 	.byte	0x03, 0x1b
        /*013e*/ 	.short	0x00ff


	//----- nvinfo : EIATTR_NUM_BARRIERS
	.align		4
        /*0140*/ 	.byte	0x02, 0x4c
        /*0142*/ 	.byte	0x01
	.zero		1


	//----- nvinfo : EIATTR_EXTERNS
	.align		4
        /*0144*/ 	.byte	0x04, 0x0f
        /*0146*/ 	.short	(.L_538 - .L_537)


	//   ....[0]....
	.align		4
.L_537:
        /*0148*/ 	.word	index@(__assertfail)


	//----- nvinfo : EIATTR_MERCURY_ISA_VERSION
	.align		4
.L_538:
        /*014c*/ 	.byte	0x03, 0x5f
        /*014e*/ 	.short	0x0101


	//----- nvinfo : EIATTR_VRC_CTA_INIT_COUNT
	.align		4
        /*0150*/ 	.byte	0x02, 0x4a
	.zero		1
	.zero		1


	//----- nvinfo : EIATTR_SYSCALL_OFFSETS
	.align		4
        /*0154*/ 	.byte	0x04, 0x46
        /*0156*/ 	.short	(.L_540 - .L_539)


	//   ....[0]....
.L_539:
        /*0158*/ 	.word	0x000005b0


	//----- nvinfo : EIATTR_EXIT_INSTR_OFFSETS
	.align		4
.L_540:
        /*015c*/ 	.byte	0x04, 0x1c
        /*015e*/ 	.short	(.L_542 - .L_541)


	//   ....[0]....
.L_541:
        /*0160*/ 	.word	0x00000360


	//   ....[1]....
        /*0164*/ 	.word	0x00001580


	//   ....[2]....
        /*0168*/ 	.word	0x00001750


	//----- nvinfo : EIATTR_CRS_STACK_SIZE
	.align		4
.L_542:
        /*016c*/ 	.byte	0x04, 0x1e
        /*016e*/ 	.short	(.L_544 - .L_543)
.L_543:
        /*0170*/ 	.word	0x00000000


	//----- nvinfo : EIATTR_CBANK_PARAM_SIZE
	.align		4
.L_544:
        /*0174*/ 	.byte	0x03, 0x19
        /*0176*/ 	.short	0x005c


	//----- nvinfo : EIATTR_PARAM_CBANK
	.align		4
        /*0178*/ 	.byte	0x04, 0x0a
        /*017a*/ 	.short	(.L_546 - .L_545)
	.align		4
.L_545:
        /*017c*/ 	.word	index@(.nv.constant0._ZN18transformer_engine26fused_rope_backward_kernelIfEEvPKT_PKiPKfPS1_biiiiiiiiiiiiii)
        /*0180*/ 	.short	0x0380
        /*0182*/ 	.short	0x005c


	//----- nvinfo : EIATTR_SW_WAR
	.align		4
.L_546:
        /*0184*/ 	.byte	0x04, 0x36
        /*0186*/ 	.short	(.L_548 - .L_547)
.L_547:
        /*0188*/ 	.word	0x00000008
.L_548:


//--------------------- .nv.info._ZN18transformer_engine25fused_rope_forward_kernelI13__nv_bfloat16EEvPKT_PKiPKfS6_PS2_biiiiiiiiiiiiii --------------------------
	.section	.nv.info._ZN18transformer_engine25fused_rope_forward_kernelI13__nv_bfloat16EEvPKT_PKiPKfS6_PS2_biiiiiiiiiiiiii,"",@"SHT_CUDA_INFO"
	.sectionflags	@""
	.align	4


	//----- nvinfo : EIATTR_CUDA_API_VERSION
	.align		4
        /*0000*/ 	.byte	0x04, 0x37
        /*0002*/ 	.short	(.L_550 - .L_549)
.L_549:
        /*0004*/ 	.word	0x00000082


	//----- nvinfo : EIATTR_KPARAM_INFO
	.align		4
.L_550:
        /*0008*/ 	.byte	0x04, 0x17
        /*000a*/ 	.short	(.L_552 - .L_551)
.L_551:
        /*000c*/ 	.word	0x00000000
        /*0010*/ 	.short	0x0013
        /*0012*/ 	.short	0x0060
        /*0014*/ 	.byte	0x00, 0xf0, 0x11, 0x00


	//----- nvinfo : EIATTR_KPARAM_INFO
	.align		4
.L_552:
        /*0018*/ 	.byte	0x04, 0x17
        /*001a*/ 	.short	(.L_554 - .L_553)
.L_553:
        /*001c*/ 	.word	0x00000000
        /*0020*/ 	.short	0x0012
        /*0022*/ 	.short	0x005c
        /*0024*/ 	.byte	0x00, 0xf0, 0x11, 0x00


	//----- nvinfo : EIATTR_KPARAM_INFO
	.align		4
.L_554:
        /*0028*/ 	.byte	0x04, 0x17
        /*002a*/ 	.short	(.L_556 - .L_555)
.L_555:
        /*002c*/ 	.word	0x00000000
        /*0030*/ 	.short	0x0011
        /*0032*/ 	.short	0x0058
        /*0034*/ 	.byte	0x00, 0xf0, 0x11, 0x00


	//----- nvinfo : EIATTR_KPARAM_INFO
	.align		4
.L_556:
        /*0038*/ 	.byte	0x04, 0x17
        /*003a*/ 	.short	(.L_558 - .L_557)
.L_557:
        /*003c*/ 	.word	0x00000000
        /*0040*/ 	.short	0x0010
        /*0042*/ 	.short	0x0054
        /*0044*/ 	.byte	0x00, 0xf0, 0x11, 0x00


	//----- nvinfo : EIATTR_KPARAM_INFO
	.align		4
.L_558:
        /*0048*/ 	.byte	0x04, 0x17
        /*004a*/ 	.short	(.L_560 - .L_559)
.L_559:
        /*004c*/ 	.word	0x00000000
        /*0050*/ 	.short	0x000f
        /*0052*/ 	.short	0x0050
        /*0054*/ 	.byte	0x00, 0xf0, 0x11, 0x00


	//----- nvinfo : EIATTR_KPARAM_INFO
	.align		4
.L_560:
        /*0058*/ 	.byte	0x04, 0x17
        /*005a*/ 	.short	(.L_562 - .L_561)
.L_561:
        /*005c*/ 	.word	0x00000000
        /*0060*/ 	.short	0x000e
        /*0062*/ 	.short	0x004c
        /*0064*/ 	.byte	0x00, 0xf0, 0x11, 0x00


	//----- nvinfo : EIATTR_KPARAM_INFO
	.align		4
.L_562:
        /*0068*/ 	.byte	0x04, 0x17
        /*006a*/ 	.short	(.L_564 - .L_563)
.L_563:
        /*006c*/ 	.word	0x00000000
        /*0070*/ 	.short	0x000d
        /*0072*/ 	.short	0x0048
        /*0074*/ 	.byte	0x00, 0xf0, 0x11, 0x00


	//----- nvinfo : EIATTR_KPARAM_INFO
	.align		4
.L_564:
        /*0078*/ 	.byte	0x04, 0x17
        /*007a*/ 	.short	(.L_566 - .L_565)
.L_565:
        /*007c*/ 	.word	0x00000000
        /*0080*/ 	.short	0x000c
        /*0082*/ 	.short	0x0044
        /*0084*/ 	.byte	0x00, 0xf0, 0x11, 0x00


	//----- nvinfo : EIATTR_KPARAM_INFO
	.align		4
.L_566:
        /*0088*/ 	.byte	0x04, 0x17
        /*008a*/ 	.short	(.L_568 - .L_567)
.L_567:
        /*008c*/ 	.word	0x00000000
        /*0090*/ 	.short	0x000b
        /*0092*/ 	.short	0x0040
        /*0094*/ 	.byte	0x00, 0xf0, 0x11, 0x00


	//----- nvinfo : EIATTR_KPARAM_INFO
	.align		4
.L_568:
        /*0098*/ 	.byte	0x04, 0x17
        /*009a*/ 	.short	(.L_570 - .L_569)
.L_569:
        /*009c*/ 	.word	0x00000000
        /*00a0*/ 	.short	0x000a
        /*00a2*/ 	.short	0x003c
        /*00a4*/ 	.byte	0x00, 0xf0, 0x11, 0x00


	//----- nvinfo : EIATTR_KPARAM_INFO
	.align		4
.L_570:
        /*00a8*/ 	.byte	0x04, 0x17
        /*00aa*/ 	.short	(.L_572 - .L_571)
.L_571:
        /*00ac*/ 	.word	0x00000000
        /*00b0*/ 	.short	0x0009
        /*00b2*/ 	.short	0x0038
        /*00b4*/ 	.byte	0x00, 0xf0, 0x11, 0x00


	//----- nvinfo : EIATTR_KPARAM_INFO
	.align		4
.L_572:
        /*00b8*/ 	.byte	0x04, 0x17
        /*00ba*/ 	.short	(.L_574 - .L_573)
.L_573:
        /*00bc*/ 	.word	0x00000000
        /*00c0*/ 	.short	0x0008
        /*00c2*/ 	.short	0x0034
        /*00c4*/ 	.byte	0x00, 0xf0, 0x11, 0x00


	//----- nvinfo : EIATTR_KPARAM_INFO
	.align		4
.L_574:
        /*00c8*/ 	.byte	0x04, 0x17
        /*00ca*/ 	.short	(.L_576 - .L_575)
.L_575:
        /*00cc*/ 	.word	0x00000000
        /*00d0*/ 	.short	0x0007
        /*00d2*/ 	.short	0x0030
        /*00d4*/ 	.byte	0x00, 0xf0, 0x11, 0x00


	//----- nvinfo : EIATTR_KPARAM_INFO
	.align		4
.L_576:
        /*00d8*/ 	.byte	0x04, 0x17
        /*00da*/ 	.short	(.L_578 - .L_577)
.L_577:
        /*00dc*/ 	.word	0x00000000
        /*00e0*/ 	.short	0x0006
        /*00e2*/ 	.short	0x002c
        /*00e4*/ 	.byte	0x00, 0xf0, 0x11, 0x00


	//----- nvinfo : EIATTR_KPARAM_INFO
	.align		4
.L_578:
        /*00e8*/ 	.byte	0x04, 0x17
        /*00ea*/ 	.short	(.L_580 - .L_579)
.L_579:
        /*00ec*/ 	.word	0x00000000
        /*00f0*/ 	.short	0x0005
        /*00f2*/ 	.short	0x0028
        /*00f4*/ 	.byte	0x00, 0xf0, 0x05, 0x00


	//----- nvinfo : EIATTR_KPARAM_INFO
	.align		4
.L_580:
        /*00f8*/ 	.byte	0x04, 0x17
        /*00fa*/ 	.short	(.L_582 - .L_581)
.L_581:
        /*00fc*/ 	.word	0x00000000
        /*0100*/ 	.short	0x0004
        /*0102*/ 	.short	0x0020
        /*0104*/ 	.byte	0x00, 0xf5, 0x21, 0x00


	//----- nvinfo : EIATTR_KPARAM_INFO
	.align		4
.L_582:
        /*0108*/ 	.byte	0x04, 0x17
        /*010a*/ 	.short	(.L_584 - .L_583)
.L_583:
        /*010c*/ 	.word	0x00000000
        /*0110*/ 	.short	0x0003
        /*0112*/ 	.short	0x0018
        /*0114*/ 	.byte	0x00, 0xf5, 0x21, 0x00


	//----- nvinfo : EIATTR_KPARAM_INFO
	.align		4
.L_584:
        /*0118*/ 	.byte	0x04, 0x17
        /*011a*/ 	.short	(.L_586 - .L_585)
.L_585:
        /*011c*/ 	.word	0x00000000
        /*0120*/ 	.short	0x0002
        /*0122*/ 	.short	0x0010
        /*0124*/ 	.byte	0x00, 0xf5, 0x21, 0x00


	//----- nvinfo : EIATTR_KPARAM_INFO
	.align		4
.L_586:
        /*0128*/ 	.byte	0x04, 0x17
        /*012a*/ 	.short	(.L_588 - .L_587)
.L_587:
        /*012c*/ 	.word	0x00000000
        /*0130*/ 	.short	0x0001
        /*0132*/ 	.short	0x0008
        /*0134*/ 	.byte	0x00, 0xf5, 0x21, 0x00


	//----- nvinfo : EIATTR_KPARAM_INFO
	.align		4
.L_588:
        /*0138*/ 	.byte	0x04, 0x17
        /*013a*/ 	.short	(.L_590 - .L_589)
.L_589:
        /*013c*/ 	.word	0x00000000
        /*0140*/ 	.short	0x0000
        /*0142*/ 	.short	0x0000
        /*0144*/ 	.byte	0x00, 0xf5, 0x21, 0x00


	//----- nvinfo : EIATTR_SPARSE_MMA_MASK
	.align		4
.L_590:
        /*0148*/ 	.byte	0x03, 0x50
        /*014a*/ 	.short	0x0000


	//----- nvinfo : EIATTR_MAXREG_COUNT
	.align		4
        /*014c*/ 	.byte	0x03, 0x1b
        /*014e*/ 	.short	0x00ff


	//----- nvinfo : EIATTR_NUM_BARRIERS
	.align		4
        /*0150*/ 	.byte	0x02, 0x4c
        /*0152*/ 	.byte	0x01
	.zero		1


	//----- nvinfo : EIATTR_EXTERNS
	.align		4
        /*0154*/ 	.byte	0x04, 0x0f
        /*0156*/ 	.short	(.L_592 - .L_591)


	//   ....[0]....
	.align		4
.L_591:
        /*0158*/ 	.word	index@(__assertfail)


	//----- nvinfo : EIATTR_MERCURY_ISA_VERSION
	.align		4
.L_592:
        /*015c*/ 	.byte	0x03, 0x5f
        /*015e*/ 	.short	0x0101


	//----- nvinfo : EIATTR_VRC_CTA_INIT_COUNT
	.align		4
        /*0160*/ 	.byte	0x02, 0x4a
	.zero		1
	.zero		1


	//----- nvinfo : EIATTR_SYSCALL_OFFSETS
	.align		4
        /*0164*/ 	.byte	0x04, 0x46
        /*0166*/ 	.short	(.L_594 - .L_593)


	//   ....[0]....
.L_593:
        /*0168*/ 	.word	0x000005a0


	//----- nvinfo : EIATTR_EXIT_INSTR_OFFSETS
	.align		4
.L_594:
        /*016c*/ 	.byte	0x04, 0x1c
        /*016e*/ 	.short	(.L_596 - .L_595)


	//   ....[0]....
.L_595:
        /*0170*/ 	.word	0x00000350


	//   ....[1]....
        /*0174*/ 	.word	0x00001660


	//   ....[2]....
        /*0178*/ 	.word	0x00001840


	//----- nvinfo : EIATTR_CRS_STACK_SIZE
	.align		4
.L_596:
        /*017c*/ 	.byte	0x04, 0x1e
        /*017e*/ 	.short	(.L_598 - .L_597)
.L_597:
        /*0180*/ 	.word	0x00000000


	//----- nvinfo : EIATTR_CBANK_PARAM_SIZE
	.align		4
.L_598:
        /*0184*/ 	.byte	0x03, 0x19
        /*0186*/ 	.short	0x0064


	//----- nvinfo : EIATTR_PARAM_CBANK
	.align		4
        /*0188*/ 	.byte	0x04, 0x0a
        /*018a*/ 	.short	(.L_600 - .L_599)
	.align		4
.L_599:
        /*018c*/ 	.word	index@(.nv.constant0._ZN18transformer_engine25fused_rope_forward_kernelI13__nv_bfloat16EEvPKT_PKiPKfS6_PS2_biiiiiiiiiiiiii)
        /*0190*/ 	.short	0x0380
        /*0192*/ 	.short	0x0064


	//----- nvinfo : EIATTR_SW_WAR
	.align		4
.L_600:
        /*0194*/ 	.byte	0x04, 0x36
        /*0196*/ 	.short	(.L_602 - .L_601)
.L_601:
        /*0198*/ 	.word	0x00000008
.L_602:


//--------------------- .nv.info._ZN18transformer_engine25fused_rope_forward_kernelI6__halfEEvPKT_PKiPKfS6_PS2_biiiiiiiiiiiiii --------------------------
	.section	.nv.info._ZN18transformer_engine25fused_rope_forward_kernelI6__halfEEvPKT_PKiPKfS6_PS2_biiiiiiiiiiiiii,"",@"SHT_CUDA_INFO"
	.sectionflags	@""
	.align	4


	//----- nvinfo : EIATTR_CUDA_API_VERSION
	.align		4
        /*0000*/ 	.byte	0x04, 0x37
        /*0002*/ 	.short	(.L_604 - .L_603)
.L_603:
        /*0004*/ 	.word	0x00000082


	//----- nvinfo : EIATTR_KPARAM_INFO
	.align		4
.L_604:
        /*0008*/ 	.byte	0x04, 0x17
        /*000a*/ 	.short	(.L_606 - .L_605)
.L_605:
        /*000c*/ 	.word	0x00000000
        /*0010*/ 	.short	0x0013
        /*0012*/ 	.short	0x0060
        /*0014*/ 	.byte	0x00, 0xf0, 0x11, 0x00


	//----- nvinfo : EIATTR_KPARAM_INFO
	.align		4
.L_606:
        /*0018*/ 	.byte	0x04, 0x17
        /*001a*/ 	.short	(.L_608 - .L_607)
.L_607:
        /*001c*/ 	.word	0x00000000
        /*0020*/ 	.short	0x0012
        /*0022*/ 	.short	0x005c
        /*0024*/ 	.byte	0x00, 0xf0, 0x11, 0x00


	//----- nvinfo : EIATTR_KPARAM_INFO
	.align		4
.L_608:
        /*0028*/ 	.byte	0x04, 0x17
        /*002a*/ 	.short	(.L_610 - .L_609)
.L_609:
        /*002c*/ 	.word	0x00000000
        /*0030*/ 	.short	0x0011
        /*0032*/ 	.short	0x0058
        /*0034*/ 	.byte	0x00, 0xf0, 0x11, 0x00


	//----- nvinfo : EIATTR_KPARAM_INFO
	.align		4
.L_610:
        /*0038*/ 	.byte	0x04, 0x17
        /*003a*/ 	.short	(.L_612 - .L_611)
.L_611:
        /*003c*/ 	.word	0x00000000
        /*0040*/ 	.short	0x0010
        /*0042*/ 	.short	0x0054
        /*0044*/ 	.byte	0x00, 0xf0, 0x11, 0x00


	//----- nvinfo : EIATTR_KPARAM_INFO
	.align		4
.L_612:
        /*0048*/ 	.byte	0x04, 0x17
        /*004a*/ 	.short	(.L_614 - .L_613)
.L_613:
        /*004c*/ 	.word	0x00000000
        /*0050*/ 	.short	0x000f
        /*0052*/ 	.short	0x0050
        /*0054*/ 	.byte	0x00, 0xf0, 0x11, 0x00


	//----- nvinfo : EIATTR_KPARAM_INFO
	.align		4
.L_614:
        /*0058*/ 	.byte	0x04, 0x17
        /*005a*/ 	.short	(.L_616 - .L_615)
.L_615:
        /*005c*/ 	.word	0x00000000
        /*0060*/ 	.short	0x000e
        /*0062*/ 	.short	0x004c
        /*0064*/ 	.byte	0x00, 0xf0, 0x11, 0x00


	//----- nvinfo : EIATTR_KPARAM_INFO
	.align		4
.L_616:
        /*0068*/ 	.byte	0x04, 0x17
        /*006a*/ 	.short	(.L_618 - .L_617)
.L_617:
        /*006c*/ 	.word	0x00000000
        /*0070*/ 	.short	0x000d
        /*0072*/ 	.short	0x0048
        /*0074*/ 	.byte	0x00, 0xf0, 0x11, 0x00


	//----- nvinfo : EIATTR_KPARAM_INFO
	.align		4
.L_618:
        /*0078*/ 	.byte	0x04, 0x17
        /*007a*/ 	.short	(.L_620 - .L_619)
.L_619:
        /*007c*/ 	.word	0x00000000
        /*0080*/ 	.short	0x000c
        /*0082*/ 	.short	0x0044
        /*0084*/ 	.byte	0x00, 0xf0, 0x11, 0x00


	//----- nvinfo : EIATTR_KPARAM_INFO
	.align		4
.L_620:
        /*0088*/ 	.byte	0x04, 0x17
        /*008a*/ 	.short	(.L_622 - .L_621)
.L_621:
        /*008c*/ 	.word	0x00000000
        /*0090*/ 	.short	0x000b
        /*0092*/ 	.short	0x0040
        /*0094*/ 	.byte	0x00, 0xf0, 0x11, 0x00


	//----- nvinfo : EIATTR_KPARAM_INFO
	.align		4
.L_622:
        /*0098*/ 	.byte	0x04, 0x17
        /*009a*/ 	.short	(.L_624 - .L_623)
.L_623:
        /*009c*/ 	.word	0x00000000
        /*00a0*/ 	.short	0x000a
        /*00a2*/ 	.short	0x003c
        /*00a4*/ 	.byte	0x00, 0xf0, 0x11, 0x00


	//----- nvinfo : EIATTR_KPARAM_INFO
	.align		4
.L_624:
        /*00a8*/ 	.byte	0x04, 0x17
        /*00aa*/ 	.short	(.L_626 - .L_625)
.L_625:
        /*00ac*/ 	.word	0x00000000
        /*00b0*/ 	.short	0x0009
        /*00b2*/ 	.short	0x0038
        /*00b4*/ 	.byte	0x00, 0xf0, 0x11, 0x00


	//----- nvinfo : EIATTR_KPARAM_INFO
	.align		4
.L_626:
        /*00b8*/ 	.byte	0x04, 0x17
        /*00ba*/ 	.short	(.L_628 - .L_627)
.L_627:
        /*00bc*/ 	.word	0x00000000
        /*00c0*/ 	.short	0x0008
        /*00c2*/ 	.short	0x0034
        /*00c4*/ 	.byte	0x00, 0xf0, 0x11, 0x00


	//----- nvinfo : EIATTR_KPARAM_INFO
	.align		4
.L_628:
        /*00c8*/ 	.byte	0x04, 0x17
        /*00ca*/ 	.short	(.L_630 - .L_629)
.L_629:
        /*00cc*/ 	.word	0x00000000
        /*00d0*/ 	.short	0x0007
        /*00d2*/ 	.short	0x0030
        /*00d4*/ 	.byte	0x00, 0xf0, 0x11, 0x00


	//----- nvinfo : EIATTR_KPARAM_INFO
	.align		4
.L_630:
        /*00d8*/ 	.byte	0x04, 0x17
        /*00da*/ 	.short	(.L_632 - .L_631)
.L_631:
        /*00dc*/ 	.word	0x00000000
        /*00e0*/ 	.short	0x0006
        /*00e2*/ 	.short	0x002c
        /*00e4*/ 	.byte	0x00, 0xf0, 0x11, 0x00


	//----- nvinfo : EIATTR_KPARAM_INFO
	.align		4
.L_632:
        /*00e8*/ 	.byte	0x04, 0x17
        /*00ea*/ 	.short	(.L_634 - .L_633)
.L_633:
        /*00ec*/ 	.word	0x00000000
        /*00f0*/ 	.short	0x0005
        /*00f2*/ 	.short	0x0028
        /*00f4*/ 	.byte	0x00, 0xf0, 0x05, 0x00


	//----- nvinfo : EIATTR_KPARAM_INFO
	.align		4
.L_634:
        /*00f8*/ 	.byte	0x04, 0x17
        /*00fa*/ 	.short	(.L_636 - .L_635)
.L_635:
        /*00fc*/ 	.word	0x00000000
        /*0100*/ 	.short	0x0004
        /*0102*/ 	.short	0x0020
        /*0104*/ 	.byte	0x00, 0xf5, 0x21, 0x00


	//----- nvinfo : EIATTR_KPARAM_INFO
	.align		4
.L_636:
        /*0108*/ 	.byte	0x04, 0x17
        /*010a*/ 	.short	(.L_638 - .L_637)
.L_637:
        /*010c*/ 	.word	0x00000000
        /*0110*/ 	.short	0x0003
        /*0112*/ 	.short	0x0018
        /*0114*/ 	.byte	0x00, 0xf5, 0x21, 0x00


	//----- nvinfo : EIATTR_KPARAM_INFO
	.align		4
.L_638:
        /*0118*/ 	.byte	0x04, 0x17
        /*011a*/ 	.short	(.L_640 - .L_639)
.L_639:
        /*011c*/ 	.word	0x00000000
        /*0120*/ 	.short	0x0002
        /*0122*/ 	.short	0x0010
        /*0124*/ 	.byte	0x00, 0xf5, 0x21, 0x00


	//----- nvinfo : EIATTR_KPARAM_INFO
	.align		4
.L_640:
        /*0128*/ 	.byte	0x04, 0x17
        /*012a*/ 	.short	(.L_642 - .L_641)
.L_641:
        /*012c*/ 	.word	0x00000000
        /*0130*/ 	.short	0x0001
        /*0132*/ 	.short	0x0008
        /*0134*/ 	.byte	0x00, 0xf5, 0x21, 0x00


	//----- nvinfo : EIATTR_KPARAM_INFO
	.align		4
.L_642:
        /*0138*/ 	.byte	0x04, 0x17
        /*013a*/ 	.short	(.L_644 - .L_643)
.L_643:
        /*013c*/ 	.word	0x00000000
        /*0140*/ 	.short	0x0000
        /*0142*/ 	.short	0x0000
        /*0144*/ 	.byte	0x00, 0xf5, 0x21, 0x00


	//----- nvinfo : EIATTR_SPARSE_MMA_MASK
	.align		4
.L_644:
        /*0148*/ 	.byte	0x03, 0x50
        /*014a*/ 	.short	0x0000


	//----- nvinfo : EIATTR_MAXREG_COUNT
	.align		4
        /*014c*/ 	.byte	0x03, 0x1b
        /*014e*/ 	.short	0x00ff


	//----- nvinfo : EIATTR_NUM_BARRIERS
	.align		4
        /*0150*/ 	.byte	0x02, 0x4c
        /*0152*/ 	.byte	0x01
	.zero		1


	//----- nvinfo : EIATTR_EXTERNS
	.align		4
        /*0154*/ 	.byte	0x04, 0x0f
        /*0156*/ 	.short	(.L_646 - .L_645)


	//   ....[0]....
	.align		4
.L_645:
        /*0158*/ 	.word	index@(__assertfail)


	//----- nvinfo : EIATTR_MERCURY_ISA_VERSION
	.align		4
.L_646:
        /*015c*/ 	.byte	0x03, 0x5f
        /*015e*/ 	.short	0x0101


	//----- nvinfo : EIATTR_VRC_CTA_INIT_COUNT
	.align		4
        /*0160*/ 	.byte	0x02, 0x4a
	.zero		1
	.zero		1


	//----- nvinfo : EIATTR_SYSCALL_OFFSETS
	.align		4
        /*0164*/ 	.byte	0x04, 0x46
        /*0166*/ 	.short	(.L_648 - .L_647)


	//   ....[0]....
.L_647:
        /*0168*/ 	.word	0x000005a0


	//----- nvinfo : EIATTR_EXIT_INSTR_OFFSETS
	.align		4
.L_648:
        /*016c*/ 	.byte	0x04, 0x1c
        /*016e*/ 	.short	(.L_650 - .L_649)


	//   ....[0]....
.L_649:
        /*0170*/ 	.word	0x00000350


	//   ....[1]....
        /*0174*/ 	.word	0x00001660


	//   ....[2]....
        /*0178*/ 	.word	0x00001840


	//----- nvinfo : EIATTR_CRS_STACK_SIZE
	.align		4
.L_650:
        /*017c*/ 	.byte	0x04, 0x1e
        /*017e*/ 	.short	(.L_652 - .L_651)
.L_651:
        /*0180*/ 	.word	0x00000000


	//----- nvinfo : EIATTR_CBANK_PARAM_SIZE
	.align		4
.L_652:
        /*0184*/ 	.byte	0x03, 0x19
        /*0186*/ 	.short	0x0064


	//----- nvinfo : EIATTR_PARAM_CBANK
	.align		4
        /*0188*/ 	.byte	0x04, 0x0a
        /*018a*/ 	.short	(.L_654 - .L_653)
	.align		4
.L_653:
        /*018c*/ 	.word	index@(.nv.constant0._ZN18transformer_engine25fused_rope_forward_kernelI6__halfEEvPKT_PKiPKfS6_PS2_biiiiiiiiiiiiii)
        /*0190*/ 	.short	0x0380
        /*0192*/ 	.short	0x0064


	//----- nvinfo : EIATTR_SW_WAR
	.align		4
.L_654:
        /*0194*/ 	.byte	0x04, 0x36
        /*0196*/ 	.short	(.L_656 - .L_655)
.L_655:
        /*0198*/ 	.word	0x00000008
.L_656:


//--------------------- .nv.info._ZN18transformer_engine25fused_rope_forward_kernelIfEEvPKT_PKiPKfS5_PS1_biiiiiiiiiiiiii --------------------------
	.section	.nv.info._ZN18transformer_engine25fused_rope_forward_kernelIfEEvPKT_PKiPKfS5_PS1_biiiiiiiiiiiiii,"",@"SHT_CUDA_INFO"
	.sectionflags	@""
	.align	4


	//----- nvinfo : EIATTR_CUDA_API_VERSION
	.align		4
        /*0000*/ 	.byte	0x04, 0x37
        /*0002*/ 	.short	(.L_658 - .L_657)
.L_657:
        /*0004*/ 	.word	0x00000082


	//----- nvinfo : EIATTR_KPARAM_INFO
	.align		4
.L_658:
        /*0008*/ 	.byte	0x04, 0x17
        /*000a*/ 	.short	(.L_660 - .L_659)
.L_659:
        /*000c*/ 	.word	0x00000000
        /*0010*/ 	.short	0x0013
        /*0012*/ 	.short	0x0060
        /*0014*/ 	.byte	0x00, 0xf0, 0x11, 0x00


	//----- nvinfo : EIATTR_KPARAM_INFO
	.align		4
.L_660:
        /*0018*/ 	.byte	0x04, 0x17
        /*001a*/ 	.short	(.L_662 - .L_661)
.L_661:
        /*001c*/ 	.word	0x00000000
        /*0020*/ 	.short	0x0012
        /*0022*/ 	.short	0x005c
        /*0024*/ 	.byte	0x00, 0xf0, 0x11, 0x00


	//----- nvinfo : EIATTR_KPARAM_INFO
	.align		4
.L_662:
        /*0028*/ 	.byte	0x04, 0x17
        /*002a*/ 	.short	(.L_664 - .L_663)
.L_663:
        /*002c*/ 	.word	0x00000000
        /*0030*/ 	.short	0x0011
        /*0032*/ 	.short	0x0058
        /*0034*/ 	.byte	0x00, 0xf0, 0x11, 0x00


	//----- nvinfo : EIATTR_KPARAM_INFO
	.align		4
.L_664:
        /*0038*/ 	.byte	0x04, 0x17
        /*003a*/ 	.short	(.L_666 - .L_665)
.L_665:
        /*003c*/ 	.word	0x00000000
        /*0040*/ 	.short	0x0010
        /*0042*/ 	.short	0x0054
        /*0044*/ 	.byte	0x00, 0xf0, 0x11, 0x00


	//----- nvinfo : EIATTR_KPARAM_INFO
	.align		4
.L_666:
        /*0048*/ 	.byte	0x04, 0x17
        /*004a*/ 	.short	(.L_668 - .L_667)
.L_667:
        /*004c*/ 	.word	0x00000000
        /*0050*/ 	.short	0x000f
        /*0052*/ 	.short	0x0050
        /*0054*/ 	.byte	0x00, 0xf0, 0x11, 0x00


	//----- nvinfo : EIATTR_KPARAM_INFO
	.align		4
.L_668:
        /*0058*/ 	.byte	0x04, 0x17
        /*005a*/ 	.short	(.L_670 - .L_669)
.L_669:
        /*005c*/ 	.word	0x00000000
        /*0060*/ 	.short	0x000e
        /*0062*/ 	.short	0x004c
        /*0064*/ 	.byte	0x00, 0xf0, 0x11, 0x00


	//----- nvinfo : EIATTR_KPARAM_INFO
	.align		4
.L_670:
        /*0068*/ 	.byte	0x04, 0x17
        /*006a*/ 	.short	(.L_672 - .L_671)
.L_671:
        /*006c*/ 	.word	0x00000000
        /*0070*/ 	.short	0x000d
        /*0072*/ 	.short	0x0048
        /*0074*/ 	.byte	0x00, 0xf0, 0x11, 0x00


	//----- nvinfo : EIATTR_KPARAM_INFO
	.align		4
.L_672:
        /*0078*/ 	.byte	0x04, 0x17
        /*007a*/ 	.short	(.L_674 - .L_673)
.L_673:
        /*007c*/ 	.word	0x00000000
        /*0080*/ 	.short	0x000c
        /*0082*/ 	.short	0x0044
        /*0084*/ 	.byte	0x00, 0xf0, 0x11, 0x00


	//----- nvinfo : EIATTR_KPARAM_INFO
	.align		4
.L_674:
        /*0088*/ 	.byte	0x04, 0x17
        /*008a*/ 	.short	(.L_676 - .L_675)
.L_675:
        /*008c*/ 	.word	0x00000000
        /*0090*/ 	.short	0x000b
        /*0092*/ 	.short	0x0040
        /*0094*/ 	.byte	0x00, 0xf0, 0x11, 0x00


	//----- nvinfo : EIATTR_KPARAM_INFO
	.align		4
.L_676:
        /*0098*/ 	.byte	0x04, 0x17
        /*009a*/ 	.short	(.L_678 - .L_677)
.L_677:
        /*009c*/ 	.word	0x00000000
        /*00a0*/ 	.short	0x000a
        /*00a2*/ 	.short	0x003c
        /*00a4*/ 	.byte	0x00, 0xf0, 0x11, 0x00


	//----- nvinfo : EIATTR_KPARAM_INFO
	.align		4
.L_678:
        /*00a8*/ 	.byte	0x04, 0x17
        /*00aa*/ 	.short	(.L_680 - .L_679)
.L_679:
        /*00ac*/ 	.word	0x00000000
        /*00b0*/ 	.short	0x0009
        /*00b2*/ 	.short	0x0038
        /*00b4*/ 	.byte	0x00, 0xf0, 0x11, 0x00


	//----- nvinfo : EIATTR_KPARAM_INFO
	.align		4
.L_680:
        /*00b8*/ 	.byte	0x04, 0x17
        /*00ba*/ 	.short	(.L_682 - .L_681)
.L_681:
        /*00bc*/ 	.word	0x00000000
        /*00c0*/ 	.short	0x0008
        /*00c2*/ 	.short	0x0034
        /*00c4*/ 	.byte	0x00, 0xf0, 0x11, 0x00


	//----- nvinfo : EIATTR_KPARAM_INFO
	.align		4
.L_682:
        /*00c8*/ 	.byte	0x04, 0x17
        /*00ca*/ 	.short	(.L_684 - .L_683)
.L_683:
        /*00cc*/ 	.word	0x00000000
        /*00d0*/ 	.short	0x0007
        /*00d2*/ 	.short	0x0030
        /*00d4*/ 	.byte	0x00, 0xf0, 0x11, 0x00


	//----- nvinfo : EIATTR_KPARAM_INFO
	.align		4
.L_684:
        /*00d8*/ 	.byte	0x04, 0x17
        /*00da*/ 	.short	(.L_686 - .L_685)
.L_685:
        /*00dc*/ 	.word	0x00000000
        /*00e0*/ 	.short	0x0006
        /*00e2*/ 	.short	0x002c
        /*00e4*/ 	.byte	0x00, 0xf0, 0x11, 0x00


	//----- nvinfo : EIATTR_KPARAM_INFO
	.align		4
.L_686:
        /*00e8*/ 	.byte	0x04, 0x17
        /*00ea*/ 	.short	(.L_688 - .L_687)
.L_687:
        /*00ec*/ 	.word	0x00000000
        /*00f0*/ 	.short	0x0005
        /*00f2*/ 	.short	0x0028
        /*00f4*/ 	.byte	0x00, 0xf0, 0x05, 0x00


	//----- nvinfo : EIATTR_KPARAM_INFO
	.align		4
.L_688:
        /*00f8*/ 	.byte	0x04, 0x17
        /*00fa*/ 	.short	(.L_690 - .L_689)
.L_689:
        /*00fc*/ 	.word	0x00000000
        /*0100*/ 	.short	0x0004
        /*0102*/ 	.short	0x0020
        /*0104*/ 	.byte	0x00, 0xf5, 0x21, 0x00


	//----- nvinfo : EIATTR_KPARAM_INFO
	.align		4
.L_690:
        /*0108*/ 	.byte	0x04, 0x17
        /*010a*/ 	.short	(.L_692 - .L_691)
.L_691:
        /*010c*/ 	.word	0x00000000
        /*0110*/ 	.short	0x0003
        /*0112*/ 	.short	0x0018
        /*0114*/ 	.byte	0x00, 0xf5, 0x21, 0x00


	//----- nvinfo : EIATTR_KPARAM_INFO
	.align		4
.L_692:
        /*0118*/ 	.byte	0x04, 0x17
        /*011a*/ 	.short	(.L_694 - .L_693)
.L_693:
        /*011c*/ 	.word	0x00000000
        /*0120*/ 	.short	0x0002
        /*0122*/ 	.short	0x0010
        /*0124*/ 	.byte	0x00, 0xf5, 0x21, 0x00


	//----- nvinfo : EIATTR_KPARAM_INFO
	.align		4
.L_694:
        /*0128*/ 	.byte	0x04, 0x17
        /*012a*/ 	.short	(.L_696 - .L_695)
.L_695:
        /*012c*/ 	.word	0x00000000
        /*0130*/ 	.short	0x0001
        /*0132*/ 	.short	0x0008
        /*0134*/ 	.byte	0x00, 0xf5, 0x21, 0x00


	//----- nvinfo : EIATTR_KPARAM_INFO
	.align		4
.L_696:
        /*0138*/ 	.byte	0x04, 0x17
        /*013a*/ 	.short	(.L_698 - .L_697)
.L_697:
        /*013c*/ 	.word	0x00000000
        /*0140*/ 	.short	0x0000
        /*0142*/ 	.short	0x0000
        /*0144*/ 	.byte	0x00, 0xf5, 0x21, 0x00


	//----- nvinfo : EIATTR_SPARSE_MMA_MASK
	.align		4
.L_698:
        /*0148*/ 	.byte	0x03, 0x50
        /*014a*/ 	.short	0x0000


	//----- nvinfo : EIATTR_MAXREG_COUNT
	.align		4
        /*014c*/ 	.byte	0x03, 0x1b
        /*014e*/ 	.short	0x00ff


	//----- nvinfo : EIATTR_NUM_BARRIERS
	.align		4
        /*0150*/ 	.byte	0x02, 0x4c
        /*0152*/ 	.byte	0x01
	.zero		1


	//----- nvinfo : EIATTR_EXTERNS
	.align		4
        /*0154*/ 	.byte	0x04, 0x0f
        /*0156*/ 	.short	(.L_700 - .L_699)


	//   ....[0]....
	.align		4
.L_699:
        /*0158*/ 	.word	index@(__assertfail)


	//----- nvinfo : EIATTR_MERCURY_ISA_VERSION
	.align		4
.L_700:
        /*015c*/ 	.byte	0x03, 0x5f
        /*015e*/ 	.short	0x0101


	//----- nvinfo : EIATTR_VRC_CTA_INIT_COUNT
	.align		4
        /*0160*/ 	.byte	0x02, 0x4a
	.zero		1
	.zero		1


	//----- nvinfo : EIATTR_SYSCALL_OFFSETS
	.align		4
        /*0164*/ 	.byte	0x04, 0x46
        /*0166*/ 	.short	(.L_702 - .L_701)


	//   ....[0]....
.L_701:
        /*0168*/ 	.word	0x000005a0


	//----- nvinfo : EIATTR_EXIT_INSTR_OFFSETS
	.align		4
.L_702:
        /*016c*/ 	.byte	0x04, 0x1c
        /*016e*/ 	.short	(.L_704 - .L_703)


	//   ....[0]....
.L_703:
        /*0170*/ 	.word	0x00000350


	//   ....[1]....
        /*0174*/ 	.word	0x000015e0


	//   ....[2]....
        /*0178*/ 	.word	0x000017c0


	//----- nvinfo : EIATTR_CRS_STACK_SIZE
	.align		4
.L_704:
        /*017c*/ 	.byte	0x04, 0x1e
        /*017e*/ 	.short	(.L_706 - .L_705)
.L_705:
        /*0180*/ 	.word	0x00000000


	//----- nvinfo : EIATTR_CBANK_PARAM_SIZE
	.align		4
.L_706:
        /*0184*/ 	.byte	0x03, 0x19
        /*0186*/ 	.short	0x0064


	//----- nvinfo : EIATTR_PARAM_CBANK
	.align		4
        /*0188*/ 	.byte	0x04, 0x0a
        /*018a*/ 	.short	(.L_708 - .L_707)
	.align		4
.L_707:
        /*018c*/ 	.word	index@(.nv.constant0._ZN18transformer_engine25fused_rope_forward_kernelIfEEvPKT_PKiPKfS5_PS1_biiiiiiiiiiiiii)
        /*0190*/ 	.short	0x0380
        /*0192*/ 	.short	0x0064


	//----- nvinfo : EIATTR_SW_WAR
	.align		4
.L_708:
        /*0194*/ 	.byte	0x04, 0x36
        /*0196*/ 	.short	(.L_710 - .L_709)
.L_709:
        /*0198*/ 	.word	0x00000008
.L_710:


//--------------------- .nv.callgraph             --------------------------
	.section	.nv.callgraph,"",@"SHT_CUDA_CALLGRAPH"
	.align	4
	.sectionentsize	8
	.align		4
        /*0000*/ 	.word	0x00000000
	.align		4
        /*0004*/ 	.word	0xffffffff
	.align		4
        /*0008*/ 	.word	index@(_ZN18transformer_engine30fused_qkv_rope_backward_kernelI13__nv_bfloat16EEvPKT_S4_S4_PKfS6_PS2_15NVTE_QKV_Formatbiiiiiiiiii)
	.align		4
        /*000c*/ 	.word	index@(__assertfail)
	.align		4
        /*0010*/ 	.word	index@(_ZN18transformer_engine30fused_qkv_rope_backward_kernelI6__halfEEvPKT_S4_S4_PKfS6_PS2_15NVTE_QKV_Formatbiiiiiiiiii)
	.align		4
        /*0014*/ 	.word	index@(__assertfail)
	.align		4
        /*0018*/ 	.word	index@(_ZN18transformer_engine30fused_qkv_rope_backward_kernelIfEEvPKT_S3_S3_PKfS5_PS1_15NVTE_QKV_Formatbiiiiiiiiii)
	.align		4
        /*001c*/ 	.word	index@(__assertfail)
	.align		4
        /*0020*/ 	.word	index@(_ZN18transformer_engine29fused_qkv_rope_forward_kernelI13__nv_bfloat16EEvPKT_PKfS6_PKiPS2_S9_S9_15NVTE_QKV_Formatbiiiiiiiiii)
	.align		4
        /*0024*/ 	.word	index@(__assertfail)
	.align		4
        /*0028*/ 	.word	index@(_ZN18transformer_engine29fused_qkv_rope_forward_kernelI6__halfEEvPKT_PKfS6_PKiPS2_S9_S9_15NVTE_QKV_Formatbiiiiiiiiii)
	.align		4
        /*002c*/ 	.word	index@(__assertfail)
	.align		4
        /*0030*/ 	.word	index@(_ZN18transformer_engine29fused_qkv_rope_forward_kernelIfEEvPKT_PKfS5_PKiPS1_S8_S8_15NVTE_QKV_Formatbiiiiiiiiii)
	.align		4
        /*0034*/ 	.word	index@(__assertfail)
	.align		4
        /*0038*/ 	.word	index@(_ZN18transformer_engine26fused_rope_backward_kernelI13__nv_bfloat16EEvPKT_PKiPKfPS2_biiiiiiiiiiiiii)
	.align		4
        /*003c*/ 	.word	index@(__assertfail)
	.align		4
        /*0040*/ 	.word	index@(_ZN18transformer_engine26fused_rope_backward_kernelI6__halfEEvPKT_PKiPKfPS2_biiiiiiiiiiiiii)
	.align		4
        /*0044*/ 	.word	index@(__assertfail)
	.align		4
        /*0048*/ 	.word	index@(_ZN18transformer_engine26fused_rope_backward_kernelIfEEvPKT_PKiPKfPS1_biiiiiiiiiiiiii)
	.align		4
        /*004c*/ 	.word	index@(__assertfail)
	.align		4
        /*0050*/ 	.word	index@(_ZN18transformer_engine25fused_rope_forward_kernelI13__nv_bfloat16EEvPKT_PKiPKfS6_PS2_biiiiiiiiiiiiii)
	.align		4
        /*0054*/ 	.word	index@(__assertfail)
	.align		4
        /*0058*/ 	.word	index@(_ZN18transformer_engine25fused_rope_forward_kernelI6__halfEEvPKT_PKiPKfS6_PS2_biiiiiiiiiiiiii)
	.align		4
        /*005c*/ 	.word	index@(__assertfail)
	.align		4
        /*0060*/ 	.word	index@(_ZN18transformer_engine25fused_rope_forward_kernelIfEEvPKT_PKiPKfS5_PS1_biiiiiiiiiiiiii)
	.align		4
        /*0064*/ 	.word	index@(__assertfail)
	.align		4
        /*0068*/ 	.word	0x00000000
	.align		4
        /*006c*/ 	.word	0xfffffffe
	.align		4
        /*0070*/ 	.word	0x00000000
	.align		4
        /*0074*/ 	.word	0xfffffffd
	.align		4
        /*0078*/ 	.word	0x00000000
	.align		4
        /*007c*/ 	.word	0xfffffffc


//--------------------- .nv.constant4             --------------------------
	.section	.nv.constant4,"a",@progbits
	.align	8
	.align		8
.nv.constant4:
        /*0000*/ 	.dword	__assertfail
	.align		8
        /*0008*/ 	.dword	__unnamed_1
	.align		8
        /*0010*/ 	.dword	__unnamed_2
	.align		8
        /*0018*/ 	.dword	__unnamed_3
	.align		8
        /*0020*/ 	.dword	__unnamed_4
	.align		8
        /*0028*/ 	.dword	__unnamed_5
	.align		8
        /*0030*/ 	.dword	__unnamed_6
	.align		8
        /*0038*/ 	.dword	__unnamed_7
	.align		8
        /*0040*/ 	.dword	__unnamed_8
	.align		8
        /*0048*/ 	.dword	__unnamed_9
	.align		8
        /*0050*/ 	.dword	__unnamed_10
	.align		8
        /*0058*/ 	.dword	__unnamed_11
	.align		8
        /*0060*/ 	.dword	__unnamed_12
	.align		8
        /*0068*/ 	.dword	$str
	.align		8
        /*0070*/ 	.dword	$str$1
	.align		8
        /*0078*/ 	.dword	__cudart_i2opi_f


//--------------------- .text._ZN18transformer_engine30fused_qkv_rope_backward_kernelI13__nv_bfloat16EEvPKT_S4_S4_PKfS6_PS2_15NVTE_QKV_Formatbiiiiiiiiii --------------------------
	.section	.text._ZN18transformer_engine30fused_qkv_rope_backward_kernelI13__nv_bfloat16EEvPKT_S4_S4_PKfS6_PS2_15NVTE_QKV_Formatbiiiiiiiiii,"ax",@progbits
	.align	128
        .global         _ZN18transformer_engine30fused_qkv_rope_backward_kernelI13__nv_bfloat16EEvPKT_S4_S4_PKfS6_PS2_15NVTE_QKV_Formatbiiiiiiiiii
        .type           _ZN18transformer_engine30fused_qkv_rope_backward_kernelI13__nv_bfloat16EEvPKT_S4_S4_PKfS6_PS2_15NVTE_QKV_Formatbiiiiiiiiii,@function
        .size           _ZN18transformer_engine30fused_qkv_rope_backward_kernelI13__nv_bfloat16EEvPKT_S4_S4_PKfS6_PS2_15NVTE_QKV_Formatbiiiiiiiiii,(.L_x_642 - _ZN18transformer_engine30fused_qkv_rope_backward_kernelI13__nv_bfloat16EEvPKT_S4_S4_PKfS6_PS2_15NVTE_QKV_Formatbiiiiiiiiii)
        .other          _ZN18transformer_engine30fused_qkv_rope_backward_kernelI13__nv_bfloat16EEvPKT_S4_S4_PKfS6_PS2_15NVTE_QKV_Formatbiiiiiiiiii,@"STO_CUDA_ENTRY STV_DEFAULT"
_ZN18transformer_engine30fused_qkv_rope_backward_kernelI13__nv_bfloat16EEvPKT_S4_S4_PKfS6_PS2_15NVTE_QKV_Formatbiiiiiiiiii:
.text._ZN18transformer_engine30fused_qkv_rope_backward_kernelI13__nv_bfloat16EEvPKT_S4_S4_PKfS6_PS2_15NVTE_QKV_Formatbiiiiiiiiii:
[----:B------:R-:W0:Y:S01]  /*0000*/  LDC R1, c[0x0][0x37c] ;  /* 0x0000df00ff017b82 */ /* 0x000e220000000800 */
[----:B------:R-:W1:Y:S07]  /*0010*/  LDCU UR4, c[0x0][0x3b0] ;  /* 0x00007600ff0477ac */ /* 0x000e6e0008000800 */
[----:B------:R-:W2:Y:S01]  /*0020*/  S2UR UR5, SR_CTAID.Y ;  /* 0x00000000000579c3 */ /* 0x000ea20000002600 */
[----:B0-----:R-:W-:Y:S01]  /*0030*/  VIADD R1, R1, 0xffffffe0 ;  /* 0xffffffe001017836 */ /* 0x001fe20000000000 */
[----:B------:R-:W0:Y:S01]  /*0040*/  LDCU UR7, c[0x0][0x3b8] ;  /* 0x00007700ff0777ac */ /* 0x000e220008000800 */
[----:B------:R-:W3:Y:S05]  /*0050*/  LDCU UR6, c[0x0][0x3d4] ;  /* 0x00007a80ff0677ac */ /* 0x000eea0008000800 */
[----:B------:R-:W2:Y:S01]  /*0060*/  LDC R4, c[0x0][0x3c8] ;  /* 0x0000f200ff047b82 */ /* 0x000ea20000000800 */
[----:B------:R-:W3:Y:S01]  /*0070*/  LDCU.64 UR36, c[0x0][0x3d8] ;  /* 0x00007b00ff2477ac */ /* 0x000ee20008000a00 */
[----:B-1----:R-:W-:-:S06]  /*0080*/  ISETP.NE.AND P0, PT, RZ, UR4, PT ;  /* 0x00000004ff007c0c */ /* 0x002fcc000bf05270 */
[----:B------:R-:W1:Y:S01]  /*0090*/  S2UR UR4, SR_CTAID.X ;  /* 0x00000000000479c3 */ /* 0x000e620000002500 */
[----:B0-----:R-:W-:Y:S02]  /*00a0*/  UISETP.GE.AND UP0, UPT, UR7, 0x2, UPT ;  /* 0x000000020700788c */ /* 0x001fe4000bf06270 */
[----:B---3--:R-:W-:-:S05]  /*00b0*/  UIADD3 UR36, UPT, UPT, UR36, UR6, URZ ;  /* 0x0000000624247290 */ /* 0x008fca000fffe0ff */
[----:B------:R-:W0:Y:S01]  /*00c0*/  @!P0 LDC R2, c[0x0][0x3c4] ;  /* 0x0000f100ff028b82 */ /* 0x000e220000000800 */
[----:B--2---:R-:W-:Y:S01]  /*00d0*/  @!P0 IMAD R3, R4, UR5, RZ ;  /* 0x0000000504038c24 */ /* 0x004fe2000f8e02ff */
[----:B------:R-:W-:-:S06]  /*00e0*/  UIADD3 UR36, UPT, UPT, UR36, UR37, URZ ;  /* 0x0000002524247290 */ /* 0x000fcc000fffe0ff */
[----:B------:R-:W2:Y:S01]  /*00f0*/  @P0 LDC R0, c[0x0][0x3c0] ;  /* 0x0000f000ff000b82 */ /* 0x000ea20000000800 */
[----:B-1----:R-:W-:-:S04]  /*0100*/  IMAD.U32 R17, RZ, RZ, UR4 ;  /* 0x00000004ff117e24 */ /* 0x002fc8000f8e00ff */
[----:B0-----:R-:W-:-:S04]  /*0110*/  @!P0 IMAD R2, R17, R2, RZ ;  /* 0x0000000211028224 */ /* 0x001fc800078e02ff */
[-C--:B------:R-:W-:Y:S02]  /*0120*/  @!P0 IMAD R2, R2, R4.reuse, R3 ;  /* 0x0000000402028224 */ /* 0x080fe400078e0203 */
[----:B------:R-:W-:Y:S02]  /*0130*/  @P0 IMAD R3, R17, R4, RZ ;  /* 0x0000000411030224 */ /* 0x000fe400078e02ff */
[----:B--2---:R-:W-:-:S04]  /*0140*/  @P0 IMAD R0, R0, UR5, RZ ;  /* 0x0000000500000c24 */ /* 0x004fc8000f8e02ff */
[----:B------:R-:W-:-:S04]  /*0150*/  @P0 IMAD R2, R0, R4, R3 ;  /* 0x0000000400020224 */ /* 0x000fc800078e0203 */
[C---:B------:R-:W-:Y:S02]  /*0160*/  IMAD R16, R2.reuse, UR6, RZ ;  /* 0x0000000602107c24 */ /* 0x040fe4000f8e02ff */
[----:B------:R-:W-:Y:S01]  /*0170*/  IMAD R18, R2, UR36, RZ ;  /* 0x0000002402127c24 */ /* 0x000fe2000f8e02ff */
[----:B------:R-:W-:Y:S06]  /*0180*/  BRA.U !UP0, `(.L_x_0) ;  /* 0x0000000108887547 */ /* 0x000fec000b800000 */
[----:B------:R-:W0:Y:S02]  /*0190*/  LDCU UR4, c[0x0][0x3c0] ;  /* 0x00007800ff0477ac */ /* 0x000e240008000800 */
[----:B0-----:R-:W-:-:S04]  /*01a0*/  ULOP3.LUT UR4, UR4, 0x1, URZ, 0xc0, !UPT ;  /* 0x0000000104047892 */ /* 0x001fc8000f8ec0ff */
[----:B------:R-:W-:-:S09]  /*01b0*/  UISETP.NE.U32.AND UP0, UPT, UR4, 0x1, UPT ;  /* 0x000000010400788c */ /* 0x000fd2000bf05070 */
[----:B------:R-:W-:Y:S05]  /*01c0*/  BRA.U UP0, `(.L_x_1) ;  /* 0x0000000100407547 */ /* 0x000fea000b800000 */
[----:B------:R-:W-:Y:S01]  /*01d0*/  MOV R14, 0x0 ;  /* 0x00000000000e7802 */ /* 0x000fe20000000f00 */
[----:B------:R-:W0:Y:S01]  /*01e0*/  LDCU.64 UR4, c[0x4][0x68] ;  /* 0x01000d00ff0477ac */ /* 0x000e220008000a00 */
[----:B------:R-:W-:Y:S02]  /*01f0*/  IMAD.MOV.U32 R8, RZ, RZ, 0x1b9 ;  /* 0x000001b9ff087424 */ /* 0x000fe400078e00ff */
[----:B------:R-:W-:Y:S01]  /*0200*/  IMAD.MOV.U32 R12, RZ, RZ, 0x1 ;  /* 0x00000001ff0c7424 */ /* 0x000fe200078e00ff */
[----:B------:R-:W1:Y:S01]  /*0210*/  LDCU.64 UR6, c[0x4][0x70] ;  /* 0x01000e00ff0677ac */ /* 0x000e620008000a00 */
[----:B------:R-:W2:Y:S01]  /*0220*/  LDC.64 R14, c[0x4][R14] ;  /* 0x010000000e0e7b82 */ /* 0x000ea20000000a00 */
[----:B------:R-:W-:Y:S01]  /*0230*/  IMAD.MOV.U32 R13, RZ, RZ, RZ ;  /* 0x000000ffff0d7224 */ /* 0x000fe200078e00ff */
[----:B------:R-:W3:Y:S01]  /*0240*/  LDCU.64 UR8, c[0x4][0x60] ;  /* 0x01000c00ff0877ac */ /* 0x000ee20008000a00 */
[----:B0-----:R-:W-:Y:S01]  /*0250*/  IMAD.U32 R4, RZ, RZ, UR4 ;  /* 0x00000004ff047e24 */ /* 0x001fe2000f8e00ff */
[----:B------:R-:W-:Y:S01]  /*0260*/  MOV R5, UR5 ;  /* 0x0000000500057c02 */ /* 0x000fe20008000f00 */
[----:B-1----:R-:W-:-:S02]  /*0270*/  IMAD.U32 R6, RZ, RZ, UR6 ;  /* 0x00000006ff067e24 */ /* 0x002fc4000f8e00ff */
[----:B------:R-:W-:Y:S02]  /*0280*/  IMAD.U32 R7, RZ, RZ, UR7 ;  /* 0x00000007ff077e24 */ /* 0x000fe4000f8e00ff */
[----:B---3--:R-:W-:Y:S01]  /*0290*/  IMAD.U32 R10, RZ, RZ, UR8 ;  /* 0x00000008ff0a7e24 */ /* 0x008fe2000f8e00ff */
[----:B------:R-:W-:-:S07]  /*02a0*/  MOV R11, UR9 ;  /* 0x00000009000b7c02 */ /* 0x000fce0008000f00 */
[----:B------:R-:W-:-:S07]  /*02b0*/  LEPC R20, `(.L_x_1) ;  /* 0x000000001014794e */ /* 0x000fce0000000000 */
[----:B--2---:R-:W-:Y:S05]  /*02c0*/  CALL.ABS.NOINC R14 ;  /* 0x000000000e007343 */ /* 0x004fea0003c00000 */
.L_x_1:
[----:B------:R-:W0:Y:S02]  /*02d0*/  LDC R6, c[0x0][0x3c0] ;  /* 0x0000f000ff067b82 */ /* 0x000e240000000800 */
[----:B0-----:R-:W-:-:S04]  /*02e0*/  LEA.HI R0, R6, R6, RZ, 0x1 ;  /* 0x0000000606007211 */ /* 0x001fc800078f08ff */
[----:B------:R-:W-:-:S04]  /*02f0*/  SHF.R.S32.HI R0, RZ, 0x1, R0 ;  /* 0x00000001ff007819 */ /* 0x000fc80000011400 */
[----:B------:R-:W-:-:S13]  /*0300*/  ISETP.GE.AND P0, PT, R17, R0, PT ;  /* 0x000000001100720c */ /* 0x000fda0003f06270 */
[----:B------:R-:W0:Y:S08]  /*0310*/  @!P0 LDC R3, c[0x0][0x3bc] ;  /* 0x0000ef00ff038b82 */ /* 0x000e300000000800 */
[----:B------:R-:W1:Y:S01]  /*0320*/  @P0 LDC.64 R8, c[0x0][0x3b8] ;  /* 0x0000ee00ff080b82 */ /* 0x000e620000000a00 */
[----:B0-----:R-:W-:-:S05]  /*0330*/  @!P0 IMAD R3, R6, R3, RZ ;  /* 0x0000000306038224 */ /* 0x001fca00078e02ff */
[----:B------:R-:W-:Y:S01]  /*0340*/  @!P0 LEA.HI R4, R3, R3, RZ, 0x1 ;  /* 0x0000000303048211 */ /* 0x000fe200078f08ff */
[----:B-1----:R-:W-:-:S03]  /*0350*/  @P0 IMAD R3, R6, R9, R6 ;  /* 0x0000000906030224 */ /* 0x002fc600078e0206 */
[----:B------:R-:W-:Y:S02]  /*0360*/  @!P0 LEA.HI.SX32 R17, R4, R17, 0x1f ;  /* 0x0000001104118211 */ /* 0x000fe400078ffaff */
[----:B------:R-:W-:-:S03]  /*0370*/  @P0 LEA.HI R3, R3, R3, RZ, 0x1 ;  /* 0x0000000303030211 */ /* 0x000fc600078f08ff */
[----:B------:R-:W-:Y:S01]  /*0380*/  @P0 IMAD R4, R6, R8, R17 ;  /* 0x0000000806040224 */ /* 0x000fe200078e0211 */
[----:B------:R-:W-:-:S04]  /*0390*/  @P0 SHF.R.S32.HI R3, RZ, 0x1, R3 ;  /* 0x00000001ff030819 */ /* 0x000fc80000011403 */
[----:B------:R-:W-:-:S07]  /*03a0*/  @P0 IADD3 R17, PT, PT, -R3, R4, -R0 ;  /* 0x0000000403110210 */ /* 0x000fce0007ffe900 */
.L_x_0:
[----:B------:R-:W0:Y:S01]  /*03b0*/  LDCU.64 UR6, c[0x0][0x398] ;  /* 0x00007300ff0677ac */ /* 0x000e220008000a00 */
[----:B------:R-:W1:Y:S01]  /*03c0*/  S2UR UR5, SR_CgaCtaId ;  /* 0x00000000000579c3 */ /* 0x000e620000008800 */
[----:B------:R-:W2:Y:S01]  /*03d0*/  LDCU UR8, c[0x0][0x3d0] ;  /* 0x00007a00ff0877ac */ /* 0x000ea20008000800 */
[----:B------:R-:W-:-:S06]  /*03e0*/  UMOV UR4, 0x400 ;  /* 0x0000040000047882 */ /* 0x000fcc0000000000 */
[----:B------:R-:W3:Y:S01]  /*03f0*/  LDC.64 R4, c[0x0][0x358] ;  /* 0x0000d600ff047b82 */ /* 0x000ee20000000a00 */
[----:B0-----:R-:W-:-:S04]  /*0400*/  UISETP.NE.U32.AND UP0, UPT, UR6, URZ, UPT ;  /* 0x000000ff0600728c */ /* 0x001fc8000bf05070 */
[----:B------:R-:W-:Y:S01]  /*0410*/  UISETP.NE.AND.EX UP0, UPT, UR7, URZ, UPT, UP0 ;  /* 0x000000ff0700728c */ /* 0x000fe2000bf05300 */
[----:B--2---:R-:W-:Y:S01]  /*0420*/  MOV R0, UR8 ;  /* 0x0000000800007c02 */ /* 0x004fe20008000f00 */
[----:B-1----:R-:W-:-:S06]  /*0430*/  ULEA UR4, UR5, UR4, 0x18 ;  /* 0x0000000405047291 */ /* 0x002fcc000f8ec0ff */
[----:B------:R-:W-:Y:S01]  /*0440*/  LEA R3, R0, UR4, 0x2 ;  /* 0x0000000400037c11 */ /* 0x000fe2000f8e10ff */
[----:B------:R-:W-:Y:S06]  /*0450*/  BRA.U !UP0, `(.L_x_2) ;  /* 0x0000000508bc7547 */ /* 0x000fec000b800000 */
[----:B------:R-:W0:Y:S01]  /*0460*/  S2R R11, SR_TID.X ;  /* 0x00000000000b7919 */ /* 0x000e220000002100 */
[----:B------:R-:W0:Y:S01]  /*0470*/  LDC R12, c[0x0][0x364] ;  /* 0x0000d900ff0c7b82 */ /* 0x000e220000000800 */
[----:B------:R-:W0:Y:S02]  /*0480*/  S2R R6, SR_TID.Y ;  /* 0x0000000000067919 */ /* 0x000e240000002200 */
[----:B0-----:R-:W-:-:S05]  /*0490*/  IMAD R11, R11, R12, R6 ;  /* 0x0000000c0b0b7224 */ /* 0x001fca00078e0206 */
[----:B------:R-:W-:-:S13]  /*04a0*/  ISETP.GE.AND P0, PT, R11, R0, PT ;  /* 0x000000000b00720c */ /* 0x000fda0003f06270 */
[----:B------:R-:W-:Y:S05]  /*04b0*/  @P0 BRA `(.L_x_2) ;  /* 0x0000000400a40947 */ /* 0x000fea0003800000 */
[----:B------:R-:W0:Y:S02]  /*04c0*/  LDCU UR4, c[0x0][0x360] ;  /* 0x00006c00ff0477ac */ /* 0x000e240008000800 */
[----:B0-----:R-:W-:-:S07]  /*04d0*/  IMAD R12, R12, UR4, RZ ;  /* 0x000000040c0c7c24 */ /* 0x001fce000f8e02ff */
.L_x_7:
[----:B------:R-:W0:Y:S01]  /*04e0*/  LDCU UR4, c[0x0][0x3d0] ;  /* 0x00007a00ff0477ac */ /* 0x000e220008000800 */
[----:B------:R-:W1:Y:S01]  /*04f0*/  LDC.64 R8, c[0x0][0x398] ;  /* 0x0000e600ff087b82 */ /* 0x000e620000000a00 */
[----:B---3--:R-:W-:Y:S01]  /*0500*/  R2UR UR5, R5 ;  /* 0x00000000050572ca */ /* 0x008fe200000e0000 */
[----:B0-----:R-:W-:Y:S01]  /*0510*/  IMAD.U32 R0, RZ, RZ, UR4 ;  /* 0x00000004ff007e24 */ /* 0x001fe2000f8e00ff */
[----:B------:R-:W-:-:S03]  /*0520*/  R2UR UR4, R4 ;  /* 0x00000000040472ca */ /* 0x000fc600000e0000 */
[----:B------:R-:W-:-:S04]  /*0530*/  IMAD R7, R17, R0, R11 ;  /* 0x0000000011077224 */ /* 0x000fc800078e020b */
[----:B-1----:R-:W-:-:S06]  /*0540*/  IMAD.WIDE R8, R7, 0x4, R8 ;  /* 0x0000000407087825 */ /* 0x002fcc00078e0208 */
[----:B------:R-:W2:Y:S01]  /*0550*/  LDG.E R13, desc[UR4][R8.64] ;  /* 0x00000004080d7981 */ /* 0x000ea2000c1e1900 */
[----:B------:R-:W-:Y:S01]  /*0560*/  BSSY.RECONVERGENT B0, `(.L_x_3) ;  /* 0x0000040000007945 */ /* 0x000fe20003800200 */
[C---:B--2---:R-:W-:Y:S01]  /*0570*/  FMUL R10, R13.reuse, 0.63661974668502807617 ;  /* 0x3f22f9830d0a7820 */ /* 0x044fe20000400000 */
[----:B------:R-:W-:-:S05]  /*0580*/  FSETP.GE.AND P0, PT, |R13|, 105615, PT ;  /* 0x47ce47800d00780b */ /* 0x000fca0003f06200 */
[----:B------:R-:W0:Y:S02]  /*0590*/  F2I.NTZ R10, R10 ;  /* 0x0000000a000a7305 */ /* 0x000e240000203100 */
[----:B0-----:R-:W-:-:S05]  /*05a0*/  I2FP.F32.S32 R6, R10 ;  /* 0x0000000a00067245 */ /* 0x001fca0000201400 */
[----:B------:R-:W-:-:S04]  /*05b0*/  FFMA R7, R6, -1.5707962512969970703, R13 ;  /* 0xbfc90fda06077823 */ /* 0x000fc8000000000d */
[----:B------:R-:W-:-:S04]  /*05c0*/  FFMA R7, R6, -7.5497894158615963534e-08, R7 ;  /* 0xb3a2216806077823 */ /* 0x000fc80000000007 */
[----:B------:R-:W-:Y:S01]  /*05d0*/  FFMA R6, R6, -5.3903029534742383927e-15, R7 ;  /* 0xa7c234c506067823 */ /* 0x000fe20000000007 */
[----:B------:R-:W-:Y:S06]  /*05e0*/  @!P0 BRA `(.L_x_4) ;  /* 0x0000000000dc8947 */ /* 0x000fec0003800000 */
[----:B------:R-:W-:-:S13]  /*05f0*/  FSETP.NEU.AND P0, PT, |R13|, +INF , PT ;  /* 0x7f8000000d00780b */ /* 0x000fda0003f0d200 */
[----:B------:R-:W-:Y:S01]  /*0600*/  @!P0 FMUL R6, RZ, R13 ;  /* 0x0000000dff068220 */ /* 0x000fe20000400000 */
[----:B------:R-:W-:Y:S01]  /*0610*/  @!P0 IMAD.MOV.U32 R10, RZ, RZ, RZ ;  /* 0x000000ffff0a8224 */ /* 0x000fe200078e00ff */
[----:B------:R-:W-:Y:S06]  /*0620*/  @!P0 BRA `(.L_x_4) ;  /* 0x0000000000cc8947 */ /* 0x000fec0003800000 */
[----:B------:R-:W0:Y:S01]  /*0630*/  LDC.64 R6, c[0x4][0x78] ;  /* 0x01001e00ff067b82 */ /* 0x000e220000000a00 */
[----:B------:R-:W-:Y:S02]  /*0640*/  IMAD.SHL.U32 R9, R13, 0x100, RZ ;  /* 0x000001000d097824 */ /* 0x000fe400078e00ff */
[----:B------:R-:W-:Y:S01]  /*0650*/  HFMA2 R8, -RZ, RZ, 0, 0 ;  /* 0x00000000ff087431 */ /* 0x000fe200000001ff */
[----:B------:R-:W-:Y:S01]  /*0660*/  BSSY.RECONVERGENT B1, `(.L_x_5) ;  /* 0x0000010000017945 */ /* 0x000fe20003800200 */
[----:B------:R-:W-:Y:S02]  /*0670*/  IMAD.MOV.U32 R19, RZ, RZ, RZ ;  /* 0x000000ffff137224 */ /* 0x000fe400078e00ff */
[----:B------:R-:W-:Y:S01]  /*0680*/  IMAD.MOV.U32 R10, RZ, RZ, RZ ;  /* 0x000000ffff0a7224 */ /* 0x000fe200078e00ff */
[----:B------:R-:W-:-:S07]  /*0690*/  LOP3.LUT R23, R9, 0x80000000, RZ, 0xfc, !PT ;  /* 0x8000000009177812 */ /* 0x000fce00078efcff */
.L_x_6:
[----:B------:R-:W-:Y:S01]  /*06a0*/  R2UR UR4, R4 ;  /* 0x00000000040472ca */ /* 0x000fe200000e0000 */
[----:B0-----:R-:W-:Y:S01]  /*06b0*/  IMAD.WIDE.U32 R14, R10, 0x4, R6 ;  /* 0x000000040a0e7825 */ /* 0x001fe200078e0006 */
[----:B------:R-:W-:-:S13]  /*06c0*/  R2UR UR5, R5 ;  /* 0x00000000050572ca */ /* 0x000fda00000e0000 */
[----:B------:R-:W2:Y:S01]  /*06d0*/  LDG.E.CONSTANT R14, desc[UR4][R14.64] ;  /* 0x000000040e0e7981 */ /* 0x000ea2000c1e9900 */
[C---:B-1----:R-:W-:Y:S01]  /*06e0*/  IMAD R9, R10.reuse, 0x4, R1 ;  /* 0x000000040a097824 */ /* 0x042fe200078e0201 */
[----:B------:R-:W-:-:S04]  /*06f0*/  IADD3 R10, PT, PT, R10, 0x1, RZ ;  /* 0x000000010a0a7810 */ /* 0x000fc80007ffe0ff */
[----:B------:R-:W-:Y:S01]  /*0700*/  ISETP.NE.AND P0, PT, R10, 0x6, PT ;  /* 0x000000060a00780c */ /* 0x000fe20003f05270 */
[----:B--2---:R-:W-:-:S03]  /*0710*/  IMAD.WIDE.U32 R20, R14, R23, RZ ;  /* 0x000000170e147225 */ /* 0x004fc600078e00ff */
[----:B------:R-:W-:-:S05]  /*0720*/  IADD3 R20, P1, PT, R20, R8, RZ ;  /* 0x0000000814147210 */ /* 0x000fca0007f3e0ff */
[----:B------:R1:W-:Y:S01]  /*0730*/  STL [R9], R20 ;  /* 0x0000001409007387 */ /* 0x0003e20000100800 */
[----:B------:R-:W-:-:S03]  /*0740*/  IMAD.X R8, R21, 0x1, R19, P1 ;  /* 0x0000000115087824 */ /* 0x000fc600008e0613 */
[----:B------:R-:W-:Y:S05]  /*0750*/  @P0 BRA `(.L_x_6) ;  /* 0xfffffffc00d00947 */ /* 0x000fea000383ffff */
[----:B------:R-:W-:Y:S05]  /*0760*/  BSYNC.RECONVERGENT B1 ;  /* 0x0000000000017941 */ /* 0x000fea0003800200 */
.L_x_5:
[----:B------:R-:W-:Y:S01]  /*0770*/  SHF.R.U32.HI R10, RZ, 0x17, R13 ;  /* 0x00000017ff0a7819 */ /* 0x000fe2000001160d */
[----:B------:R0:W-:Y:S03]  /*0780*/  STL [R1+0x18], R8 ;  /* 0x0000180801007387 */ /* 0x0001e60000100800 */
[C---:B------:R-:W-:Y:S02]  /*0790*/  LOP3.LUT R6, R10.reuse, 0xe0, RZ, 0xc0, !PT ;  /* 0x000000e00a067812 */ /* 0x040fe400078ec0ff */
[----:B------:R-:W-:-:S03]  /*07a0*/  LOP3.LUT P0, RZ, R10, 0x1f, RZ, 0xc0, !PT ;  /* 0x0000001f0aff7812 */ /* 0x000fc6000780c0ff */
[----:B------:R-:W-:-:S05]  /*07b0*/  VIADD R6, R6, 0xffffff80 ;  /* 0xffffff8006067836 */ /* 0x000fca0000000000 */
[----:B------:R-:W-:-:S05]  /*07c0*/  SHF.R.U32.HI R6, RZ, 0x5, R6 ;  /* 0x00000005ff067819 */ /* 0x000fca0000011606 */
[----:B------:R-:W-:-:S05]  /*07d0*/  IMAD R14, R6, -0x4, R1 ;  /* 0xfffffffc060e7824 */ /* 0x000fca00078e0201 */
[----:B-1----:R-:W2:Y:S04]  /*07e0*/  LDL R9, [R14+0x18] ;  /* 0x000018000e097983 */ /* 0x002ea80000100800 */
[----:B------:R-:W2:Y:S04]  /*07f0*/  LDL R6, [R14+0x14] ;  /* 0x000014000e067983 */ /* 0x000ea80000100800 */
[----:B------:R-:W3:Y:S01]  /*0800*/  @P0 LDL R7, [R14+0x10] ;  /* 0x000010000e070983 */ /* 0x000ee20000100800 */
[----:B------:R-:W-:Y:S01]  /*0810*/  LOP3.LUT R10, R10, 0x1f, RZ, 0xc0, !PT ;  /* 0x0000001f0a0a7812 */ /* 0x000fe200078ec0ff */
[----:B------:R-:W-:Y:S01]  /*0820*/  UMOV UR4, 0x54442d19 ;  /* 0x54442d1900047882 */ /* 0x000fe20000000000 */
[----:B------:R-:W-:-:S02]  /*0830*/  UMOV UR5, 0x3bf921fb ;  /* 0x3bf921fb00057882 */ /* 0x000fc40000000000 */
[-C--:B--2---:R-:W-:Y:S02]  /*0840*/  @P0 SHF.L.W.U32.HI R9, R6, R10.reuse, R9 ;  /* 0x0000000a06090219 */ /* 0x084fe40000010e09 */
[----:B---3--:R-:W-:Y:S02]  /*0850*/  @P0 SHF.L.W.U32.HI R6, R7, R10, R6 ;  /* 0x0000000a07060219 */ /* 0x008fe40000010e06 */
[----:B------:R-:W-:Y:S02]  /*0860*/  ISETP.GE.AND P0, PT, R13, RZ, PT ;  /* 0x000000ff0d00720c */ /* 0x000fe40003f06270 */
[C-C-:B------:R-:W-:Y:S01]  /*0870*/  SHF.L.W.U32.HI R10, R6.reuse, 0x2, R9.reuse ;  /* 0x00000002060a7819 */ /* 0x140fe20000010e09 */
[----:B------:R-:W-:Y:S01]  /*0880*/  IMAD.SHL.U32 R6, R6, 0x4, RZ ;  /* 0x0000000406067824 */ /* 0x000fe200078e00ff */
[----:B------:R-:W-:Y:S02]  /*0890*/  SHF.R.U32.HI R9, RZ, 0x1e, R9 ;  /* 0x0000001eff097819 */ /* 0x000fe40000011609 */
[----:B------:R-:W-:-:S02]  /*08a0*/  SHF.R.S32.HI R7, RZ, 0x1f, R10 ;  /* 0x0000001fff077819 */ /* 0x000fc4000001140a */
[C---:B------:R-:W-:Y:S02]  /*08b0*/  LOP3.LUT R13, R10.reuse, R13, RZ, 0x3c, !PT ;  /* 0x0000000d0a0d7212 */ /* 0x040fe400078e3cff */
[C---:B------:R-:W-:Y:S02]  /*08c0*/  LOP3.LUT R6, R7.reuse, R6, RZ, 0x3c, !PT ;  /* 0x0000000607067212 */ /* 0x040fe400078e3cff */
[----:B------:R-:W-:Y:S02]  /*08d0*/  LOP3.LUT R7, R7, R10, RZ, 0x3c, !PT ;  /* 0x0000000a07077212 */ /* 0x000fe400078e3cff */
[----:B------:R-:W-:Y:S02]  /*08e0*/  LEA.HI R10, R10, R9, RZ, 0x1 ;  /* 0x000000090a0a7211 */ /* 0x000fe400078f08ff */
[----:B------:R-:W-:Y:S02]  /*08f0*/  ISETP.GE.AND P1, PT, R13, RZ, PT ;  /* 0x000000ff0d00720c */ /* 0x000fe40003f26270 */
[----:B------:R-:W1:Y:S01]  /*0900*/  I2F.F64.S64 R6, R6 ;  /* 0x0000000600067312 */ /* 0x000e620000301c00 */
[----:B0-----:R-:W-:-:S05]  /*0910*/  IADD3 R8, PT, PT, -R10, RZ, RZ ;  /* 0x000000ff0a087210 */ /* 0x001fca0007ffe1ff */
[----:B------:R-:W-:Y:S01]  /*0920*/  @!P0 IMAD.MOV.U32 R10, RZ, RZ, R8 ;  /* 0x000000ffff0a8224 */ /* 0x000fe200078e0008 */
[----:B-1----:R-:W-:-:S10]  /*0930*/  DMUL R14, R6, UR4 ;  /* 0x00000004060e7c28 */ /* 0x002fd40008000000 */
[----:B------:R-:W0:Y:S02]  /*0940*/  F2F.F32.F64 R14, R14 ;  /* 0x0000000e000e7310 */ /* 0x000e240000301000 */
[----:B0-----:R-:W-:-:S07]  /*0950*/  FSEL R6, -R14, R14, !P1 ;  /* 0x0000000e0e067208 */ /* 0x001fce0004800100 */
.L_x_4:
[----:B------:R-:W-:Y:S05]  /*0960*/  BSYNC.RECONVERGENT B0 ;  /* 0x0000000000007941 */ /* 0x000fea0003800200 */
.L_x_3:
[----:B------:R-:W0:Y:S01]  /*0970*/  S2UR UR5, SR_CgaCtaId ;  /* 0x00000000000579c3 */ /* 0x000e220000008800 */
[----:B------:R-:W-:Y:S02]  /*0980*/  IMAD.MOV.U32 R8, RZ, RZ, 0x37cbac00 ;  /* 0x37cbac00ff087424 */ /* 0x000fe400078e00ff */
[----:B------:R-:W-:Y:S01]  /*0990*/  FMUL R7, R6, R6 ;  /* 0x0000000606077220 */ /* 0x000fe20000400000 */
[----:B------:R-:W-:Y:S01]  /*09a0*/  IMAD.MOV.U32 R14, RZ, RZ, 0x394d4153 ;  /* 0x394d4153ff0e7424 */ /* 0x000fe200078e00ff */
[----:B------:R-:W-:Y:S01]  /*09b0*/  UMOV UR4, 0x400 ;  /* 0x0000040000047882 */ /* 0x000fe20000000000 */
[----:B------:R-:W-:Y:S01]  /*09c0*/  LOP3.LUT P1, RZ, R10, 0x2, RZ, 0xc0, !PT ;  /* 0x000000020aff7812 */ /* 0x000fe2000782c0ff */
[C---:B------:R-:W-:Y:S01]  /*09d0*/  FFMA R8, R7.reuse, R8, -0.0013887860113754868507 ;  /* 0xbab607ed07087423 */ /* 0x040fe20000000008 */
[C---:B------:R-:W-:Y:S01]  /*09e0*/  FFMA R14, R7.reuse, -R14, 0.0083327032625675201416 ;  /* 0x3c0885e4070e7423 */ /* 0x040fe2000000080e */
[C---:B------:R-:W-:Y:S02]  /*09f0*/  FFMA R9, R7.reuse, R6, RZ ;  /* 0x0000000607097223 */ /* 0x040fe400000000ff */
[C---:B------:R-:W-:Y:S01]  /*0a00*/  FFMA R8, R7.reuse, R8, 0.041666727513074874878 ;  /* 0x3d2aaabb07087423 */ /* 0x040fe20000000008 */
[----:B------:R-:W-:-:S03]  /*0a10*/  FFMA R14, R7, R14, -0.16666662693023681641 ;  /* 0xbe2aaaa8070e7423 */ /* 0x000fc6000000000e */
[----:B------:R-:W-:Y:S01]  /*0a20*/  FFMA R8, R7, R8, -0.4999999701976776123 ;  /* 0xbeffffff07087423 */ /* 0x000fe20000000008 */
[----:B------:R-:W-:Y:S01]  /*0a30*/  FFMA R9, R9, R14, R6 ;  /* 0x0000000e09097223 */ /* 0x000fe20000000006 */
[C---:B------:R-:W-:Y:S02]  /*0a40*/  LOP3.LUT R6, R10.reuse, 0x1, RZ, 0xc0, !PT ;  /* 0x000000010a067812 */ /* 0x040fe400078ec0ff */
[----:B------:R-:W-:Y:S01]  /*0a50*/  FFMA R8, R7, R8, 1 ;  /* 0x3f80000007087423 */ /* 0x000fe20000000008 */
[----:B------:R-:W-:Y:S02]  /*0a60*/  IADD3 R7, PT, PT, R10, 0x1, RZ ;  /* 0x000000010a077810 */ /* 0x000fe40007ffe0ff */
[----:B------:R-:W-:Y:S02]  /*0a70*/  ISETP.NE.U32.AND P0, PT, R6, 0x1, PT ;  /* 0x000000010600780c */ /* 0x000fe40003f05070 */
[----:B------:R-:W-:Y:S01]  /*0a80*/  LOP3.LUT P2, RZ, R7, 0x2, RZ, 0xc0, !PT ;  /* 0x0000000207ff7812 */ /* 0x000fe2000784c0ff */
[----:B0-----:R-:W-:Y:S01]  /*0a90*/  ULEA UR4, UR5, UR4, 0x18 ;  /* 0x0000000405047291 */ /* 0x001fe2000f8ec0ff */
[----:B------:R-:W-:Y:S01]  /*0aa0*/  FSEL R6, R8, R9, !P0 ;  /* 0x0000000908067208 */ /* 0x000fe20004000000 */
[----:B------:R-:W-:Y:S01]  /*0ab0*/  IMAD R7, R11, 0x4, R3 ;  /* 0x000000040b077824 */ /* 0x000fe200078e0203 */
[----:B------:R-:W-:-:S02]  /*0ac0*/  FSEL R8, R9, R8, !P0 ;  /* 0x0000000809087208 */ /* 0x000fc40004000000 */
[----:B------:R-:W-:Y:S02]  /*0ad0*/  FSEL R6, R6, -R6, !P1 ;  /* 0x8000000606067208 */ /* 0x000fe40004800000 */
[----:B------:R-:W-:Y:S01]  /*0ae0*/  LEA R9, R11, UR4, 0x2 ;  /* 0x000000040b097c11 */ /* 0x000fe2000f8e10ff */
[----:B------:R-:W-:Y:S01]  /*0af0*/  IMAD.IADD R11, R12, 0x1, R11 ;  /* 0x000000010c0b7824 */ /* 0x000fe200078e020b */
[----:B------:R-:W-:Y:S01]  /*0b00*/  FSEL R8, R8, -R8, !P2 ;  /* 0x8000000808087208 */ /* 0x000fe20005000000 */
[----:B------:R0:W-:Y:S03]  /*0b10*/  STS [R7], R6 ;  /* 0x0000000607007388 */ /* 0x0001e60000000800 */
[----:B------:R-:W-:Y:S01]  /*0b20*/  ISETP.GE.AND P0, PT, R11, R0, PT ;  /* 0x000000000b00720c */ /* 0x000fe20003f06270 */
[----:B------:R0:W-:-:S12]  /*0b30*/  STS [R9], R8 ;  /* 0x0000000809007388 */ /* 0x0001d80000000800 */
[----:B0-----:R-:W-:Y:S05]  /*0b40*/  @!P0 BRA `(.L_x_7) ;  /* 0xfffffff800648947 */ /* 0x001fea000383ffff */
.L_x_2:
[----:B------:R-:W0:Y:S01]  /*0b50*/  S2R R13, SR_TID.Y ;  /* 0x00000000000d7919 */ /* 0x000e220000002200 */
[----:B------:R-:W-:Y:S05]  /*0b60*/  WARPSYNC.ALL ;  /* 0x0000000000007948 */ /* 0x000fea0003800000 */
[----:B------:R-:W0:Y:S01]  /*0b70*/  LDCU UR4, c[0x0][0x3c8] ;  /* 0x00007900ff0477ac */ /* 0x000e220008000800 */
[----:B------:R-:W-:Y:S01]  /*0b80*/  BSSY.RECONVERGENT B0, `(.L_x_8) ;  /* 0x00000ba000007945 */ /* 0x000fe20003800200 */
[----:B------:R-:W-:Y:S01]  /*0b90*/  BAR.SYNC.DEFER_BLOCKING 0x0 ;  /* 0x0000000000007b1d */ /* 0x000fe20000010000 */
[----:B0-----:R-:W-:-:S13]  /*0ba0*/  ISETP.GE.AND P0, PT, R13, UR4, PT ;  /* 0x000000040d007c0c */ /* 0x001fda000bf06270 */
[----:B------:R-:W-:Y:S05]  /*0bb0*/  @P0 BRA `(.L_x_9) ;  /* 0x0000000800d80947 */ /* 0x000fea0003800000 */
[----:B------:R-:W0:Y:S01]  /*0bc0*/  LDCU UR4, c[0x0][0x3d4] ;  /* 0x00007a80ff0477ac */ /* 0x000e220008000800 */
[----:B------:R-:W1:Y:S08]  /*0bd0*/  LDC R12, c[0x0][0x360] ;  /* 0x0000d800ff0c7b82 */ /* 0x000e700000000800 */
[----:B------:R-:W2:Y:S01]  /*0be0*/  LDC R14, c[0x0][0x364] ;  /* 0x0000d900ff0e7b82 */ /* 0x000ea20000000800 */
[----:B0-----:R-:W-:-:S09]  /*0bf0*/  UISETP.GE.AND UP0, UPT, UR4, 0x1, UPT ;  /* 0x000000010400788c */ /* 0x001fd2000bf06270 */
[----:B------:R-:W-:Y:S05]  /*0c00*/  BRA.U !UP0, `(.L_x_9) ;  /* 0x0000000908c47547 */ /* 0x000fea000b800000 */
[----:B------:R-:W0:Y:S01]  /*0c10*/  LDCU.64 UR4, c[0x0][0x398] ;  /* 0x00007300ff0477ac */ /* 0x000e220008000a00 */
[----:B------:R-:W4:Y:S01]  /*0c20*/  S2R R7, SR_TID.X ;  /* 0x0000000000077919 */ /* 0x000f220000002100 */
[----:B0-----:R-:W-:-:S04]  /*0c30*/  UISETP.NE.U32.AND UP0, UPT, UR4, URZ, UPT ;  /* 0x000000ff0400728c */ /* 0x001fc8000bf05070 */
[----:B------:R-:W-:-:S09]  /*0c40*/  UISETP.NE.AND.EX UP0, UPT, UR5, URZ, UPT, UP0 ;  /* 0x000000ff0500728c */ /* 0x000fd2000bf05300 */
[----:B------:R-:W-:Y:S05]  /*0c50*/  BRA.U UP0, `(.L_x_10) ;  /* 0x0000000100947547 */ /* 0x000fea000b800000 */
[----:B------:R-:W-:-:S07]  /*0c60*/  IMAD.MOV.U32 R3, RZ, RZ, R13 ;  /* 0x000000ffff037224 */ /* 0x000fce00078e000d */
.L_x_15:
[----:B0-----:R-:W0:Y:S01]  /*0c70*/  LDCU UR4, c[0x0][0x3d4] ;  /* 0x00007a80ff0477ac */ /* 0x001e220008000800 */
[C---:B------:R-:W-:Y:S02]  /*0c80*/  IMAD R6, R3.reuse, UR36, R18 ;  /* 0x0000002403067c24 */ /* 0x040fe4000f8e0212 */
[----:B------:R-:W-:Y:S01]  /*0c90*/  IMAD.MOV.U32 R19, RZ, RZ, RZ ;  /* 0x000000ffff137224 */ /* 0x000fe200078e00ff */
[----:B------:R-:W5:Y:S01]  /*0ca0*/  LDCU UR5, c[0x0][0x3c8] ;  /* 0x00007900ff0577ac */ /* 0x000f620008000800 */
[----:B0-----:R-:W-:Y:S01]  /*0cb0*/  IMAD R15, R3, UR4, R16 ;  /* 0x00000004030f7c24 */ /* 0x001fe2000f8e0210 */
[----:B--2---:R-:W-:-:S04]  /*0cc0*/  IADD3 R3, PT, PT, R14, R3, RZ ;  /* 0x000000030e037210 */ /* 0x004fc80007ffe0ff */
[----:B-----5:R-:W-:-:S13]  /*0cd0*/  ISETP.GE.AND P1, PT, R3, UR5, PT ;  /* 0x0000000503007c0c */ /* 0x020fda000bf26270 */
.L_x_14:
[----:B0-----:R-:W0:Y:S01]  /*0ce0*/  LDCU UR4, c[0x0][0x3d0] ;  /* 0x00007a00ff0477ac */ /* 0x001e220008000800 */
[----:B------:R-:W-:Y:S01]  /*0cf0*/  BSSY.RECONVERGENT B1, `(.L_x_11) ;  /* 0x0000014000017945 */ /* 0x000fe20003800200 */
[----:B0-----:R-:W-:-:S05]  /*0d00*/  IMAD.U32 R0, RZ, RZ, UR4 ;  /* 0x00000004ff007e24 */ /* 0x001fca000f8e00ff */
[----:B----4-:R-:W-:-:S13]  /*0d10*/  ISETP.GE.AND P0, PT, R7, R0, PT ;  /* 0x000000000700720c */ /* 0x010fda0003f06270 */
[----:B------:R-:W-:Y:S05]  /*0d20*/  @P0 BRA `(.L_x_12) ;  /* 0x0000000000400947 */ /* 0x000fea0003800000 */
[----:B------:R-:W-:Y:S01]  /*0d30*/  IMAD.IADD R20, R6, 0x1, R19 ;  /* 0x0000000106147824 */ /* 0x000fe200078e0213 */
[----:B------:R-:W-:Y:S01]  /*0d40*/  IADD3 R21, PT, PT, R15, R19, RZ ;  /* 0x000000130f157210 */ /* 0x000fe20007ffe0ff */
[----:B------:R-:W-:-:S07]  /*0d50*/  IMAD.MOV.U32 R23, RZ, RZ, R7 ;  /* 0x000000ffff177224 */ /* 0x000fce00078e0007 */
.L_x_13:
[----:B0-----:R-:W0:Y:S01]  /*0d60*/  LDC.64 R8, c[0x0][0x380] ;  /* 0x0000e000ff087b82 */ /* 0x001e220000000a00 */
[----:B---3--:R-:W-:Y:S01]  /*0d70*/  R2UR UR4, R4 ;  /* 0x00000000040472ca */ /* 0x008fe200000e0000 */
[----:B------:R-:W-:Y:S01]  /*0d80*/  IMAD.IADD R11, R21, 0x1, R23 ;  /* 0x00000001150b7824 */ /* 0x000fe200078e0217 */
[----:B------:R-:W-:-:S03]  /*0d90*/  R2UR UR5, R5 ;  /* 0x00000000050572ca */ /* 0x000fc600000e0000 */
[----:B0-----:R-:W-:Y:S02]  /*0da0*/  IMAD.WIDE R8, R11, 0x2, R8 ;  /* 0x000000020b087825 */ /* 0x001fe400078e0208 */
[----:B------:R-:W0:Y:S08]  /*0db0*/  LDC.64 R10, c[0x0][0x3a8] ;  /* 0x0000ea00ff0a7b82 */ /* 0x000e300000000a00 */
[----:B------:R-:W2:Y:S01]  /*0dc0*/  LDG.E.U16 R9, desc[UR4][R8.64] ;  /* 0x0000000408097981 */ /* 0x000ea2000c1e1500 */
[----:B------:R-:W-:Y:S01]  /*0dd0*/  IMAD.IADD R25, R20, 0x1, R23 ;  /* 0x0000000114197824 */ /* 0x000fe200078e0217 */
[----:B-1----:R-:W-:-:S04]  /*0de0*/  IADD3 R23, PT, PT, R12, R23, RZ ;  /* 0x000000170c177210 */ /* 0x002fc80007ffe0ff */
[----:B------:R-:W-:Y:S01]  /*0df0*/  ISETP.GE.AND P0, PT, R23, R0, PT ;  /* 0x000000001700720c */ /* 0x000fe20003f06270 */
[----:B0-----:R-:W-:-:S05]  /*0e00*/  IMAD.WIDE R10, R25, 0x2, R10 ;  /* 0x00000002190a7825 */ /* 0x001fca00078e020a */
[----:B--2---:R0:W-:Y:S07]  /*0e10*/  STG.E.U16 desc[UR4][R10.64], R9 ;  /* 0x000000090a007986 */ /* 0x0041ee000c101504 */
[----:B------:R-:W-:Y:S05]  /*0e20*/  @!P0 BRA `(.L_x_13) ;  /* 0xfffffffc00cc8947 */ /* 0x000fea000383ffff */
.L_x_12:
[----:B------:R-:W-:Y:S05]  /*0e30*/  BSYNC.RECONVERGENT B1 ;  /* 0x0000000000017941 */ /* 0x000fea0003800200 */
.L_x_11:
[----:B------:R-:W2:Y:S01]  /*0e40*/  LDCU UR4, c[0x0][0x3cc] ;  /* 0x00007980ff0477ac */ /* 0x000ea20008000800 */
[----:B------:R-:W4:Y:S01]  /*0e50*/  LDCU UR5, c[0x0][0x3d4] ;  /* 0x00007a80ff0577ac */ /* 0x000f220008000800 */
[----:B--2---:R-:W-:-:S05]  /*0e60*/  VIADD R19, R19, UR4 ;  /* 0x0000000413137c36 */ /* 0x004fca0008000000 */
[----:B----4-:R-:W-:-:S13]  /*0e70*/  ISETP.GE.AND P0, PT, R19, UR5, PT ;  /* 0x0000000513007c0c */ /* 0x010fda000bf06270 */
[----:B------:R-:W-:Y:S05]  /*0e80*/  @!P0 BRA `(.L_x_14) ;  /* 0xfffffffc00948947 */ /* 0x000fea000383ffff */
[----:B------:R-:W-:Y:S05]  /*0e90*/  @!P1 BRA `(.L_x_15) ;  /* 0xfffffffc00749947 */ /* 0x000fea000383ffff */
[----:B------:R-:W-:Y:S05]  /*0ea0*/  BRA `(.L_x_9) ;  /* 0x00000008001c7947 */ /* 0x000fea0003800000 */
.L_x_10:
[----:B------:R-:W0:Y:S01]  /*0eb0*/  LDCU.U8 UR4, c[0x0][0x3b4] ;  /* 0x00007680ff0477ac */ /* 0x000e220008000000 */
[----:B------:R-:W-:-:S04]  /*0ec0*/  LEA.HI R15, R0, R0, RZ, 0x1 ;  /* 0x00000000000f7211 */ /* 0x000fc800078f08ff */
[----:B------:R-:W-:Y:S01]  /*0ed0*/  SHF.R.S32.HI R15, RZ, 0x1, R15 ;  /* 0x00000001ff0f7819 */ /* 0x000fe2000001140f */
[----:B0-----:R-:W-:-:S04]  /*0ee0*/  UPRMT UR4, UR4, 0x8880, URZ ;  /* 0x0000888004047896 */ /* 0x001fc800080000ff */
[----:B------:R-:W-:-:S09]  /*0ef0*/  UISETP.NE.AND UP0, UPT, UR4, URZ, UPT ;  /* 0x000000ff0400728c */ /* 0x000fd2000bf05270 */
[----:B------:R-:W-:Y:S05]  /*0f00*/  BRA.U !UP0, `(.L_x_16) ;  /* 0x0000000508007547 */ /* 0x000fea000b800000 */
[----:B------:R-:W-:-:S07]  /*0f10*/  IMAD.MOV.U32 R15, RZ, RZ, R13 ;  /* 0x000000ffff0f7224 */ /* 0x000fce00078e000d */
.L_x_21:
[----:B0-----:R-:W0:Y:S01]  /*0f20*/  LDCU UR4, c[0x0][0x3d4] ;  /* 0x00007a80ff0477ac */ /* 0x001e220008000800 */
[C---:B------:R-:W-:Y:S01]  /*0f30*/  IMAD R19, R15.reuse, UR36, R18 ;  /* 0x000000240f137c24 */ /* 0x040fe2000f8e0212 */
[----:B------:R-:W-:Y:S01]  /*0f40*/  MOV R21, RZ ;  /* 0x000000ff00157202 */ /* 0x000fe20000000f00 */
[----:B------:R-:W5:Y:S01]  /*0f50*/  LDCU UR5, c[0x0][0x3c8] ;  /* 0x00007900ff0577ac */ /* 0x000f620008000800 */
[----:B0-----:R-:W-:Y:S02]  /*0f60*/  IMAD R20, R15, UR4, R16 ;  /* 0x000000040f147c24 */ /* 0x001fe4000f8e0210 */
[----:B--2---:R-:W-:-:S05]  /*0f70*/  IMAD.IADD R15, R14, 0x1, R15 ;  /* 0x000000010e0f7824 */ /* 0x004fca00078e020f */
[----:B-----5:R-:W-:-:S13]  /*0f80*/  ISETP.GE.AND P0, PT, R15, UR5, PT ;  /* 0x000000050f007c0c */ /* 0x020fda000bf06270 */
.L_x_20:
[----:B0-----:R-:W0:Y:S01]  /*0f90*/  LDCU UR4, c[0x0][0x3d0] ;  /* 0x00007a00ff0477ac */ /* 0x001e220008000800 */
[----:B------:R-:W-:Y:S01]  /*0fa0*/  BSSY.RECONVERGENT B1, `(.L_x_17) ;  /* 0x000002f000017945 */ /* 0x000fe20003800200 */
[----:B0-----:R-:W-:-:S05]  /*0fb0*/  IMAD.U32 R0, RZ, RZ, UR4 ;  /* 0x00000004ff007e24 */ /* 0x001fca000f8e00ff */
[----:B----4-:R-:W-:-:S13]  /*0fc0*/  ISETP.GE.AND P1, PT, R7, R0, PT ;  /* 0x000000000700720c */ /* 0x010fda0003f26270 */
[----:B------:R-:W-:Y:S05]  /*0fd0*/  @P1 BRA `(.L_x_18) ;  /* 0x0000000000ac1947 */ /* 0x000fea0003800000 */
[----:B------:R-:W0:Y:S01]  /*0fe0*/  S2R R9, SR_CgaCtaId ;  /* 0x0000000000097919 */ /* 0x000e220000008800 */
[----:B------:R-:W-:Y:S01]  /*0ff0*/  MOV R6, 0x400 ;  /* 0x0000040000067802 */ /* 0x000fe20000000f00 */
[--C-:B------:R-:W-:Y:S01]  /*1000*/  IMAD.IADD R22, R19, 0x1, R21.reuse ;  /* 0x0000000113167824 */ /* 0x100fe200078e0215 */
[----:B------:R-:W-:Y:S01]  /*1010*/  MOV R25, R7 ;  /* 0x0000000700197202 */ /* 0x000fe20000000f00 */
[----:B------:R-:W-:Y:S01]  /*1020*/  IMAD.IADD R23, R20, 0x1, R21 ;  /* 0x0000000114177824 */ /* 0x000fe200078e0215 */
[----:B0-----:R-:W-:-:S07]  /*1030*/  LEA R6, R9, R6, 0x18 ;  /* 0x0000000609067211 */ /* 0x001fce00078ec0ff */
.L_x_19:
[----:B------:R-:W-:Y:S01]  /*1040*/  LOP3.LUT R0, R25, 0x1, RZ, 0xc0, !PT ;  /* 0x0000000119007812 */ /* 0x000fe200078ec0ff */
[----:B0-----:R-:W0:Y:S01]  /*1050*/  LDC.64 R8, c[0x0][0x380] ;  /* 0x0000e000ff087b82 */ /* 0x001e220000000a00 */
[----:B------:R-:W-:Y:S02]  /*1060*/  IMAD.IADD R11, R23, 0x1, R25 ;  /* 0x00000001170b7824 */ /* 0x000fe400078e0219 */
[----:B------:R-:W-:-:S13]  /*1070*/  ISETP.NE.U32.AND P1, PT, R0, 0x1, PT ;  /* 0x000000010000780c */ /* 0x000fda0003f25070 */
[C---:B---3--:R-:W-:Y:S02]  /*1080*/  @!P1 R2UR UR4, R4.reuse ;  /* 0x00000000040492ca */ /* 0x048fe400000e0000 */
[C---:B------:R-:W-:Y:S02]  /*1090*/  @!P1 R2UR UR5, R5.reuse ;  /* 0x00000000050592ca */ /* 0x040fe400000e0000 */
[----:B------:R-:W-:Y:S02]  /*10a0*/  @P1 R2UR UR6, R4 ;  /* 0x00000000040612ca */ /* 0x000fe400000e0000 */
[----:B------:R-:W-:Y:S01]  /*10b0*/  @P1 R2UR UR7, R5 ;  /* 0x00000000050712ca */ /* 0x000fe200000e0000 */
[----:B0-----:R-:W-:-:S08]  /*10c0*/  IMAD.WIDE R8, R11, 0x2, R8 ;  /* 0x000000020b087825 */ /* 0x001fd000078e0208 */
[----:B------:R-:W2:Y:S01]  /*10d0*/  @!P1 LDG.E.U16 R10, desc[UR4][R8.64+-0x2] ;  /* 0xfffffe04080a9981 */ /* 0x000ea2000c1e1500 */
[----:B------:R-:W-:Y:S02]  /*10e0*/  R2UR UR4, R4 ;  /* 0x00000000040472ca */ /* 0x000fe400000e0000 */
[----:B------:R-:W-:Y:S01]  /*10f0*/  R2UR UR5, R5 ;  /* 0x00000000050572ca */ /* 0x000fe200000e0000 */
[----:B------:R-:W3:-:S12]  /*1100*/  @P1 LDG.E.U16 R0, desc[UR6][R8.64+0x2] ;  /* 0x0000020608001981 */ /* 0x000ed8000c1e1500 */
[----:B------:R-:W4:Y:S01]  /*1110*/  LDG.E.U16 R24, desc[UR4][R8.64] ;  /* 0x0000000408187981 */ /* 0x000f22000c1e1500 */
[C---:B------:R-:W-:Y:S01]  /*1120*/  IMAD R28, R25.reuse, 0x4, R3 ;  /* 0x00000004191c7824 */ /* 0x040fe200078e0203 */
[----:B------:R-:W0:Y:S01]  /*1130*/  LDCU UR4, c[0x0][0x3d0] ;  /* 0x00007a00ff0477ac */ /* 0x000e220008000800 */
[----:B------:R-:W-:Y:S01]  /*1140*/  IMAD R27, R25, 0x4, R6 ;  /* 0x00000004191b7824 */ /* 0x000fe200078e0206 */
[----:B------:R-:W-:Y:S02]  /*1150*/  R2UR UR6, R4 ;  /* 0x00000000040672ca */ /* 0x000fe400000e0000 */
[----:B------:R-:W5:Y:S01]  /*1160*/  @!P1 LDS R26, [R28+-0x4] ;  /* 0xfffffc001c1a9984 */ /* 0x000f620000000800 */
[----:B------:R-:W-:-:S03]  /*1170*/  R2UR UR7, R5 ;  /* 0x00000000050772ca */ /* 0x000fc600000e0000 */
[----:B------:R-:W-:Y:S01]  /*1180*/  LDS R27, [R27] ;  /* 0x000000001b1b7984 */ /* 0x000fe20000000800 */
[----:B-----5:R-:W-:-:S06]  /*1190*/  @!P1 FADD R26, -R26, -RZ ;  /* 0x800000ff1a1a9221 */ /* 0x020fcc0000000100 */
[----:B------:R-:W5:Y:S01]  /*11a0*/  @P1 LDS R26, [R28+0x4] ;  /* 0x000004001c1a1984 */ /* 0x000f620000000800 */
[----:B--2---:R-:W-:Y:S02]  /*11b0*/  @!P1 SHF.L.U32 R29, R10, 0x10, RZ ;  /* 0x000000100a1d9819 */ /* 0x004fe400000006ff */
[----:B------:R-:W2:Y:S01]  /*11c0*/  LDC.64 R10, c[0x0][0x3a8] ;  /* 0x0000ea00ff0a7b82 */ /* 0x000ea20000000a00 */
[----:B---3--:R-:W-:Y:S02]  /*11d0*/  @P1 IMAD.U32 R29, R0, 0x10000, RZ ;  /* 0x00010000001d1824 */ /* 0x008fe400078e00ff */
[----:B0-----:R-:W-:Y:S02]  /*11e0*/  IMAD.U32 R0, RZ, RZ, UR4 ;  /* 0x00000004ff007e24 */ /* 0x001fe4000f8e00ff */
[----:B-----5:R-:W-:Y:S01]  /*11f0*/  FMUL R26, R26, R29 ;  /* 0x0000001d1a1a7220 */ /* 0x020fe20000400000 */
[----:B----4-:R-:W-:-:S04]  /*1200*/  IMAD.U32 R9, R24, 0x10000, RZ ;  /* 0x0001000018097824 */ /* 0x010fc800078e00ff */
[----:B------:R-:W-:Y:S01]  /*1210*/  FFMA R26, R9, R27, R26 ;  /* 0x0000001b091a7223 */ /* 0x000fe2000000001a */
[----:B------:R-:W-:Y:S01]  /*1220*/  IMAD.IADD R9, R22, 0x1, R25 ;  /* 0x0000000116097824 */ /* 0x000fe200078e0219 */
[----:B-1----:R-:W-:-:S03]  /*1230*/  IADD3 R25, PT, PT, R12, R25, RZ ;  /* 0x000000190c197210 */ /* 0x002fc60007ffe0ff */
[----:B------:R-:W-:Y:S01]  /*1240*/  F2FP.BF16.F32.PACK_AB R26, RZ, R26 ;  /* 0x0000001aff1a723e */ /* 0x000fe200000010ff */
[----:B--2---:R-:W-:Y:S01]  /*1250*/  IMAD.WIDE R10, R9, 0x2, R10 ;  /* 0x00000002090a7825 */ /* 0x004fe200078e020a */
[----:B------:R-:W-:-:S04]  /*1260*/  ISETP.GE.AND P1, PT, R25, R0, PT ;  /* 0x000000001900720c */ /* 0x000fc80003f26270 */
[----:B------:R0:W-:Y:S09]  /*1270*/  STG.E.U16 desc[UR6][R10.64], R26 ;  /* 0x0000001a0a007986 */ /* 0x0001f2000c101506 */
[----:B------:R-:W-:Y:S05]  /*1280*/  @!P1 BRA `(.L_x_19) ;  /* 0xfffffffc006c9947 */ /* 0x000fea000383ffff */
.L_x_18:
[----:B------:R-:W-:Y:S05]  /*1290*/  BSYNC.RECONVERGENT B1 ;  /* 0x0000000000017941 */ /* 0x000fea0003800200 */
.L_x_17:
[----:B------:R-:W2:Y:S01]  /*12a0*/  LDCU UR4, c[0x0][0x3cc] ;  /* 0x00007980ff0477ac */ /* 0x000ea20008000800 */
[----:B------:R-:W4:Y:S01]  /*12b0*/  LDCU UR5, c[0x0][0x3d4] ;  /* 0x00007a80ff0577ac */ /* 0x000f220008000800 */
[----:B--2---:R-:W-:-:S05]  /*12c0*/  VIADD R21, R21, UR4 ;  /* 0x0000000415157c36 */ /* 0x004fca0008000000 */
[----:B----4-:R-:W-:-:S13]  /*12d0*/  ISETP.GE.AND P1, PT, R21, UR5, PT ;  /* 0x0000000515007c0c */ /* 0x010fda000bf26270 */
[----:B------:R-:W-:Y:S05]  /*12e0*/  @!P1 BRA `(.L_x_20) ;  /* 0xfffffffc00289947 */ /* 0x000fea000383ffff */
[----:B------:R-:W-:Y:S05]  /*12f0*/  @!P0 BRA `(.L_x_21) ;  /* 0xfffffffc00088947 */ /* 0x000fea000383ffff */
[----:B------:R-:W-:Y:S05]  /*1300*/  BRA `(.L_x_9) ;  /* 0x0000000400047947 */ /* 0x000fea0003800000 */
.L_x_16:
[----:B------:R-:W-:Y:S01]  /*1310*/  IMAD.IADD R19, R15, 0x1, -R0 ;  /* 0x000000010f137824 */ /* 0x000fe200078e0a00 */
[----:B------:R-:W-:-:S07]  /*1320*/  MOV R21, R13 ;  /* 0x0000000d00157202 */ /* 0x000fce0000000f00 */
.L_x_26:
[----:B------:R-:W-:-:S07]  /*1330*/  IMAD.MOV.U32 R20, RZ, RZ, RZ ;  /* 0x000000ffff147224 */ /* 0x000fce00078e00ff */
.L_x_25:
[----:B------:R-:W0:Y:S01]  /*1340*/  S2R R23, SR_TID.X ;  /* 0x0000000000177919 */ /* 0x000e220000002100 */
[----:B------:R-:W5:Y:S01]  /*1350*/  LDCU UR4, c[0x0][0x3d0] ;  /* 0x00007a00ff0477ac */ /* 0x000f620008000800 */
[----:B------:R-:W-:Y:S01]  /*1360*/  BSSY.RECONVERGENT B1, `(.L_x_22) ;  /* 0x0000032000017945 */ /* 0x000fe20003800200 */
[----:B-----5:R-:W-:-:S05]  /*1370*/  IMAD.U32 R0, RZ, RZ, UR4 ;  /* 0x00000004ff007e24 */ /* 0x020fca000f8e00ff */
[----:B0-----:R-:W-:-:S13]  /*1380*/  ISETP.GE.AND P0, PT, R23, R0, PT ;  /* 0x000000001700720c */ /* 0x001fda0003f06270 */
[----:B------:R-:W-:Y:S05]  /*1390*/  @P0 BRA `(.L_x_23) ;  /* 0x0000000000b80947 */ /* 0x000fea0003800000 */
[----:B------:R-:W0:Y:S01]  /*13a0*/  S2R R11, SR_CgaCtaId ;  /* 0x00000000000b7919 */ /* 0x000e220000008800 */
[----:B------:R-:W5:Y:S01]  /*13b0*/  LDCU UR4, c[0x0][0x3d4] ;  /* 0x00007a80ff0477ac */ /* 0x000f620008000800 */
[----:B------:R-:W-:Y:S01]  /*13c0*/  MOV R22, 0x400 ;  /* 0x0000040000167802 */ /* 0x000fe20000000f00 */
[----:B----4-:R-:W-:-:S04]  /*13d0*/  IMAD R7, R21, UR36, R18 ;  /* 0x0000002415077c24 */ /* 0x010fc8000f8e0212 */
[----:B------:R-:W-:Y:S02]  /*13e0*/  IMAD.IADD R24, R7, 0x1, R20 ;  /* 0x0000000107187824 */ /* 0x000fe400078e0214 */
[----:B-----5:R-:W-:-:S05]  /*13f0*/  IMAD R9, R21, UR4, R16 ;  /* 0x0000000415097c24 */ /* 0x020fca000f8e0210 */
[----:B------:R-:W-:Y:S02]  /*1400*/  IADD3 R26, PT, PT, R9, R20, RZ ;  /* 0x00000014091a7210 */ /* 0x000fe40007ffe0ff */
[----:B0-----:R-:W-:-:S07]  /*1410*/  LEA R22, R11, R22, 0x18 ;  /* 0x000000160b167211 */ /* 0x001fce00078ec0ff */
.L_x_24:
[----:B0-----:R-:W0:Y:S01]  /*1420*/  LDCU UR4, c[0x0][0x3d0] ;  /* 0x00007a00ff0477ac */ /* 0x001e220008000800 */
[----:B------:R-:W4:Y:S01]  /*1430*/  LDC.64 R6, c[0x0][0x380] ;  /* 0x0000e000ff067b82 */ /* 0x000f220000000a00 */
[----:B------:R-:W-:Y:S02]  /*1440*/  IMAD.IADD R25, R23, 0x1, R15 ;  /* 0x0000000117197824 */ /* 0x000fe400078e020f */
[----:B------:R-:W-:Y:S02]  /*1450*/  IMAD.IADD R9, R26, 0x1, R23 ;  /* 0x000000011a097824 */ /* 0x000fe400078e0217 */
[----:B0-----:R-:W-:-:S05]  /*1460*/  IMAD.U32 R0, RZ, RZ, UR4 ;  /* 0x00000004ff007e24 */ /* 0x001fca000f8e00ff */
[----:B------:R-:W-:Y:S01]  /*1470*/  ISETP.GE.AND P0, PT, R25, R0, PT ;  /* 0x000000001900720c */ /* 0x000fe20003f06270 */
[----:B----4-:R-:W-:-:S12]  /*1480*/  IMAD.WIDE R6, R9, 0x2, R6 ;  /* 0x0000000209067825 */ /* 0x010fd800078e0206 */
[C---:B---3--:R-:W-:Y:S01]  /*1490*/  @P0 R2UR UR4, R4.reuse ;  /* 0x00000000040402ca */ /* 0x048fe200000e0000 */
[--C-:B------:R-:W-:Y:S01]  /*14a0*/  @P0 IMAD.WIDE R8, R19, 0x2, R6.reuse ;  /* 0x0000000213080825 */ /* 0x100fe200078e0206 */
[C---:B------:R-:W-:Y:S02]  /*14b0*/  @P0 R2UR UR5, R5.reuse ;  /* 0x00000000050502ca */ /* 0x040fe400000e0000 */
[----:B------:R-:W-:Y:S02]  /*14c0*/  @!P0 R2UR UR6, R4 ;  /* 0x00000000040682ca */ /* 0x000fe400000e0000 */
[----:B------:R-:W-:Y:S01]  /*14d0*/  @!P0 R2UR UR7, R5 ;  /* 0x00000000050782ca */ /* 0x000fe200000e0000 */
[----:B------:R-:W-:-:S08]  /*14e0*/  @!P0 IMAD.WIDE R10, R15, 0x2, R6 ;  /* 0x000000020f0a8825 */ /* 0x000fd000078e0206 */
[----:B------:R-:W3:Y:S01]  /*14f0*/  @P0 LDG.E.U16 R8, desc[UR4][R8.64] ;  /* 0x0000000408080981 */ /* 0x000ee2000c1e1500 */
[----:B------:R-:W-:Y:S02]  /*1500*/  R2UR UR4, R4 ;  /* 0x00000000040472ca */ /* 0x000fe400000e0000 */
[----:B------:R-:W-:Y:S01]  /*1510*/  R2UR UR5, R5 ;  /* 0x00000000050572ca */ /* 0x000fe200000e0000 */
[----:B------:R0:W4:-:S12]  /*1520*/  @!P0 LDG.E.U16 R10, desc[UR6][R10.64] ;  /* 0x000000060a0a8981 */ /* 0x000118000c1e1500 */
[----:B------:R-:W5:Y:S01]  /*1530*/  LDG.E.U16 R6, desc[UR4][R6.64] ;  /* 0x0000000406067981 */ /* 0x000f62000c1e1500 */
[----:B0-----:R-:W-:Y:S01]  /*1540*/  LEA R11, R23, R22, 0x2 ;  /* 0x00000016170b7211 */ /* 0x001fe200078e10ff */
[----:B------:R-:W-:-:S04]  /*1550*/  @!P0 IMAD R25, R25, 0x4, R3 ;  /* 0x0000000419198824 */ /* 0x000fc800078e0203 */
[----:B------:R-:W-:-:S06]  /*1560*/  @P0 IMAD R28, R15, 0x4, R11 ;  /* 0x000000040f1c0824 */ /* 0x000fcc00078e020b */
[----:B------:R-:W0:Y:S02]  /*1570*/  @P0 LDS R28, [R28] ;  /* 0x000000001c1c0984 */ /* 0x000e240000000800 */
[----:B0-----:R-:W-:-:S06]  /*1580*/  @P0 FADD R27, -R28, -RZ ;  /* 0x800000ff1c1b0221 */ /* 0x001fcc0000000100 */
[----:B------:R-:W0:Y:S04]  /*1590*/  @!P0 LDS R27, [R25] ;  /* 0x00000000191b8984 */ /* 0x000e280000000800 */
[----:B------:R-:W1:Y:S01]  /*15a0*/  LDS R25, [R11] ;  /* 0x000000000b197984 */ /* 0x000e620000000800 */
[----:B---3--:R-:W-:Y:S02]  /*15b0*/  @P0 IMAD.U32 R29, R8, 0x10000, RZ ;  /* 0x00010000081d0824 */ /* 0x008fe400078e00ff */
[----:B------:R-:W3:Y:S01]  /*15c0*/  LDC.64 R8, c[0x0][0x3a8] ;  /* 0x0000ea00ff087b82 */ /* 0x000ee20000000a00 */
[----:B----4-:R-:W-:-:S05]  /*15d0*/  @!P0 SHF.L.U32 R29, R10, 0x10, RZ ;  /* 0x000000100a1d8819 */ /* 0x010fca00000006ff */
[----:B0-----:R-:W-:Y:S01]  /*15e0*/  FMUL R10, R27, R29 ;  /* 0x0000001d1b0a7220 */ /* 0x001fe20000400000 */
[----:B-----5:R-:W-:-:S04]  /*15f0*/  IMAD.U32 R7, R6, 0x10000, RZ ;  /* 0x0001000006077824 */ /* 0x020fc800078e00ff */
[----:B-1----:R-:W-:Y:S01]  /*1600*/  FFMA R10, R7, R25, R10 ;  /* 0x00000019070a7223 */ /* 0x002fe2000000000a */
[--C-:B------:R-:W-:Y:S02]  /*1610*/  IMAD.IADD R7, R24, 0x1, R23.reuse ;  /* 0x0000000118077824 */ /* 0x100fe400078e0217 */
[----:B------:R-:W-:Y:S02]  /*1620*/  IMAD.IADD R23, R12, 0x1, R23 ;  /* 0x000000010c177824 */ /* 0x000fe400078e0217 */
[----:B------:R-:W-:Y:S01]  /*1630*/  F2FP.BF16.F32.PACK_AB R10, RZ, R10 ;  /* 0x0000000aff0a723e */ /* 0x000fe200000010ff */
[----:B---3--:R-:W-:Y:S02]  /*1640*/  IMAD.WIDE R8, R7, 0x2, R8 ;  /* 0x0000000207087825 */ /* 0x008fe400078e0208 */
[----:B------:R-:W-:-:S03]  /*1650*/  ISETP.GE.AND P0, PT, R23, R0, PT ;  /* 0x000000001700720c */ /* 0x000fc60003f06270 */
[----:B------:R0:W-:Y:S10]  /*1660*/  STG.E.U16 desc[UR4][R8.64], R10 ;  /* 0x0000000a08007986 */ /* 0x0001f4000c101504 */
[----:B------:R-:W-:Y:S05]  /*1670*/  @!P0 BRA `(.L_x_24) ;  /* 0xfffffffc00688947 */ /* 0x000fea000383ffff */
.L_x_23:
[----:B------:R-:W-:Y:S05]  /*1680*/  BSYNC.RECONVERGENT B1 ;  /* 0x0000000000017941 */ /* 0x000fea0003800200 */
.L_x_22:
[----:B------:R-:W5:Y:S01]  /*1690*/  LDCU UR4, c[0x0][0x3cc] ;  /* 0x00007980ff0477ac */ /* 0x000f620008000800 */
[----:B------:R-:W0:Y:S01]  /*16a0*/  LDCU UR5, c[0x0][0x3d4] ;  /* 0x00007a80ff0577ac */ /* 0x000e220008000800 */
[----:B-----5:R-:W-:-:S04]  /*16b0*/  IADD3 R20, PT, PT, R20, UR4, RZ ;  /* 0x0000000414147c10 */ /* 0x020fc8000fffe0ff */
[----:B0-----:R-:W-:-:S13]  /*16c0*/  ISETP.GE.AND P0, PT, R20, UR5, PT ;  /* 0x0000000514007c0c */ /* 0x001fda000bf06270 */
[----:B------:R-:W-:Y:S05]  /*16d0*/  @!P0 BRA `(.L_x_25) ;  /* 0xfffffffc00188947 */ /* 0x000fea000383ffff */
[----:B------:R-:W0:Y:S01]  /*16e0*/  LDCU UR4, c[0x0][0x3c8] ;  /* 0x00007900ff0477ac */ /* 0x000e220008000800 */
[----:B--2---:R-:W-:-:S05]  /*16f0*/  IMAD.IADD R21, R14, 0x1, R21 ;  /* 0x000000010e157824 */ /* 0x004fca00078e0215 */
[----:B0-----:R-:W-:-:S13]  /*1700*/  ISETP.GE.AND P0, PT, R21, UR4, PT ;  /* 0x0000000415007c0c */ /* 0x001fda000bf06270 */
[----:B------:R-:W-:Y:S05]  /*1710*/  @!P0 BRA `(.L_x_26) ;  /* 0xfffffffc00048947 */ /* 0x000fea000383ffff */
.L_x_9:
[----:B------:R-:W-:Y:S05]  /*1720*/  BSYNC.RECONVERGENT B0 ;  /* 0x0000000000007941 */ /* 0x000fea0003800200 */
.L_x_8:
[----:B------:R-:W5:Y:S01]  /*1730*/  LDCU UR6, c[0x0][0x3d4] ;  /* 0x00007a80ff0677ac */ /* 0x000f620008000800 */
[----:B------:R-:W-:Y:S01]  /*1740*/  BSSY.RECONVERGENT B0, `(.L_x_27) ;  /* 0x000002f000007945 */ /* 0x000fe20003800200 */
[----:B------:R-:W0:Y:S01]  /*1750*/  LDCU.64 UR4, c[0x0][0x3c8] ;  /* 0x00007900ff0477ac */ /* 0x000e220008000a00 */
[----:B-----5:R-:W-:Y:S01]  /*1760*/  IMAD.U32 R8, RZ, RZ, UR6 ;  /* 0x00000006ff087e24 */ /* 0x020fe2000f8e00ff */
[----:B0-----:R-:W-:-:S04]  /*1770*/  ISETP.GE.AND P0, PT, R13, UR4, PT ;  /* 0x000000040d007c0c */ /* 0x001fc8000bf06270 */
[----:B------:R-:W-:Y:S02]  /*1780*/  ISETP.GE.AND P1, PT, R8, 0x1, PT ;  /* 0x000000010800780c */ /* 0x000fe40003f26270 */
[----:B------:R-:W-:-:S04]  /*1790*/  ISETP.LT.AND P0, PT, R0, UR5, !P0 ;  /* 0x0000000500007c0c */ /* 0x000fc8000c701270 */
[----:B------:R-:W-:-:S13]  /*17a0*/  PLOP3.LUT P1, PT, P0, P1, PT, 0x2f, 0xf2 ;  /* 0x0000000000f2781c */ /* 0x000fda0000722577 */
[----:B------:R-:W-:Y:S05]  /*17b0*/  @P1 BRA `(.L_x_28) ;  /* 0x00000000009c1947 */ /* 0x000fea0003800000 */
[----:B----4-:R-:W0:Y:S01]  /*17c0*/  S2R R7, SR_TID.X ;  /* 0x0000000000077919 */ /* 0x010e220000002100 */
[----:B------:R-:W4:Y:S01]  /*17d0*/  LDC R3, c[0x0][0x364] ;  /* 0x0000d900ff037b82 */ /* 0x000f220000000800 */
[----:B------:R-:W-:-:S07]  /*17e0*/  IMAD.MOV.U32 R11, RZ, RZ, R13 ;  /* 0x000000ffff0b7224 */ /* 0x000fce00078e000d */
[----:B------:R-:W1:Y:S01]  /*17f0*/  LDC R10, c[0x0][0x360] ;  /* 0x0000d800ff0a7b82 */ /* 0x000e620000000800 */
[----:B0-----:R-:W-:-:S07]  /*1800*/  IADD3 R0, PT, PT, R7, R0, RZ ;  /* 0x0000000007007210 */ /* 0x001fce0007ffe0ff */
.L_x_33:
[----:B------:R-:W2:Y:S01]  /*1810*/  LDCU UR4, c[0x0][0x3d4] ;  /* 0x00007a80ff0477ac */ /* 0x000ea20008000800 */
[C---:B-1----:R-:W-:Y:S02]  /*1820*/  IMAD R12, R11.reuse, UR36, R18 ;  /* 0x000000240b0c7c24 */ /* 0x042fe4000f8e0212 */
[----:B------:R-:W-:Y:S01]  /*1830*/  IMAD.MOV.U32 R15, RZ, RZ, RZ ;  /* 0x000000ffff0f7224 */ /* 0x000fe200078e00ff */
[----:B------:R-:W0:Y:S01]  /*1840*/  LDCU UR5, c[0x0][0x3c8] ;  /* 0x00007900ff0577ac */ /* 0x000e220008000800 */
[----:B--2---:R-:W-:Y:S02]  /*1850*/  IMAD R14, R11, UR4, R16 ;  /* 0x000000040b0e7c24 */ /* 0x004fe4000f8e0210 */
[----:B----4-:R-:W-:-:S05]  /*1860*/  IMAD.IADD R11, R3, 0x1, R11 ;  /* 0x00000001030b7824 */ /* 0x010fca00078e020b */
[----:B0-----:R-:W-:-:S13]  /*1870*/  ISETP.GE.AND P1, PT, R11, UR5, PT ;  /* 0x000000050b007c0c */ /* 0x001fda000bf26270 */
.L_x_32:
[----:B------:R-:W0:Y:S01]  /*1880*/  LDC R19, c[0x0][0x3cc] ;  /* 0x0000f300ff137b82 */ /* 0x000e220000000800 */
[----:B------:R-:W-:Y:S01]  /*1890*/  BSSY.RECONVERGENT B1, `(.L_x_29) ;  /* 0x0000013000017945 */ /* 0x000fe20003800200 */
[----:B0-----:R-:W-:-:S13]  /*18a0*/  ISETP.GE.AND P2, PT, R0, R19, PT ;  /* 0x000000130000720c */ /* 0x001fda0003f46270 */
[----:B------:R-:W-:Y:S05]  /*18b0*/  @P2 BRA `(.L_x_30) ;  /* 0x0000000000402947 */ /* 0x000fea0003800000 */
[----:B------:R-:W-:Y:S01]  /*18c0*/  IMAD.IADD R20, R12, 0x1, R15 ;  /* 0x000000010c147824 */ /* 0x000fe200078e020f */
[----:B------:R-:W-:Y:S01]  /*18d0*/  IADD3 R21, PT, PT, R14, R15, RZ ;  /* 0x0000000f0e157210 */ /* 0x000fe20007ffe0ff */
[----:B------:R-:W-:-:S07]  /*18e0*/  IMAD.MOV.U32 R22, RZ, RZ, R0 ;  /* 0x000000ffff167224 */ /* 0x000fce00078e0000 */
.L_x_31:
        /* <DEDUP_REMOVED lines=8> */
[----:B------:R-:W-:-:S04]  /*1970*/  IADD3 R22, PT, PT, R10, R22, RZ ;  /* 0x000000160a167210 */ /* 0x000fc80007ffe0ff */
[----:B------:R-:W-:Y:S01]  /*1980*/  ISETP.GE.AND P2, PT, R22, R19, PT ;  /* 0x000000131600720c */ /* 0x000fe20003f46270 */
[----:B0-----:R-:W-:-:S05]  /*1990*/  IMAD.WIDE R8, R23, 0x2, R8 ;  /* 0x0000000217087825 */ /* 0x001fca00078e0208 */
[----:B--2---:R0:W-:Y:S07]  /*19a0*/  STG.E.U16 desc[UR4][R8.64], R7 ;  /* 0x0000000708007986 */ /* 0x0041ee000c101504 */
[----:B------:R-:W-:Y:S05]  /*19b0*/  @!P2 BRA `(.L_x_31) ;  /* 0xfffffffc00cca947 */ /* 0x000fea000383ffff */
.L_x_30:
[----:B------:R-:W-:Y:S05]  /*19c0*/  BSYNC.RECONVERGENT B1 ;  /* 0x0000000000017941 */ /* 0x000fea0003800200 */
.L_x_29:
[----:B------:R-:W0:Y:S01]  /*19d0*/  LDCU UR4, c[0x0][0x3d4] ;  /* 0x00007a80ff0477ac */ /* 0x000e220008000800 */
[----:B------:R-:W-:Y:S02]  /*19e0*/  IMAD.IADD R15, R15, 0x1, R19 ;  /* 0x000000010f0f7824 */ /* 0x000fe400078e0213 */
[----:B0-----:R-:W-:-:S05]  /*19f0*/  IMAD.U32 R8, RZ, RZ, UR4 ;  /* 0x00000004ff087e24 */ /* 0x001fca000f8e00ff */
[----:B------:R-:W-:-:S13]  /*1a00*/  ISETP.GE.AND P2, PT, R15, R8, PT ;  /* 0x000000080f00720c */ /* 0x000fda0003f46270 */
[----:B------:R-:W-:Y:S05]  /*1a10*/  @!P2 BRA `(.L_x_32) ;  /* 0xfffffffc0098a947 */ /* 0x000fea000383ffff */
[----:B------:R-:W-:Y:S05]  /*1a20*/  @!P1 BRA `(.L_x_33) ;  /* 0xfffffffc00789947 */ /* 0x000fea000383ffff */
.L_x_28:
[----:B------:R-:W-:Y:S05]  /*1a30*/  BSYNC.RECONVERGENT B0 ;  /* 0x0000000000007941 */ /* 0x000fea0003800200 */
.L_x_27:
[----:B------:R-:W0:Y:S01]  /*1a40*/  LDCU UR4, c[0x0][0x3d0] ;  /* 0x00007a00ff0477ac */ /* 0x000e220008000800 */
[----:B------:R-:W5:Y:S01]  /*1a50*/  S2UR UR5, SR_CgaCtaId ;  /* 0x00000000000579c3 */ /* 0x000f620000008800 */
[----:B------:R-:W-:Y:S01]  /*1a60*/  ISETP.NE.AND P1, PT, R8, RZ, PT ;  /* 0x000000ff0800720c */ /* 0x000fe20003f25270 */
[----:B------:R-:W1:Y:S01]  /*1a70*/  LDCU.64 UR6, c[0x0][0x3a0] ;  /* 0x00007400ff0677ac */ /* 0x000e620008000a00 */
[----:B0-----:R-:W-:Y:S01]  /*1a80*/  IMAD.U32 R6, RZ, RZ, UR4 ;  /* 0x00000004ff067e24 */ /* 0x001fe2000f8e00ff */
[----:B------:R-:W-:Y:S01]  /*1a90*/  UMOV UR4, 0x400 ;  /* 0x0000040000047882 */ /* 0x000fe20000000000 */
[----:B-1----:R-:W-:-:S03]  /*1aa0*/  UISETP.NE.U32.AND UP0, UPT, UR6, URZ, UPT ;  /* 0x000000ff0600728c */ /* 0x002fc6000bf05070 */
[C---:B------:R-:W-:Y:S01]  /*1ab0*/  SHF.L.U32 R0, R6.reuse, 0x3, RZ ;  /* 0x0000000306007819 */ /* 0x040fe200000006ff */
[----:B------:R-:W-:Y:S01]  /*1ac0*/  IMAD R3, R6, 0x3, RZ ;  /* 0x0000000306037824 */ /* 0x000fe200078e02ff */
[----:B-----5:R-:W-:Y:S02]  /*1ad0*/  ULEA UR4, UR5, UR4, 0x18 ;  /* 0x0000000405047291 */ /* 0x020fe4000f8ec0ff */
[----:B------:R-:W-:Y:S01]  /*1ae0*/  UISETP.NE.AND.EX UP0, UPT, UR7, URZ, UPT, UP0 ;  /* 0x000000ff0700728c */ /* 0x000fe2000bf05300 */
[----:B------:R-:W-:Y:S02]  /*1af0*/  SEL R0, R0, RZ, P1 ;  /* 0x000000ff00007207 */ /* 0x000fe40000800000 */
[----:B----4-:R-:W-:-:S03]  /*1b00*/  SEL R7, R3, R6, P1 ;  /* 0x0000000603077207 */ /* 0x010fc60000800000 */
[----:B------:R-:W-:Y:S01]  /*1b10*/  VIADD R3, R0, UR4 ;  /* 0x0000000400037c36 */ /* 0x000fe20008000000 */
[----:B------:R-:W-:Y:S02]  /*1b20*/  LEA R0, R7, UR4, 0x2 ;  /* 0x0000000407007c11 */ /* 0x000fe4000f8e10ff */
[----:B------:R-:W-:Y:S05]  /*1b30*/  BRA.U !UP0, `(.L_x_34) ;  /* 0x0000000508ac7547 */ /* 0x000fea000b800000 */
[----:B------:R-:W0:Y:S01]  /*1b40*/  S2R R8, SR_TID.X ;  /* 0x0000000000087919 */ /* 0x000e220000002100 */
[----:B------:R-:W0:Y:S01]  /*1b50*/  LDCU UR5, c[0x0][0x364] ;  /* 0x00006c80ff0577ac */ /* 0x000e220008000800 */
[----:B------:R-:W-:Y:S01]  /*1b60*/  BSSY.RECONVERGENT B0, `(.L_x_34) ;  /* 0x0000068000007945 */ /* 0x000fe20003800200 */
[----:B0-----:R-:W-:-:S05]  /*1b70*/  IMAD R11, R8, UR5, R13 ;  /* 0x00000005080b7c24 */ /* 0x001fca000f8e020d */
[----:B------:R-:W-:-:S13]  /*1b80*/  ISETP.GE.AND P1, PT, R11, R6, PT ;  /* 0x000000060b00720c */ /* 0x000fda0003f26270 */
[----:B------:R-:W-:Y:S05]  /*1b90*/  @P1 BRA `(.L_x_35) ;  /* 0x0000000400901947 */ /* 0x000fea0003800000 */
[----:B------:R-:W0:Y:S02]  /*1ba0*/  LDC R12, c[0x0][0x360] ;  /* 0x0000d800ff0c7b82 */ /* 0x000e240000000800 */
[----:B0-----:R-:W-:-:S07]  /*1bb0*/  IMAD R12, R12, UR5, RZ ;  /* 0x000000050c0c7c24 */ /* 0x001fce000f8e02ff */
.L_x_39:
[----:B------:R-:W0:Y:S01]  /*1bc0*/  LDCU UR4, c[0x0][0x3d0] ;  /* 0x00007a00ff0477ac */ /* 0x000e220008000800 */
[----:B------:R-:W1:Y:S01]  /*1bd0*/  LDC.64 R8, c[0x0][0x3a0] ;  /* 0x0000e800ff087b82 */ /* 0x000e620000000a00 */
[----:B---3--:R-:W-:Y:S02]  /*1be0*/  R2UR UR6, R4 ;  /* 0x00000000040672ca */ /* 0x008fe400000e0000 */
[----:B------:R-:W-:Y:S01]  /*1bf0*/  R2UR UR7, R5 ;  /* 0x00000000050772ca */ /* 0x000fe200000e0000 */
[----:B0-----:R-:W-:-:S04]  /*1c00*/  IMAD.U32 R6, RZ, RZ, UR4 ;  /* 0x00000004ff067e24 */ /* 0x001fc8000f8e00ff */
[----:B------:R-:W-:-:S04]  /*1c10*/  IMAD R7, R17, R6, R11 ;  /* 0x0000000611077224 */ /* 0x000fc800078e020b */
[----:B-1----:R-:W-:-:S05]  /*1c20*/  IMAD.WIDE R8, R7, 0x4, R8 ;  /* 0x0000000407087825 */ /* 0x002fca00078e0208 */
[----:B------:R-:W3:Y:S01]  /*1c30*/  LDG.E R16, desc[UR6][R8.64] ;  /* 0x0000000608107981 */ /* 0x000ee2000c1e1900 */
[----:B------:R-:W-:Y:S01]  /*1c40*/  BSSY.RECONVERGENT B1, `(.L_x_36) ;  /* 0x000003e000017945 */ /* 0x000fe20003800200 */
[C---:B---3--:R-:W-:Y:S01]  /*1c50*/  FMUL R19, R16.reuse, 0.63661974668502807617 ;  /* 0x3f22f98310137820 */ /* 0x048fe20000400000 */
        /* <DEDUP_REMOVED lines=12> */
[----:B------:R-:W-:Y:S01]  /*1d20*/  SHF.L.U32 R7, R16, 0x8, RZ ;  /* 0x0000000810077819 */ /* 0x000fe200000006ff */
[----:B------:R-:W-:Y:S01]  /*1d30*/  IMAD.MOV.U32 R10, RZ, RZ, RZ ;  /* 0x000000ffff0a7224 */ /* 0x000fe200078e00ff */
[----:B------:R-:W-:Y:S01]  /*1d40*/  UMOV UR4, URZ ;  /* 0x000000ff00047c82 */ /* 0x000fe20008000000 */
[----:B------:R-:W-:Y:S01]  /*1d50*/  IMAD.MOV.U32 R19, RZ, RZ, RZ ;  /* 0x000000ffff137224 */ /* 0x000fe200078e00ff */
[----:B------:R-:W-:-:S07]  /*1d60*/  LOP3.LUT R23, R7, 0x80000000, RZ, 0xfc, !PT ;  /* 0x8000000007177812 */ /* 0x000fce00078efcff */
.L_x_38:
[----:B------:R-:W-:Y:S01]  /*1d70*/  R2UR UR6, R4 ;  /* 0x00000000040672ca */ /* 0x000fe200000e0000 */
[----:B0-2---:R-:W-:Y:S01]  /*1d80*/  IMAD.WIDE.U32 R14, R19, 0x4, R8 ;  /* 0x00000004130e7825 */ /* 0x005fe200078e0008 */
[----:B------:R-:W-:-:S13]  /*1d90*/  R2UR UR7, R5 ;  /* 0x00000000050772ca */ /* 0x000fda00000e0000 */
[----:B------:R-:W2:Y:S01]  /*1da0*/  LDG.E.CONSTANT R14, desc[UR6][R14.64] ;  /* 0x000000060e0e7981 */ /* 0x000ea2000c1e9900 */
[C---:B-1----:R-:W-:Y:S01]  /*1db0*/  LEA R7, R19.reuse, R1, 0x2 ;  /* 0x0000000113077211 */ /* 0x042fe200078e10ff */
[----:B------:R-:W-:-:S05]  /*1dc0*/  VIADD R19, R19, 0x1 ;  /* 0x0000000113137836 */ /* 0x000fca0000000000 */
[----:B------:R-:W-:Y:S01]  /*1dd0*/  ISETP.NE.AND P1, PT, R19, 0x6, PT ;  /* 0x000000061300780c */ /* 0x000fe20003f25270 */
[----:B--2---:R-:W-:-:S03]  /*1de0*/  IMAD.WIDE.U32 R20, R14, R23, RZ ;  /* 0x000000170e147225 */ /* 0x004fc600078e00ff */
[----:B------:R-:W-:-:S04]  /*1df0*/  IADD3 R20, P2, PT, R20, R10, RZ ;  /* 0x0000000a14147210 */ /* 0x000fc80007f5e0ff */
[----:B------:R-:W-:Y:S01]  /*1e00*/  IADD3.X R10, PT, PT, R21, UR4, RZ, P2, !PT ;  /* 0x00000004150a7c10 */ /* 0x000fe200097fe4ff */
[----:B------:R1:W-:Y:S04]  /*1e10*/  STL [R7], R20 ;  /* 0x0000001407007387 */ /* 0x0003e80000100800 */
[----:B------:R-:W-:Y:S05]  /*1e20*/  @P1 BRA `(.L_x_38) ;  /* 0xfffffffc00d01947 */ /* 0x000fea000383ffff */
[----:B------:R-:W-:Y:S01]  /*1e30*/  SHF.R.U32.HI R14, RZ, 0x17, R16 ;  /* 0x00000017ff0e7819 */ /* 0x000fe20000011610 */
[----:B------:R0:W-:Y:S03]  /*1e40*/  STL [R1+0x18], R10 ;  /* 0x0000180a01007387 */ /* 0x0001e60000100800 */
[C---:B-1----:R-:W-:Y:S02]  /*1e50*/  LOP3.LUT R7, R14.reuse, 0xe0, RZ, 0xc0, !PT ;  /* 0x000000e00e077812 */ /* 0x042fe400078ec0ff */
[----:B------:R-:W-:-:S03]  /*1e60*/  LOP3.LUT P1, RZ, R14, 0x1f, RZ, 0xc0, !PT ;  /* 0x0000001f0eff7812 */ /* 0x000fc6000782c0ff */
[----:B------:R-:W-:-:S05]  /*1e70*/  VIADD R7, R7, 0xffffff80 ;  /* 0xffffff8007077836 */ /* 0x000fca0000000000 */
[----:B------:R-:W-:-:S05]  /*1e80*/  SHF.R.U32.HI R8, RZ, 0x5, R7 ;  /* 0x00000005ff087819 */ /* 0x000fca0000011607 */
[----:B------:R-:W-:-:S05]  /*1e90*/  IMAD R15, R8, -0x4, R1 ;  /* 0xfffffffc080f7824 */ /* 0x000fca00078e0201 */
[----:B------:R-:W2:Y:S04]  /*1ea0*/  LDL R7, [R15+0x18] ;  /* 0x000018000f077983 */ /* 0x000ea80000100800 */
        /* <DEDUP_REMOVED lines=8> */
[C---:B------:R-:W-:Y:S02]  /*1f30*/  SHF.L.W.U32.HI R19, R8.reuse, 0x2, R7 ;  /* 0x0000000208137819 */ /* 0x040fe40000010e07 */
[----:B------:R-:W-:Y:S02]  /*1f40*/  SHF.L.U32 R8, R8, 0x2, RZ ;  /* 0x0000000208087819 */ /* 0x000fe400000006ff */
[----:B------:R-:W-:-:S02]  /*1f50*/  SHF.R.S32.HI R9, RZ, 0x1f, R19 ;  /* 0x0000001fff097819 */ /* 0x000fc40000011413 */
[----:B0-----:R-:W-:Y:S02]  /*1f60*/  SHF.R.U32.HI R10, RZ, 0x1e, R7 ;  /* 0x0000001eff0a7819 */ /* 0x001fe40000011607 */
[C---:B------:R-:W-:Y:S02]  /*1f70*/  LOP3.LUT R8, R9.reuse, R8, RZ, 0x3c, !PT ;  /* 0x0000000809087212 */ /* 0x040fe400078e3cff */
[----:B------:R-:W-:Y:S02]  /*1f80*/  LOP3.LUT R9, R9, R19, RZ, 0x3c, !PT ;  /* 0x0000001309097212 */ /* 0x000fe400078e3cff */
[C---:B------:R-:W-:Y:S02]  /*1f90*/  LOP3.LUT R16, R19.reuse, R16, RZ, 0x3c, !PT ;  /* 0x0000001013107212 */ /* 0x040fe400078e3cff */
[----:B------:R-:W-:Y:S02]  /*1fa0*/  LEA.HI R19, R19, R10, RZ, 0x1 ;  /* 0x0000000a13137211 */ /* 0x000fe400078f08ff */
[----:B------:R-:W0:Y:S01]  /*1fb0*/  I2F.F64.S64 R8, R8 ;  /* 0x0000000800087312 */ /* 0x000e220000301c00 */
[----:B------:R-:W-:-:S02]  /*1fc0*/  ISETP.GE.AND P2, PT, R16, RZ, PT ;  /* 0x000000ff1000720c */ /* 0x000fc40003f46270 */
[----:B------:R-:W-:-:S04]  /*1fd0*/  IMAD.MOV R7, RZ, RZ, -R19 ;  /* 0x000000ffff077224 */ /* 0x000fc800078e0a13 */
[----:B------:R-:W-:Y:S01]  /*1fe0*/  @!P1 IMAD.MOV.U32 R19, RZ, RZ, R7 ;  /* 0x000000ffff139224 */ /* 0x000fe200078e0007 */
[----:B0-----:R-:W-:-:S10]  /*1ff0*/  DMUL R14, R8, UR6 ;  /* 0x00000006080e7c28 */ /* 0x001fd40008000000 */
[----:B------:R-:W0:Y:S02]  /*2000*/  F2F.F32.F64 R14, R14 ;  /* 0x0000000e000e7310 */ /* 0x000e240000301000 */
[----:B0-----:R-:W-:-:S07]  /*2010*/  FSEL R7, -R14, R14, !P2 ;  /* 0x0000000e0e077208 */ /* 0x001fce0005000100 */
.L_x_37:
[----:B------:R-:W-:Y:S05]  /*2020*/  BSYNC.RECONVERGENT B1 ;  /* 0x0000000000017941 */ /* 0x000fea0003800200 */
.L_x_36:
[----:B------:R-:W-:Y:S01]  /*2030*/  MOV R9, 0x37cbac00 ;  /* 0x37cbac0000097802 */ /* 0x000fe20000000f00 */
[----:B------:R-:W-:Y:S01]  /*2040*/  FMUL R8, R7, R7 ;  /* 0x0000000707087220 */ /* 0x000fe20000400000 */
[----:B------:R-:W-:Y:S01]  /*2050*/  IMAD.MOV.U32 R15, RZ, RZ, 0x394d4153 ;  /* 0x394d4153ff0f7424 */ /* 0x000fe200078e00ff */
[C---:B--2---:R-:W-:Y:S02]  /*2060*/  LOP3.LUT R14, R19.reuse, 0x1, RZ, 0xc0, !PT ;  /* 0x00000001130e7812 */ /* 0x044fe400078ec0ff */
[C---:B------:R-:W-:Y:S01]  /*2070*/  FFMA R9, R8.reuse, R9, -0.0013887860113754868507 ;  /* 0xbab607ed08097423 */ /* 0x040fe20000000009 */
[C---:B------:R-:W-:Y:S01]  /*2080*/  FFMA R15, R8.reuse, -R15, 0.0083327032625675201416 ;  /* 0x3c0885e4080f7423 */ /* 0x040fe2000000080f */
[----:B------:R-:W-:Y:S01]  /*2090*/  FFMA R10, R8, R7, RZ ;  /* 0x00000007080a7223 */ /* 0x000fe200000000ff */
[----:B------:R-:W-:Y:S01]  /*20a0*/  ISETP.NE.U32.AND P1, PT, R14, 0x1, PT ;  /* 0x000000010e00780c */ /* 0x000fe20003f25070 */
[C---:B------:R-:W-:Y:S01]  /*20b0*/  FFMA R9, R8.reuse, R9, 0.041666727513074874878 ;  /* 0x3d2aaabb08097423 */ /* 0x040fe20000000009 */
[----:B------:R-:W-:Y:S01]  /*20c0*/  FFMA R15, R8, R15, -0.16666662693023681641 ;  /* 0xbe2aaaa8080f7423 */ /* 0x000fe2000000000f */
[----:B------:R-:W-:-:S02]  /*20d0*/  LOP3.LUT P2, RZ, R19, 0x2, RZ, 0xc0, !PT ;  /* 0x0000000213ff7812 */ /* 0x000fc4000784c0ff */
[----:B------:R-:W-:Y:S01]  /*20e0*/  FFMA R9, R8, R9, -0.4999999701976776123 ;  /* 0xbeffffff08097423 */ /* 0x000fe20000000009 */
[----:B------:R-:W-:Y:S01]  /*20f0*/  FFMA R10, R10, R15, R7 ;  /* 0x0000000f0a0a7223 */ /* 0x000fe20000000007 */
[----:B------:R-:W-:Y:S02]  /*2100*/  VIADD R7, R19, 0x1 ;  /* 0x0000000113077836 */ /* 0x000fe40000000000 */
[----:B------:R-:W-:Y:S01]  /*2110*/  FFMA R9, R8, R9, 1 ;  /* 0x3f80000008097423 */ /* 0x000fe20000000009 */
[----:B------:R-:W-:Y:S02]  /*2120*/  LEA R8, R11, R0, 0x2 ;  /* 0x000000000b087211 */ /* 0x000fe400078e10ff */
[----:B------:R-:W-:Y:S02]  /*2130*/  LOP3.LUT P3, RZ, R7, 0x2, RZ, 0xc0, !PT ;  /* 0x0000000207ff7812 */ /* 0x000fe4000786c0ff */
[----:B------:R-:W-:Y:S02]  /*2140*/  FSEL R7, R9, R10, !P1 ;  /* 0x0000000a09077208 */ /* 0x000fe40004800000 */
[----:B------:R-:W-:Y:S01]  /*2150*/  FSEL R9, R10, R9, !P1 ;  /* 0x000000090a097208 */ /* 0x000fe20004800000 */
[----:B------:R-:W-:Y:S01]  /*2160*/  IMAD R10, R11, 0x4, R3 ;  /* 0x000000040b0a7824 */ /* 0x000fe200078e0203 */
[----:B------:R-:W-:Y:S01]  /*2170*/  FSEL R7, R7, -R7, !P2 ;  /* 0x8000000707077208 */ /* 0x000fe20005000000 */
[----:B------:R-:W-:Y:S01]  /*2180*/  IMAD.IADD R11, R12, 0x1, R11 ;  /* 0x000000010c0b7824 */ /* 0x000fe200078e020b */
[----:B------:R-:W-:-:S03]  /*2190*/  FSEL R9, R9, -R9, !P3 ;  /* 0x8000000909097208 */ /* 0x000fc60005800000 */
[----:B------:R0:W-:Y:S01]  /*21a0*/  STS [R8], R7 ;  /* 0x0000000708007388 */ /* 0x0001e20000000800 */
[----:B------:R-:W-:-:S03]  /*21b0*/  ISETP.GE.AND P1, PT, R11, R6, PT ;  /* 0x000000060b00720c */ /* 0x000fc60003f26270 */
[----:B------:R0:W-:Y:S10]  /*21c0*/  STS [R10], R9 ;  /* 0x000000090a007388 */ /* 0x0001f40000000800 */
[----:B0-----:R-:W-:Y:S05]  /*21d0*/  @!P1 BRA `(.L_x_39) ;  /* 0xfffffff800789947 */ /* 0x001fea000383ffff */
.L_x_35:
[----:B------:R-:W-:Y:S05]  /*21e0*/  BSYNC.RECONVERGENT B0 ;  /* 0x0000000000007941 */ /* 0x000fea0003800200 */
.L_x_34:
[----:B------:R-:W0:Y:S01]  /*21f0*/  LDCU UR4, c[0x0][0x3c8] ;  /* 0x00007900ff0477ac */ /* 0x000e220008000800 */
[----:B------:R-:W-:Y:S01]  /*2200*/  BSSY.RECONVERGENT B0, `(.L_x_40) ;  /* 0x00000bf000007945 */ /* 0x000fe20003800200 */
[----:B------:R-:W-:Y:S01]  /*2210*/  BAR.SYNC.DEFER_BLOCKING 0x0 ;  /* 0x0000000000007b1d */ /* 0x000fe20000010000 */
[----:B0-----:R-:W-:-:S13]  /*2220*/  ISETP.GE.AND P1, PT, R13, UR4, PT ;  /* 0x000000040d007c0c */ /* 0x001fda000bf26270 */
[----:B------:R-:W-:Y:S05]  /*2230*/  @P1 BRA `(.L_x_41) ;  /* 0x0000000800ec1947 */ /* 0x000fea0003800000 */
[----:B------:R-:W0:Y:S01]  /*2240*/  LDCU UR4, c[0x0][0x3d8] ;  /* 0x00007b00ff0477ac */ /* 0x000e220008000800 */
[----:B------:R-:W1:Y:S08]  /*2250*/  LDC R7, c[0x0][0x360] ;  /* 0x0000d800ff077b82 */ /* 0x000e700000000800 */
[----:B------:R-:W4:Y:S01]  /*2260*/  LDC R8, c[0x0][0x364] ;  /* 0x0000d900ff087b82 */ /* 0x000f220000000800 */
[----:B0-----:R-:W-:-:S09]  /*2270*/  UISETP.GE.AND UP0, UPT, UR4, 0x1, UPT ;  /* 0x000000010400788c */ /* 0x001fd2000bf06270 */
[----:B------:R-:W-:Y:S05]  /*2280*/  BRA.U !UP0, `(.L_x_41) ;  /* 0x0000000908d87547 */ /* 0x000fea000b800000 */
[----:B------:R-:W0:Y:S01]  /*2290*/  LDCU.64 UR6, c[0x0][0x3a0] ;  /* 0x00007400ff0677ac */ /* 0x000e220008000a00 */
[----:B------:R-:W1:Y:S01]  /*22a0*/  S2R R11, SR_TID.X ;  /* 0x00000000000b7919 */ /* 0x000e620000002100 */
[----:B------:R-:W5:Y:S01]  /*22b0*/  LDCU UR4, c[0x0][0x3d4] ;  /* 0x00007a80ff0477ac */ /* 0x000f620008000800 */
[----:B0-----:R-:W-:-:S04]  /*22c0*/  UISETP.NE.U32.AND UP0, UPT, UR6, URZ, UPT ;  /* 0x000000ff0600728c */ /* 0x001fc8000bf05070 */
[----:B------:R-:W-:Y:S01]  /*22d0*/  UISETP.NE.AND.EX UP0, UPT, UR7, URZ, UPT, UP0 ;  /* 0x000000ff0700728c */ /* 0x000fe2000bf05300 */
[----:B-----5:R-:W-:-:S08]  /*22e0*/  IADD3 R10, PT, PT, R18, UR4, RZ ;  /* 0x00000004120a7c10 */ /* 0x020fd0000fffe0ff */
[----:B------:R-:W-:Y:S05]  /*22f0*/  BRA.U UP0, `(.L_x_42) ;  /* 0x00000001009c7547 */ /* 0x000fea000b800000 */
[----:B------:R-:W-:-:S07]  /*2300*/  IMAD.MOV.U32 R3, RZ, RZ, R13 ;  /* 0x000000ffff037224 */ /* 0x000fce00078e000d */
.L_x_47:
[----:B------:R-:W0:Y:S01]  /*2310*/  LDCU UR6, c[0x0][0x3d8] ;  /* 0x00007b00ff0677ac */ /* 0x000e220008000800 */
[----:B------:R-:W-:Y:S01]  /*2320*/  IMAD R19, R3, UR36, R10 ;  /* 0x0000002403137c24 */ /* 0x000fe2000f8e020a */
[----:B------:R-:W5:Y:S01]  /*2330*/  LDCU UR4, c[0x0][0x3d8] ;  /* 0x00007b00ff0477ac */ /* 0x000f620008000800 */
[----:B------:R-:W1:Y:S01]  /*2340*/  LDCU UR5, c[0x0][0x3c8] ;  /* 0x00007900ff0577ac */ /* 0x000e620008000800 */
[----:B0-----:R-:W-:-:S04]  /*2350*/  IMAD R0, R2, UR6, RZ ;  /* 0x0000000602007c24 */ /* 0x001fc8000f8e02ff */
[----:B-----5:R-:W-:Y:S02]  /*2360*/  IMAD R25, R3, UR4, R0 ;  /* 0x0000000403197c24 */ /* 0x020fe4000f8e0200 */
[----:B------:R-:W-:Y:S02]  /*2370*/  HFMA2 R0, -RZ, RZ, 0, 0 ;  /* 0x00000000ff007431 */ /* 0x000fe400000001ff */
[----:B----4-:R-:W-:-:S05]  /*2380*/  IMAD.IADD R3, R8, 0x1, R3 ;  /* 0x0000000108037824 */ /* 0x010fca00078e0203 */
[----:B-1----:R-:W-:-:S13]  /*2390*/  ISETP.GE.AND P1, PT, R3, UR5, PT ;  /* 0x0000000503007c0c */ /* 0x002fda000bf26270 */
.L_x_46:
[----:B------:R-:W0:Y:S01]  /*23a0*/  LDCU UR4, c[0x0][0x3d0] ;  /* 0x00007a00ff0477ac */ /* 0x000e220008000800 */
[----:B------:R-:W-:Y:S01]  /*23b0*/  BSSY.RECONVERGENT B1, `(.L_x_43) ;  /* 0x0000014000017945 */ /* 0x000fe20003800200 */
[----:B0-----:R-:W-:-:S05]  /*23c0*/  IMAD.U32 R6, RZ, RZ, UR4 ;  /* 0x00000004ff067e24 */ /* 0x001fca000f8e00ff */
[----:B------:R-:W-:-:S13]  /*23d0*/  ISETP.GE.AND P2, PT, R11, R6, PT ;  /* 0x000000060b00720c */ /* 0x000fda0003f46270 */
[----:B----4-:R-:W-:Y:S05]  /*23e0*/  @P2 BRA `(.L_x_44) ;  /* 0x0000000000402947 */ /* 0x010fea0003800000 */
[----:B--2---:R-:W0:Y:S01]  /*23f0*/  LDC.64 R14, c[0x0][0x3a8] ;  /* 0x0000ea00ff0e7b82 */ /* 0x004e220000000a00 */
[----:B------:R-:W-:Y:S01]  /*2400*/  IMAD.IADD R12, R19, 0x1, R0 ;  /* 0x00000001130c7824 */ /* 0x000fe200078e0200 */
[----:B------:R-:W-:Y:S01]  /*2410*/  IADD3 R24, PT, PT, R25, R0, RZ ;  /* 0x0000000019187210 */ /* 0x000fe20007ffe0ff */
[----:B------:R-:W-:-:S05]  /*2420*/  IMAD.MOV.U32 R9, RZ, RZ, R11 ;  /* 0x000000ffff097224 */ /* 0x000fca00078e000b */
[----:B------:R-:W1:Y:S02]  /*2430*/  LDC.64 R16, c[0x0][0x388] ;  /* 0x0000e200ff107b82 */ /* 0x000e640000000a00 */
.L_x_45:
[----:B---3--:R-:W-:Y:S01]  /*2440*/  R2UR UR4, R4 ;  /* 0x00000000040472ca */ /* 0x008fe200000e0000 */
[----:B----4-:R-:W-:Y:S01]  /*2450*/  IMAD.IADD R21, R24, 0x1, R9 ;  /* 0x0000000118157824 */ /* 0x010fe200078e0209 */
[----:B------:R-:W-:-:S03]  /*2460*/  R2UR UR5, R5 ;  /* 0x00000000050572ca */ /* 0x000fc600000e0000 */
[----:B-1----:R-:W-:-:S10]  /*2470*/  IMAD.WIDE R20, R21, 0x2, R16 ;  /* 0x0000000215147825 */ /* 0x002fd400078e0210 */
[----:B------:R-:W2:Y:S01]  /*2480*/  LDG.E.U16 R21, desc[UR4][R20.64] ;  /* 0x0000000414157981 */ /* 0x000ea2000c1e1500 */
[----:B------:R-:W-:Y:S01]  /*2490*/  IADD3 R23, PT, PT, R12, R9, RZ ;  /* 0x000000090c177210 */ /* 0x000fe20007ffe0ff */
[----:B------:R-:W-:-:S04]  /*24a0*/  IMAD.IADD R9, R7, 0x1, R9 ;  /* 0x0000000107097824 */ /* 0x000fc800078e0209 */
[----:B0-----:R-:W-:Y:S01]  /*24b0*/  IMAD.WIDE R22, R23, 0x2, R14 ;  /* 0x0000000217167825 */ /* 0x001fe200078e020e */
[----:B------:R-:W-:-:S04]  /*24c0*/  ISETP.GE.AND P2, PT, R9, R6, PT ;  /* 0x000000060900720c */ /* 0x000fc80003f46270 */
[----:B--2---:R4:W-:Y:S09]  /*24d0*/  STG.E.U16 desc[UR4][R22.64], R21 ;  /* 0x0000001516007986 */ /* 0x0049f2000c101504 */
[----:B------:R-:W-:Y:S05]  /*24e0*/  @!P2 BRA `(.L_x_45) ;  /* 0xfffffffc00d4a947 */ /* 0x000fea000383ffff */
.L_x_44:
[----:B------:R-:W-:Y:S05]  /*24f0*/  BSYNC.RECONVERGENT B1 ;  /* 0x0000000000017941 */ /* 0x000fea0003800200 */
.L_x_43:
[----:B------:R-:W0:Y:S01]  /*2500*/  LDCU UR4, c[0x0][0x3cc] ;  /* 0x00007980ff0477ac */ /* 0x000e220008000800 */
[----:B------:R-:W1:Y:S01]  /*2510*/  LDCU UR5, c[0x0][0x3d8] ;  /* 0x00007b00ff0577ac */ /* 0x000e620008000800 */
[----:B0-----:R-:W-:-:S05]  /*2520*/  VIADD R0, R0, UR4 ;  /* 0x0000000400007c36 */ /* 0x001fca0008000000 */
[----:B-1----:R-:W-:-:S13]  /*2530*/  ISETP.GE.AND P2, PT, R0, UR5, PT ;  /* 0x0000000500007c0c */ /* 0x002fda000bf46270 */
[----:B------:R-:W-:Y:S05]  /*2540*/  @!P2 BRA `(.L_x_46) ;  /* 0xfffffffc0094a947 */ /* 0x000fea000383ffff */
[----:B------:R-:W-:Y:S05]  /*2550*/  @!P1 BRA `(.L_x_47) ;  /* 0xfffffffc006c9947 */ /* 0x000fea000383ffff */
[----:B------:R-:W-:Y:S05]  /*2560*/  BRA `(.L_x_41) ;  /* 0x0000000800207947 */ /* 0x000fea0003800000 */
.L_x_42:
[----:B------:R-:W0:Y:S01]  /*2570*/  LDCU.U8 UR4, c[0x0][0x3b4] ;  /* 0x00007680ff0477ac */ /* 0x000e220008000000 */
[----:B------:R-:W-:-:S04]  /*2580*/  LEA.HI R9, R6, R6, RZ, 0x1 ;  /* 0x0000000606097211 */ /* 0x000fc800078f08ff */
[----:B------:R-:W-:Y:S01]  /*2590*/  SHF.R.S32.HI R9, RZ, 0x1, R9 ;  /* 0x00000001ff097819 */ /* 0x000fe20000011409 */
[----:B0-----:R-:W-:-:S04]  /*25a0*/  UPRMT UR4, UR4, 0x8880, URZ ;  /* 0x0000888004047896 */ /* 0x001fc800080000ff */
[----:B------:R-:W-:-:S09]  /*25b0*/  UISETP.NE.AND UP0, UPT, UR4, URZ, UPT ;  /* 0x000000ff0400728c */ /* 0x000fd2000bf05270 */
[----:B------:R-:W-:Y:S05]  /*25c0*/  BRA.U !UP0, `(.L_x_48) ;  /* 0x0000000108fc7547 */ /* 0x000fea000b800000 */
[----:B------:R-:W-:-:S07]  /*25d0*/  MOV R19, R13 ;  /* 0x0000000d00137202 */ /* 0x000fce0000000f00 */
.L_x_53:
[----:B0-----:R-:W0:Y:S01]  /*25e0*/  LDCU UR6, c[0x0][0x3d8] ;  /* 0x00007b00ff0677ac */ /* 0x001e220008000800 */
[----:B------:R-:W-:Y:S02]  /*25f0*/  IMAD R12, R19, UR36, R10 ;  /* 0x00000024130c7c24 */ /* 0x000fe4000f8e020a */
[----:B------:R-:W-:Y:S01]  /*2600*/  IMAD.MOV.U32 R21, RZ, RZ, RZ ;  /* 0x000000ffff157224 */ /* 0x000fe200078e00ff */
[----:B------:R-:W5:Y:S01]  /*2610*/  LDCU UR4, c[0x0][0x3d8] ;  /* 0x00007b00ff0477ac */ /* 0x000f620008000800 */
[----:B------:R-:W1:Y:S01]  /*2620*/  LDCU UR5, c[0x0][0x3c8] ;  /* 0x00007900ff0577ac */ /* 0x000e620008000800 */
[----:B0-----:R-:W-:-:S04]  /*2630*/  IMAD R20, R2, UR6, RZ ;  /* 0x0000000602147c24 */ /* 0x001fc8000f8e02ff */
[----:B-----5:R-:W-:Y:S02]  /*2640*/  IMAD R20, R19, UR4, R20 ;  /* 0x0000000413147c24 */ /* 0x020fe4000f8e0214 */
[----:B----4-:R-:W-:-:S05]  /*2650*/  IMAD.IADD R19, R8, 0x1, R19 ;  /* 0x0000000108137824 */ /* 0x010fca00078e0213 */
[----:B-1----:R-:W-:-:S13]  /*2660*/  ISETP.GE.AND P1, PT, R19, UR5, PT ;  /* 0x0000000513007c0c */ /* 0x002fda000bf26270 */
.L_x_52:
[----:B0-----:R-:W0:Y:S01]  /*2670*/  LDCU UR4, c[0x0][0x3d0] ;  /* 0x00007a00ff0477ac */ /* 0x001e220008000800 */
[----:B------:R-:W-:Y:S01]  /*2680*/  BSSY.RECONVERGENT B1, `(.L_x_49) ;  /* 0x000002c000017945 */ /* 0x000fe20003800200 */
[----:B0-----:R-:W-:-:S04]  /*2690*/  MOV R6, UR4 ;  /* 0x0000000400067c02 */ /* 0x001fc80008000f00 */
[----:B------:R-:W-:-:S13]  /*26a0*/  ISETP.GE.AND P2, PT, R11, R6, PT ;  /* 0x000000060b00720c */ /* 0x000fda0003f46270 */
[----:B------:R-:W-:Y:S05]  /*26b0*/  @P2 BRA `(.L_x_50) ;  /* 0x0000000000a02947 */ /* 0x000fea0003800000 */
[--C-:B------:R-:W-:Y:S01]  /*26c0*/  IMAD.IADD R22, R12, 0x1, R21.reuse ;  /* 0x000000010c167824 */ /* 0x100fe200078e0215 */
[----:B------:R-:W-:Y:S01]  /*26d0*/  MOV R23, R11 ;  /* 0x0000000b00177202 */ /* 0x000fe20000000f00 */
[----:B------:R-:W-:-:S07]  /*26e0*/  IMAD.IADD R9, R20, 0x1, R21 ;  /* 0x0000000114097824 */ /* 0x000fce00078e0215 */
.L_x_51:
[----:B------:R-:W-:Y:S01]  /*26f0*/  LOP3.LUT R6, R23, 0x1, RZ, 0xc0, !PT ;  /* 0x0000000117067812 */ /* 0x000fe200078ec0ff */
[----:B0-2---:R-:W0:Y:S01]  /*2700*/  LDC.64 R14, c[0x0][0x388] ;  /* 0x0000e200ff0e7b82 */ /* 0x005e220000000a00 */
[----:B------:R-:W-:Y:S01]  /*2710*/  IMAD.IADD R17, R9, 0x1, R23 ;  /* 0x0000000109117824 */ /* 0x000fe200078e0217 */
[----:B---3--:R-:W-:Y:S02]  /*2720*/  R2UR UR4, R4 ;  /* 0x00000000040472ca */ /* 0x008fe400000e0000 */
[----:B------:R-:W-:Y:S02]  /*2730*/  ISETP.NE.U32.AND P2, PT, R6, 0x1, PT ;  /* 0x000000010600780c */ /* 0x000fe40003f45070 */
[----:B------:R-:W-:-:S11]  /*2740*/  R2UR UR5, R5 ;  /* 0x00000000050572ca */ /* 0x000fd600000e0000 */
[C---:B------:R-:W-:Y:S02]  /*2750*/  @!P2 R2UR UR6, R4.reuse ;  /* 0x000000000406a2ca */ /* 0x040fe400000e0000 */
[C---:B------:R-:W-:Y:S02]  /*2760*/  @!P2 R2UR UR7, R5.reuse ;  /* 0x000000000507a2ca */ /* 0x040fe400000e0000 */
[----:B------:R-:W-:Y:S02]  /*2770*/  @P2 R2UR UR8, R4 ;  /* 0x00000000040822ca */ /* 0x000fe400000e0000 */
[----:B------:R-:W-:Y:S01]  /*2780*/  @P2 R2UR UR9, R5 ;  /* 0x00000000050922ca */ /* 0x000fe200000e0000 */
[----:B0-----:R-:W-:-:S05]  /*2790*/  IMAD.WIDE R14, R17, 0x2, R14 ;  /* 0x00000002110e7825 */ /* 0x001fca00078e020e */
[----:B------:R-:W2:Y:S01]  /*27a0*/  LDG.E.U16 R25, desc[UR4][R14.64] ;  /* 0x000000040e197981 */ /* 0x000ea2000c1e1500 */
[C---:B------:R-:W-:Y:S01]  /*27b0*/  IMAD R27, R23.reuse, 0x4, R0 ;  /* 0x00000004171b7824 */ /* 0x040fe200078e0200 */
[----:B------:R-:W-:Y:S01]  /*27c0*/  LEA R26, R23, R3, 0x2 ;  /* 0x00000003171a7211 */ /* 0x000fe200078e10ff */
[----:B------:R-:W0:Y:S01]  /*27d0*/  LDCU UR4, c[0x0][0x3d0] ;  /* 0x00007a00ff0477ac */ /* 0x000e220008000800 */
[----:B------:R-:W3:Y:S04]  /*27e0*/  @!P2 LDG.E.U16 R24, desc[UR6][R14.64+-0x2] ;  /* 0xfffffe060e18a981 */ /* 0x000ee8000c1e1500 */
[----:B------:R1:W4:Y:S04]  /*27f0*/  @P2 LDG.E.U16 R6, desc[UR8][R14.64+0x2] ;  /* 0x000002080e062981 */ /* 0x000328000c1e1500 */
[----:B------:R-:W5:Y:S04]  /*2800*/  @!P2 LDS R16, [R27+-0x4] ;  /* 0xfffffc001b10a984 */ /* 0x000f680000000800 */
[----:B------:R-:W-:Y:S01]  /*2810*/  LDS R26, [R26] ;  /* 0x000000001a1a7984 */ /* 0x000fe20000000800 */
[----:B-----5:R-:W-:-:S02]  /*2820*/  @!P2 FADD R29, -R16, -RZ ;  /* 0x800000ff101da221 */ /* 0x020fc40000000100 */
[----:B------:R-:W5:Y:S04]  /*2830*/  LDC.64 R16, c[0x0][0x3a8] ;  /* 0x0000ea00ff107b82 */ /* 0x000f680000000a00 */
[----:B------:R-:W0:Y:S01]  /*2840*/  @P2 LDS R29, [R27+0x4] ;  /* 0x000004001b1d2984 */ /* 0x000e220000000800 */
[--C-:B-1----:R-:W-:Y:S02]  /*2850*/  IMAD.IADD R15, R22, 0x1, R23.reuse ;  /* 0x00000001160f7824 */ /* 0x102fe400078e0217 */
[----:B------:R-:W-:Y:S01]  /*2860*/  IMAD.IADD R23, R7, 0x1, R23 ;  /* 0x0000000107177824 */ /* 0x000fe200078e0217 */
[----:B------:R-:W-:Y:S02]  /*2870*/  R2UR UR6, R4 ;  /* 0x00000000040672ca */ /* 0x000fe400000e0000 */
[----:B------:R-:W-:Y:S01]  /*2880*/  R2UR UR7, R5 ;  /* 0x00000000050772ca */ /* 0x000fe200000e0000 */
[----:B-----5:R-:W-:Y:S01]  /*2890*/  IMAD.WIDE R16, R15, 0x2, R16 ;  /* 0x000000020f107825 */ /* 0x020fe200078e0210 */
[----:B--2---:R-:W-:-:S03]  /*28a0*/  SHF.L.U32 R25, R25, 0x10, RZ ;  /* 0x0000001019197819 */ /* 0x004fc600000006ff */
[----:B---3--:R-:W-:Y:S02]  /*28b0*/  @!P2 IMAD.U32 R24, R24, 0x10000, RZ ;  /* 0x000100001818a824 */ /* 0x008fe400078e00ff */
[----:B----4-:R-:W-:Y:S01]  /*28c0*/  @P2 IMAD.U32 R24, R6, 0x10000, RZ ;  /* 0x0001000006182824 */ /* 0x010fe200078e00ff */
[----:B0-----:R-:W-:-:S03]  /*28d0*/  MOV R6, UR4 ;  /* 0x0000000400067c02 */ /* 0x001fc60008000f00 */
[----:B------:R-:W-:Y:S01]  /*28e0*/  FMUL R24, R29, R24 ;  /* 0x000000181d187220 */ /* 0x000fe20000400000 */
[----:B------:R-:W-:-:S03]  /*28f0*/  ISETP.GE.AND P2, PT, R23, R6, PT ;  /* 0x000000061700720c */ /* 0x000fc60003f46270 */
[----:B------:R-:W-:-:S05]  /*2900*/  FFMA R24, R25, R26, R24 ;  /* 0x0000001a19187223 */ /* 0x000fca0000000018 */
[----:B------:R-:W-:-:S05]  /*2910*/  F2FP.BF16.F32.PACK_AB R24, RZ, R24 ;  /* 0x00000018ff18723e */ /* 0x000fca00000010ff */
[----:B------:R0:W-:Y:S01]  /*2920*/  STG.E.U16 desc[UR6][R16.64], R24 ;  /* 0x0000001810007986 */ /* 0x0001e2000c101506 */
[----:B------:R-:W-:Y:S05]  /*2930*/  @!P2 BRA `(.L_x_51) ;  /* 0xfffffffc006ca947 */ /* 0x000fea000383ffff */
.L_x_50:
[----:B------:R-:W-:Y:S05]  /*2940*/  BSYNC.RECONVERGENT B1 ;  /* 0x0000000000017941 */ /* 0x000fea0003800200 */
.L_x_49:
[----:B------:R-:W1:Y:S01]  /*2950*/  LDCU UR4, c[0x0][0x3cc] ;  /* 0x00007980ff0477ac */ /* 0x000e620008000800 */
[----:B------:R-:W4:Y:S01]  /*2960*/  LDCU UR5, c[0x0][0x3d8] ;  /* 0x00007b00ff0577ac */ /* 0x000f220008000800 */
[----:B-1----:R-:W-:-:S05]  /*2970*/  VIADD R21, R21, UR4 ;  /* 0x0000000415157c36 */ /* 0x002fca0008000000 */
[----:B----4-:R-:W-:-:S13]  /*2980*/  ISETP.GE.AND P2, PT, R21, UR5, PT ;  /* 0x0000000515007c0c */ /* 0x010fda000bf46270 */
[----:B------:R-:W-:Y:S05]  /*2990*/  @!P2 BRA `(.L_x_52) ;  /* 0xfffffffc0034a947 */ /* 0x000fea000383ffff */
[----:B------:R-:W-:Y:S05]  /*29a0*/  @!P1 BRA `(.L_x_53) ;  /* 0xfffffffc000c9947 */ /* 0x000fea000383ffff */
[----:B------:R-:W-:Y:S05]  /*29b0*/  BRA `(.L_x_41) ;  /* 0x00000004000c7947 */ /* 0x000fea0003800000 */
.L_x_48:
[----:B------:R-:W-:Y:S01]  /*29c0*/  IMAD.IADD R10, R9, 0x1, -R6 ;  /* 0x00000001090a7824 */ /* 0x000fe200078e0a06 */
[----:B-1----:R-:W-:-:S07]  /*29d0*/  MOV R11, R13 ;  /* 0x0000000d000b7202 */ /* 0x002fce0000000f00 */
.L_x_58:
[----:B0-----:R-:W0:Y:S01]  /*29e0*/  LDCU UR6, c[0x0][0x3d4] ;  /* 0x00007a80ff0677ac */ /* 0x001e220008000800 */
[----:B------:R-:W-:Y:S01]  /*29f0*/  HFMA2 R22, -RZ, RZ, 0, 0 ;  /* 0x00000000ff167431 */ /* 0x000fe200000001ff */
[----:B------:R-:W1:Y:S01]  /*2a00*/  LDCU UR7, c[0x0][0x3d8] ;  /* 0x00007b00ff0777ac */ /* 0x000e620008000800 */
[----:B------:R-:W5:Y:S01]  /*2a10*/  LDCU UR4, c[0x0][0x3d8] ;  /* 0x00007b00ff0477ac */ /* 0x000f620008000800 */
[----:B------:R-:W2:Y:S01]  /*2a20*/  LDCU UR5, c[0x0][0x3c8] ;  /* 0x00007900ff0577ac */ /* 0x000ea20008000800 */
[----:B0-----:R-:W-:Y:S02]  /*2a30*/  VIADD R12, R18, UR6 ;  /* 0x00000006120c7c36 */ /* 0x001fe40008000000 */
[----:B-1----:R-:W-:Y:S02]  /*2a40*/  IMAD R6, R2, UR7, RZ ;  /* 0x0000000702067c24 */ /* 0x002fe4000f8e02ff */
[C---:B------:R-:W-:Y:S02]  /*2a50*/  IMAD R12, R11.reuse, UR36, R12 ;  /* 0x000000240b0c7c24 */ /* 0x040fe4000f8e020c */
[----:B-----5:R-:W-:-:S02]  /*2a60*/  IMAD R19, R11, UR4, R6 ;  /* 0x000000040b137c24 */ /* 0x020fc4000f8e0206 */
[----:B----4-:R-:W-:-:S05]  /*2a70*/  IMAD.IADD R11, R8, 0x1, R11 ;  /* 0x00000001080b7824 */ /* 0x010fca00078e020b */
[----:B--2---:R-:W-:-:S13]  /*2a80*/  ISETP.GE.AND P1, PT, R11, UR5, PT ;  /* 0x000000050b007c0c */ /* 0x004fda000bf26270 */
.L_x_57:
[----:B0-----:R-:W0:Y:S01]  /*2a90*/  S2R R24, SR_TID.X ;  /* 0x0000000000187919 */ /* 0x001e220000002100 */
[----:B------:R-:W1:Y:S01]  /*2aa0*/  LDCU UR4, c[0x0][0x3d0] ;  /* 0x00007a00ff0477ac */ /* 0x000e620008000800 */
[----:B------:R-:W-:Y:S01]  /*2ab0*/  BSSY.RECONVERGENT B1, `(.L_x_54) ;  /* 0x000002d000017945 */ /* 0x000fe20003800200 */
[----:B-1----:R-:W-:-:S05]  /*2ac0*/  IMAD.U32 R6, RZ, RZ, UR4 ;  /* 0x00000004ff067e24 */ /* 0x002fca000f8e00ff */
[----:B0-----:R-:W-:-:S13]  /*2ad0*/  ISETP.GE.AND P2, PT, R24, R6, PT ;  /* 0x000000061800720c */ /* 0x001fda0003f46270 */
[----:B------:R-:W-:Y:S05]  /*2ae0*/  @P2 BRA `(.L_x_55) ;  /* 0x0000000000a42947 */ /* 0x000fea0003800000 */
[----:B------:R-:W-:-:S07]  /*2af0*/  IMAD.IADD R23, R19, 0x1, R22 ;  /* 0x0000000113177824 */ /* 0x000fce00078e0216 */
.L_x_56:
[----:B0-----:R-:W0:Y:S01]  /*2b00*/  LDCU UR4, c[0x0][0x3d0] ;  /* 0x00007a00ff0477ac */ /* 0x001e220008000800 */
[----:B------:R-:W1:Y:S01]  /*2b10*/  LDC.64 R14, c[0x0][0x388] ;  /* 0x0000e200ff0e7b82 */ /* 0x000e620000000a00 */
[----:B------:R-:W-:Y:S01]  /*2b20*/  IADD3 R25, PT, PT, R24, R9, RZ ;  /* 0x0000000918197210 */ /* 0x000fe20007ffe0ff */
[----:B------:R-:W-:Y:S01]  /*2b30*/  IMAD.IADD R17, R23, 0x1, R24 ;  /* 0x0000000117117824 */ /* 0x000fe200078e0218 */
[----:B---3--:R-:W-:Y:S01]  /*2b40*/  R2UR UR5, R5 ;  /* 0x00000000050572ca */ /* 0x008fe200000e0000 */
[----:B0-----:R-:W-:Y:S01]  /*2b50*/  IMAD.U32 R6, RZ, RZ, UR4 ;  /* 0x00000004ff067e24 */ /* 0x001fe2000f8e00ff */
[----:B------:R-:W-:-:S04]  /*2b60*/  R2UR UR4, R4 ;  /* 0x00000000040472ca */ /* 0x000fc800000e0000 */
[----:B------:R-:W-:Y:S01]  /*2b70*/  ISETP.GE.AND P2, PT, R25, R6, PT ;  /* 0x000000061900720c */ /* 0x000fe20003f46270 */
[----:B-1----:R-:W-:-:S12]  /*2b80*/  IMAD.WIDE R14, R17, 0x2, R14 ;  /* 0x00000002110e7825 */ /* 0x002fd800078e020e */
[----:B------:R-:W-:Y:S01]  /*2b90*/  @P2 R2UR UR6, R4 ;  /* 0x00000000040622ca */ /* 0x000fe200000e0000 */
[--C-:B------:R-:W-:Y:S01]  /*2ba0*/  @P2 IMAD.WIDE R16, R10, 0x2, R14.reuse ;  /* 0x000000020a102825 */ /* 0x100fe200078e020e */
[----:B------:R-:W-:Y:S02]  /*2bb0*/  @P2 R2UR UR7, R5 ;  /* 0x00000000050722ca */ /* 0x000fe400000e0000 */
[----:B------:R-:W-:Y:S01]  /*2bc0*/  @!P2 R2UR UR8, R4 ;  /* 0x000000000408a2ca */ /* 0x000fe200000e0000 */
[----:B------:R-:W-:Y:S01]  /*2bd0*/  @!P2 IMAD.WIDE R20, R9, 0x2, R14 ;  /* 0x000000020914a825 */ /* 0x000fe200078e020e */
[----:B------:R-:W-:Y:S01]  /*2be0*/  @!P2 R2UR UR9, R5 ;  /* 0x000000000509a2ca */ /* 0x000fe200000e0000 */
[----:B------:R-:W2:Y:S08]  /*2bf0*/  LDG.E.U16 R14, desc[UR4][R14.64] ;  /* 0x000000040e0e7981 */ /* 0x000eb0000c1e1500 */
[----:B------:R0:W3:Y:S04]  /*2c00*/  @P2 LDG.E.U16 R26, desc[UR6][R16.64] ;  /* 0x00000006101a2981 */ /* 0x0000e8000c1e1500 */
[----:B------:R1:W4:Y:S01]  /*2c10*/  @!P2 LDG.E.U16 R20, desc[UR8][R20.64] ;  /* 0x000000081414a981 */ /* 0x000322000c1e1500 */
[----:B------:R-:W-:-:S05]  /*2c20*/  @P2 IADD3 R27, PT, PT, R25, -R6, RZ ;  /* 0x80000006191b2210 */ /* 0x000fca0007ffe0ff */
[--C-:B------:R-:W-:Y:S01]  /*2c30*/  @P2 IMAD R27, R27, 0x4, R0.reuse ;  /* 0x000000041b1b2824 */ /* 0x100fe200078e0200 */
[----:B0-----:R-:W0:Y:S05]  /*2c40*/  LDC.64 R16, c[0x0][0x3a8] ;  /* 0x0000ea00ff107b82 */ /* 0x001e2a0000000a00 */
[----:B------:R-:W5:Y:S01]  /*2c50*/  @P2 LDS R27, [R27] ;  /* 0x000000001b1b2984 */ /* 0x000f620000000800 */
[----:B------:R-:W-:Y:S01]  /*2c60*/  @!P2 IMAD R28, R25, 0x4, R0 ;  /* 0x00000004191ca824 */ /* 0x000fe200078e0200 */
[----:B------:R-:W-:-:S06]  /*2c70*/  LEA R25, R24, R3, 0x2 ;  /* 0x0000000318197211 */ /* 0x000fcc00078e10ff */
[----:B------:R-:W-:Y:S01]  /*2c80*/  LDS R25, [R25] ;  /* 0x0000000019197984 */ /* 0x000fe20000000800 */
[----:B-----5:R-:W-:-:S06]  /*2c90*/  @P2 FADD R29, -R27, -RZ ;  /* 0x800000ff1b1d2221 */ /* 0x020fcc0000000100 */
[----:B------:R-:W5:Y:S01]  /*2ca0*/  @!P2 LDS R29, [R28] ;  /* 0x000000001c1da984 */ /* 0x000f620000000800 */
[----:B-1----:R-:W-:Y:S01]  /*2cb0*/  IMAD.IADD R21, R12, 0x1, R22 ;  /* 0x000000010c157824 */ /* 0x002fe200078e0216 */
[----:B--2---:R-:W-:Y:S01]  /*2cc0*/  SHF.L.U32 R15, R14, 0x10, RZ ;  /* 0x000000100e0f7819 */ /* 0x004fe200000006ff */
[----:B---3--:R-:W-:Y:S02]  /*2cd0*/  @P2 IMAD.U32 R26, R26, 0x10000, RZ ;  /* 0x000100001a1a2824 */ /* 0x008fe400078e00ff */
[----:B----4-:R-:W-:-:S04]  /*2ce0*/  @!P2 IMAD.U32 R26, R20, 0x10000, RZ ;  /* 0x00010000141aa824 */ /* 0x010fc800078e00ff */
[----:B-----5:R-:W-:-:S04]  /*2cf0*/  FMUL R26, R29, R26 ;  /* 0x0000001a1d1a7220 */ /* 0x020fc80000400000 */
[----:B------:R-:W-:Y:S01]  /*2d00*/  FFMA R26, R15, R25, R26 ;  /* 0x000000190f1a7223 */ /* 0x000fe2000000001a */
[----:B------:R-:W-:Y:S01]  /*2d10*/  IMAD.IADD R15, R21, 0x1, R24 ;  /* 0x00000001150f7824 */ /* 0x000fe200078e0218 */
[----:B------:R-:W-:-:S04]  /*2d20*/  IADD3 R24, PT, PT, R7, R24, RZ ;  /* 0x0000001807187210 */ /* 0x000fc80007ffe0ff */
[----:B------:R-:W-:Y:S01]  /*2d30*/  ISETP.GE.AND P2, PT, R24, R6, PT ;  /* 0x000000061800720c */ /* 0x000fe20003f46270 */
[----:B0-----:R-:W-:Y:S01]  /*2d40*/  IMAD.WIDE R16, R15, 0x2, R16 ;  /* 0x000000020f107825 */ /* 0x001fe200078e0210 */
[----:B------:R-:W-:-:S05]  /*2d50*/  F2FP.BF16.F32.PACK_AB R26, RZ, R26 ;  /* 0x0000001aff1a723e */ /* 0x000fca00000010ff */
[----:B------:R0:W-:Y:S06]  /*2d60*/  STG.E.U16 desc[UR4][R16.64], R26 ;  /* 0x0000001a10007986 */ /* 0x0001ec000c101504 */
[----:B------:R-:W-:Y:S05]  /*2d70*/  @!P2 BRA `(.L_x_56) ;  /* 0xfffffffc0060a947 */ /* 0x000fea000383ffff */
.L_x_55:
[----:B------:R-:W-:Y:S05]  /*2d80*/  BSYNC.RECONVERGENT B1 ;  /* 0x0000000000017941 */ /* 0x000fea0003800200 */
.L_x_54:
[----:B------:R-:W1:Y:S01]  /*2d90*/  LDCU UR4, c[0x0][0x3cc] ;  /* 0x00007980ff0477ac */ /* 0x000e620008000800 */
[----:B------:R-:W2:Y:S01]  /*2da0*/  LDCU UR5, c[0x0][0x3d8] ;  /* 0x00007b00ff0577ac */ /* 0x000ea20008000800 */
[----:B-1----:R-:W-:-:S05]  /*2db0*/  VIADD R22, R22, UR4 ;  /* 0x0000000416167c36 */ /* 0x002fca0008000000 */
[----:B--2---:R-:W-:-:S13]  /*2dc0*/  ISETP.GE.AND P2, PT, R22, UR5, PT ;  /* 0x0000000516007c0c */ /* 0x004fda000bf46270 */
[----:B------:R-:W-:Y:S05]  /*2dd0*/  @!P2 BRA `(.L_x_57) ;  /* 0xfffffffc002ca947 */ /* 0x000fea000383ffff */
[----:B------:R-:W-:Y:S05]  /*2de0*/  @!P1 BRA `(.L_x_58) ;  /* 0xfffffff800fc9947 */ /* 0x000fea000383ffff */
.L_x_41:
[----:B------:R-:W-:Y:S05]  /*2df0*/  BSYNC.RECONVERGENT B0 ;  /* 0x0000000000007941 */ /* 0x000fea0003800200 */
.L_x_40:
[----:B------:R-:W5:Y:S01]  /*2e00*/  LDC R0, c[0x0][0x3d8] ;  /* 0x0000f600ff007b82 */ /* 0x000f620000000800 */
[----:B------:R-:W-:Y:S01]  /*2e10*/  BSSY.RECONVERGENT B0, `(.L_x_59) ;  /* 0x000002d000007945 */ /* 0x000fe20003800200 */
[----:B-----5:R-:W-:-:S13]  /*2e20*/  ISETP.LT.OR P1, PT, R0, 0x1, !P0 ;  /* 0x000000010000780c */ /* 0x020fda0004721670 */
[----:B------:R-:W-:Y:S05]  /*2e30*/  @P1 BRA `(.L_x_60) ;  /* 0x0000000000a81947 */ /* 0x000fea0003800000 */
[----:B-1----:R-:W1:Y:S01]  /*2e40*/  S2R R7, SR_TID.X ;  /* 0x0000000000077919 */ /* 0x002e620000002100 */
[----:B------:R-:W0:Y:S01]  /*2e50*/  LDC R3, c[0x0][0x364] ;  /* 0x0000d900ff037b82 */ /* 0x000e220000000800 */
[----:B------:R-:W4:Y:S01]  /*2e60*/  LDCU UR4, c[0x0][0x3d4] ;  /* 0x00007a80ff0477ac */ /* 0x000f220008000800 */
[----:B------:R-:W-:-:S06]  /*2e70*/  MOV R12, R13 ;  /* 0x0000000d000c7202 */ /* 0x000fcc0000000f00 */
[----:B------:R-:W0:Y:S01]  /*2e80*/  LDC R0, c[0x0][0x360] ;  /* 0x0000d800ff007b82 */ /* 0x000e220000000800 */
[----:B----4-:R-:W-:Y:S02]  /*2e90*/  VIADD R21, R18, UR4 ;  /* 0x0000000412157c36 */ /* 0x010fe40008000000 */
[----:B-1----:R-:W-:-:S07]  /*2ea0*/  IMAD.IADD R22, R7, 0x1, R6 ;  /* 0x0000000107167824 */ /* 0x002fce00078e0206 */
.L_x_65:
[----:B-1----:R-:W1:Y:S01]  /*2eb0*/  LDCU UR6, c[0x0][0x3d8] ;  /* 0x00007b00ff0677ac */ /* 0x002e620008000800 */
[----:B0-----:R-:W-:Y:S02]  /*2ec0*/  IMAD R17, R12, UR36, R21 ;  /* 0x000000240c117c24 */ /* 0x001fe4000f8e0215 */
[----:B--2---:R-:W-:Y:S01]  /*2ed0*/  HFMA2 R14, -RZ, RZ, 0, 0 ;  /* 0x00000000ff0e7431 */ /* 0x004fe200000001ff */
[----:B------:R-:W0:Y:S01]  /*2ee0*/  LDCU UR4, c[0x0][0x3d8] ;  /* 0x00007b00ff0477ac */ /* 0x000e220008000800 */
[----:B------:R-:W2:Y:S01]  /*2ef0*/  LDCU UR5, c[0x0][0x3c8] ;  /* 0x00007900ff0577ac */ /* 0x000ea20008000800 */
[----:B-1----:R-:W-:-:S04]  /*2f00*/  IMAD R19, R2, UR6, RZ ;  /* 0x0000000602137c24 */ /* 0x002fc8000f8e02ff */
[----:B0-----:R-:W-:Y:S02]  /*2f10*/  IMAD R19, R12, UR4, R19 ;  /* 0x000000040c137c24 */ /* 0x001fe4000f8e0213 */
[----:B------:R-:W-:-:S05]  /*2f20*/  IMAD.IADD R12, R3, 0x1, R12 ;  /* 0x00000001030c7824 */ /* 0x000fca00078e020c */
[----:B--2---:R-:W-:-:S13]  /*2f30*/  ISETP.GE.AND P1, PT, R12, UR5, PT ;  /* 0x000000050c007c0c */ /* 0x004fda000bf26270 */
.L_x_64:
[----:B------:R-:W0:Y:S01]  /*2f40*/  LDC R23, c[0x0][0x3cc] ;  /* 0x0000f300ff177b82 */ /* 0x000e220000000800 */
[----:B------:R-:W-:Y:S01]  /*2f50*/  BSSY.RECONVERGENT B1, `(.L_x_61) ;  /* 0x0000013000017945 */ /* 0x000fe20003800200 */
[----:B0-----:R-:W-:-:S13]  /*2f60*/  ISETP.GE.AND P2, PT, R22, R23, PT ;  /* 0x000000171600720c */ /* 0x001fda0003f46270 */
[----:B-1----:R-:W-:Y:S05]  /*2f70*/  @P2 BRA `(.L_x_62) ;  /* 0x0000000000402947 */ /* 0x002fea0003800000 */
[----:B------:R-:W0:Y:S01]  /*2f80*/  LDC.64 R6, c[0x0][0x3a8] ;  /* 0x0000ea00ff067b82 */ /* 0x000e220000000a00 */
[--C-:B------:R-:W-:Y:S01]  /*2f90*/  IMAD.IADD R16, R17, 0x1, R14.reuse ;  /* 0x0000000111107824 */ /* 0x100fe200078e020e */
[----:B------:R-:W-:Y:S01]  /*2fa0*/  MOV R15, R22 ;  /* 0x00000016000f7202 */ /* 0x000fe20000000f00 */
[----:B------:R-:W-:-:S07]  /*2fb0*/  IMAD.IADD R20, R19, 0x1, R14 ;  /* 0x0000000113147824 */ /* 0x000fce00078e020e */
.L_x_63:
[----:B-1----:R-:W1:Y:S01]  /*2fc0*/  LDC.64 R8, c[0x0][0x388] ;  /* 0x0000e200ff087b82 */ /* 0x002e620000000a00 */
[----:B---3--:R-:W-:Y:S01]  /*2fd0*/  R2UR UR4, R4 ;  /* 0x00000000040472ca */ /* 0x008fe200000e0000 */
[----:B------:R-:W-:Y:S01]  /*2fe0*/  IMAD.IADD R11, R20, 0x1, R15 ;  /* 0x00000001140b7824 */ /* 0x000fe200078e020f */
[----:B------:R-:W-:-:S03]  /*2ff0*/  R2UR UR5, R5 ;  /* 0x00000000050572ca */ /* 0x000fc600000e0000 */
[----:B-1----:R-:W-:-:S10]  /*3000*/  IMAD.WIDE R10, R11, 0x2, R8 ;  /* 0x000000020b0a7825 */ /* 0x002fd400078e0208 */
[----:B------:R-:W2:Y:S01]  /*3010*/  LDG.E.U16 R11, desc[UR4][R10.64] ;  /* 0x000000040a0b7981 */ /* 0x000ea2000c1e1500 */
[----:B------:R-:W-:Y:S01]  /*3020*/  IMAD.IADD R9, R16, 0x1, R15 ;  /* 0x0000000110097824 */ /* 0x000fe200078e020f */
[----:B------:R-:W-:-:S03]  /*3030*/  IADD3 R15, PT, PT, R0, R15, RZ ;  /* 0x0000000f000f7210 */ /* 0x000fc60007ffe0ff */
[----:B0-----:R-:W-:Y:S01]  /*3040*/  IMAD.WIDE R8, R9, 0x2, R6 ;  /* 0x0000000209087825 */ /* 0x001fe200078e0206 */
[----:B------:R-:W-:-:S04]  /*3050*/  ISETP.GE.AND P2, PT, R15, R23, PT ;  /* 0x000000170f00720c */ /* 0x000fc80003f46270 */
[----:B--2---:R1:W-:Y:S09]  /*3060*/  STG.E.U16 desc[UR4][R8.64], R11 ;  /* 0x0000000b08007986 */ /* 0x0043f2000c101504 */
[----:B------:R-:W-:Y:S05]  /*3070*/  @!P2 BRA `(.L_x_63) ;  /* 0xfffffffc00d0a947 */ /* 0x000fea000383ffff */
.L_x_62:
[----:B------:R-:W-:Y:S05]  /*3080*/  BSYNC.RECONVERGENT B1 ;  /* 0x0000000000017941 */ /* 0x000fea0003800200 */
.L_x_61:
[----:B------:R-:W0:Y:S01]  /*3090*/  LDCU UR4, c[0x0][0x3d8] ;  /* 0x00007b00ff0477ac */ /* 0x000e220008000800 */
[----:B------:R-:W-:-:S05]  /*30a0*/  IMAD.IADD R14, R14, 0x1, R23 ;  /* 0x000000010e0e7824 */ /* 0x000fca00078e0217 */
[----:B0-----:R-:W-:-:S13]  /*30b0*/  ISETP.GE.AND P2, PT, R14, UR4, PT ;  /* 0x000000040e007c0c */ /* 0x001fda000bf46270 */
[----:B------:R-:W-:Y:S05]  /*30c0*/  @!P2 BRA `(.L_x_64) ;  /* 0xfffffffc009ca947 */ /* 0x000fea000383ffff */
[----:B------:R-:W-:Y:S05]  /*30d0*/  @!P1 BRA `(.L_x_65) ;  /* 0xfffffffc00749947 */ /* 0x000fea000383ffff */
.L_x_60:
[----:B------:R-:W-:Y:S05]  /*30e0*/  BSYNC.RECONVERGENT B0 ;  /* 0x0000000000007941 */ /* 0x000fea0003800200 */
.L_x_59:
[----:B------:R-:W5:Y:S01]  /*30f0*/  LDCU UR4, c[0x0][0x3c8] ;  /* 0x00007900ff0477ac */ /* 0x000f620008000800 */
[----:B------:R-:W-:Y:S01]  /*3100*/  BSSY.RECONVERGENT B0, `(.L_x_66) ;  /* 0x0000032000007945 */ /* 0x000fe20003800200 */
[----:B------:R-:W0:Y:S01]  /*3110*/  LDCU.64 UR6, c[0x0][0x3d8] ;  /* 0x00007b00ff0677ac */ /* 0x000e220008000a00 */
[----:B------:R-:W-:Y:S01]  /*3120*/  BAR.SYNC.DEFER_BLOCKING 0x0 ;  /* 0x0000000000007b1d */ /* 0x000fe20000010000 */
[----:B-----5:R-:W-:Y:S01]  /*3130*/  ISETP.GE.AND P1, PT, R13, UR4, PT ;  /* 0x000000040d007c0c */ /* 0x020fe2000bf26270 */
[----:B0-----:R-:W-:-:S12]  /*3140*/  IMAD R0, R2, UR7, RZ ;  /* 0x0000000702007c24 */ /* 0x001fd8000f8e02ff */
[----:B------:R-:W-:Y:S05]  /*3150*/  @P1 BRA `(.L_x_67) ;  /* 0x0000000000b01947 */ /* 0x000fea0003800000 */
[----:B------:R-:W0:Y:S01]  /*3160*/  LDCU UR5, c[0x0][0x3dc] ;  /* 0x00007b80ff0577ac */ /* 0x000e220008000800 */
[----:B------:R-:W5:Y:S01]  /*3170*/  LDCU UR4, c[0x0][0x3d4] ;  /* 0x00007a80ff0477ac */ /* 0x000f620008000800 */
[----:B0-----:R-:W-:Y:S02]  /*3180*/  UISETP.GE.AND UP0, UPT, UR5, 0x1, UPT ;  /* 0x000000010500788c */ /* 0x001fe4000bf06270 */
[----:B-----5:R-:W-:-:S06]  /*3190*/  UIADD3 UR4, UPT, UPT, UR6, UR4, URZ ;  /* 0x0000000406047290 */ /* 0x020fcc000fffe0ff */
[----:B------:R-:W-:Y:S01]  /*31a0*/  VIADD R20, R18, UR4 ;  /* 0x0000000412147c36 */ /* 0x000fe20008000000 */
[----:B------:R-:W-:Y:S06]  /*31b0*/  BRA.U !UP0, `(.L_x_67) ;  /* 0x0000000108987547 */ /* 0x000fec000b800000 */
[----:B------:R-:W0:Y:S01]  /*31c0*/  LDC R18, c[0x0][0x364] ;  /* 0x0000d900ff127b82 */ /* 0x000e220000000800 */
[----:B----4-:R-:W4:Y:S01]  /*31d0*/  S2R R22, SR_TID.X ;  /* 0x0000000000167919 */ /* 0x010f220000002100 */
[----:B------:R-:W-:-:S06]  /*31e0*/  MOV R3, R13 ;  /* 0x0000000d00037202 */ /* 0x000fcc0000000f00 */
[----:B------:R-:W0:Y:S02]  /*31f0*/  LDC R17, c[0x0][0x360] ;  /* 0x0000d800ff117b82 */ /* 0x000e240000000800 */
.L_x_72:
[----:B------:R-:W5:Y:S01]  /*3200*/  LDCU UR4, c[0x0][0x3dc] ;  /* 0x00007b80ff0477ac */ /* 0x000f620008000800 */
[C---:B------:R-:W-:Y:S02]  /*3210*/  IMAD R19, R3.reuse, UR36, R20 ;  /* 0x0000002403137c24 */ /* 0x040fe4000f8e0214 */
[----:B------:R-:W-:Y:S01]  /*3220*/  IMAD.MOV.U32 R12, RZ, RZ, RZ ;  /* 0x000000ffff0c7224 */ /* 0x000fe200078e00ff */
[----:B------:R-:W1:Y:S01]  /*3230*/  LDCU UR5, c[0x0][0x3c8] ;  /* 0x00007900ff0577ac */ /* 0x000e620008000800 */
[----:B-----5:R-:W-:Y:S02]  /*3240*/  IMAD R21, R3, UR4, R0 ;  /* 0x0000000403157c24 */ /* 0x020fe4000f8e0200 */
[----:B0-----:R-:W-:-:S05]  /*3250*/  IMAD.IADD R3, R18, 0x1, R3 ;  /* 0x0000000112037824 */ /* 0x001fca00078e0203 */
[----:B-1--4-:R-:W-:-:S13]  /*3260*/  ISETP.GE.AND P1, PT, R3, UR5, PT ;  /* 0x0000000503007c0c */ /* 0x012fda000bf26270 */
.L_x_71:
[----:B----4-:R-:W4:Y:S01]  /*3270*/  LDC R27, c[0x0][0x3d0] ;  /* 0x0000f400ff1b7b82 */ /* 0x010f220000000800 */
[----:B------:R-:W-:Y:S01]  /*3280*/  BSSY.RECONVERGENT B1, `(.L_x_68) ;  /* 0x0000013000017945 */ /* 0x000fe20003800200 */
[----:B----4-:R-:W-:-:S13]  /*3290*/  ISETP.GE.AND P2, PT, R22, R27, PT ;  /* 0x0000001b1600720c */ /* 0x010fda0003f46270 */
[----:B------:R-:W-:Y:S05]  /*32a0*/  @P2 BRA `(.L_x_69) ;  /* 0x0000000000402947 */ /* 0x000fea0003800000 */
[----:B------:R-:W0:Y:S01]  /*32b0*/  LDC.64 R6, c[0x0][0x3a8] ;  /* 0x0000ea00ff067b82 */ /* 0x000e220000000a00 */
[----:B------:R-:W-:Y:S01]  /*32c0*/  IADD3 R23, PT, PT, R19, R12, RZ ;  /* 0x0000000c13177210 */ /* 0x000fe20007ffe0ff */
[----:B------:R-:W-:Y:S02]  /*32d0*/  IMAD.IADD R25, R21, 0x1, R12 ;  /* 0x0000000115197824 */ /* 0x000fe400078e020c */
[----:B------:R-:W-:-:S04]  /*32e0*/  IMAD.MOV.U32 R16, RZ, RZ, R22 ;  /* 0x000000ffff107224 */ /* 0x000fc800078e0016 */
[----:B------:R-:W1:Y:S03]  /*32f0*/  LDC.64 R8, c[0x0][0x390] ;  /* 0x0000e400ff087b82 */ /* 0x000e660000000a00 */
.L_x_70:
[----:B---3--:R-:W-:Y:S02]  /*3300*/  R2UR UR4, R4 ;  /* 0x00000000040472ca */ /* 0x008fe400000e0000 */
[----:B------:R-:W-:Y:S02]  /*3310*/  R2UR UR5, R5 ;  /* 0x00000000050572ca */ /* 0x000fe400000e0000 */
[----:B----4-:R-:W-:-:S05]  /*3320*/  IADD3 R15, PT, PT, R25, R16, RZ ;  /* 0x00000010190f7210 */ /* 0x010fca0007ffe0ff */
[----:B-12---:R-:W-:-:S06]  /*3330*/  IMAD.WIDE R14, R15, 0x2, R8 ;  /* 0x000000020f0e7825 */ /* 0x006fcc00078e0208 */
[----:B------:R-:W2:Y:S01]  /*3340*/  LDG.E.U16 R15, desc[UR4][R14.64] ;  /* 0x000000040e0f7981 */ /* 0x000ea2000c1e1500 */
[--C-:B------:R-:W-:Y:S02]  /*3350*/  IMAD.IADD R11, R23, 0x1, R16.reuse ;  /* 0x00000001170b7824 */ /* 0x100fe400078e0210 */
[----:B------:R-:W-:Y:S02]  /*3360*/  IMAD.IADD R16, R17, 0x1, R16 ;  /* 0x0000000111107824 */ /* 0x000fe400078e0210 */
[----:B0-----:R-:W-:-:S03]  /*3370*/  IMAD.WIDE R10, R11, 0x2, R6 ;  /* 0x000000020b0a7825 */ /* 0x001fc600078e0206 */
[----:B------:R-:W-:Y:S02]  /*3380*/  ISETP.GE.AND P2, PT, R16, R27, PT ;  /* 0x0000001b1000720c */ /* 0x000fe40003f46270 */
[----:B--2---:R4:W-:Y:S11]  /*3390*/  STG.E.U16 desc[UR4][R10.64], R15 ;  /* 0x0000000f0a007986 */ /* 0x0049f6000c101504 */
[----:B------:R-:W-:Y:S05]  /*33a0*/  @!P2 BRA `(.L_x_70) ;  /* 0xfffffffc00d4a947 */ /* 0x000fea000383ffff */
.L_x_69:
[----:B------:R-:W-:Y:S05]  /*33b0*/  BSYNC.RECONVERGENT B1 ;  /* 0x0000000000017941 */ /* 0x000fea0003800200 */
.L_x_68:
[----:B------:R-:W0:Y:S01]  /*33c0*/  LDCU UR4, c[0x0][0x3cc] ;  /* 0x00007980ff0477ac */ /* 0x000e220008000800 */
[----:B------:R-:W1:Y:S01]  /*33d0*/  LDCU UR5, c[0x0][0x3dc] ;  /* 0x00007b80ff0577ac */ /* 0x000e620008000800 */
[----:B0-----:R-:W-:-:S04]  /*33e0*/  IADD3 R12, PT, PT, R12, UR4, RZ ;  /* 0x000000040c0c7c10 */ /* 0x001fc8000fffe0ff */
[----:B-1----:R-:W-:-:S13]  /*33f0*/  ISETP.GE.AND P2, PT, R12, UR5, PT ;  /* 0x000000050c007c0c */ /* 0x002fda000bf46270 */
[----:B------:R-:W-:Y:S05]  /*3400*/  @!P2 BRA `(.L_x_71) ;  /* 0xfffffffc0098a947 */ /* 0x000fea000383ffff */
[----:B------:R-:W-:Y:S05]  /*3410*/  @!P1 BRA `(.L_x_72) ;  /* 0xfffffffc00789947 */ /* 0x000fea000383ffff */
.L_x_67:
[----:B------:R-:W-:Y:S05]  /*3420*/  BSYNC.RECONVERGENT B0 ;  /* 0x0000000000007941 */ /* 0x000fea0003800200 */
.L_x_66:
[----:B------:R-:W-:Y:S05]  /*3430*/  @!P0 EXIT ;  /* 0x000000000000894d */ /* 0x000fea0003800000 */
[----:B------:R-:W0:Y:S02]  /*3440*/  LDC R3, c[0x0][0x3dc] ;  /* 0x0000f700ff037b82 */ /* 0x000e240000000800 */
[----:B0-----:R-:W-:-:S13]  /*3450*/  ISETP.GE.AND P0, PT, R3, 0x1, PT ;  /* 0x000000010300780c */ /* 0x001fda0003f06270 */
[----:B------:R-:W-:Y:S05]  /*3460*/  @!P0 EXIT ;  /* 0x000000000000894d */ /* 0x000fea0003800000 */
[----:B------:R-:W0:Y:S01]  /*3470*/  S2R R6, SR_TID.X ;  /* 0x0000000000067919 */ /* 0x000e220000002100 */
[----:B------:R-:W0:Y:S01]  /*3480*/  LDC R3, c[0x0][0x3d4] ;  /* 0x0000f500ff037b82 */ /* 0x000e220000000800 */
[----:B------:R-:W0:Y:S01]  /*3490*/  LDCU UR7, c[0x0][0x3d8] ;  /* 0x00007b00ff0777ac */ /* 0x000e220008000800 */
[----:B------:R-:W5:Y:S01]  /*34a0*/  LDCU UR6, c[0x0][0x3d0] ;  /* 0x00007a00ff0677ac */ /* 0x000f620008000800 */
[----:B------:R-:W0:Y:S01]  /*34b0*/  LDCU UR4, c[0x0][0x360] ;  /* 0x00006c00ff0477ac */ /* 0x000e220008000800 */
[----:B------:R-:W0:Y:S02]  /*34c0*/  LDCU UR5, c[0x0][0x364] ;  /* 0x00006c80ff0577ac */ /* 0x000e240008000800 */
[----:B0-----:R-:W-:Y:S01]  /*34d0*/  IADD3 R3, PT, PT, R3, UR7, R6 ;  /* 0x0000000703037c10 */ /* 0x001fe2000fffe006 */
[----:B-----5:R-:W-:-:S04]  /*34e0*/  VIADD R25, R6, UR6 ;  /* 0x0000000606197c36 */ /* 0x020fc80008000000 */
[----:B------:R-:W-:-:S07]  /*34f0*/  VIADD R3, R3, UR6 ;  /* 0x0000000603037c36 */ /* 0x000fce0008000000 */
.L_x_77:
[----:B------:R-:W0:Y:S01]  /*3500*/  LDCU UR6, c[0x0][0x3dc] ;  /* 0x00007b80ff0677ac */ /* 0x000e220008000800 */
[----:B-1--4-:R-:W-:Y:S01]  /*3510*/  IADD3 R8, PT, PT, R13, R2, RZ ;  /* 0x000000020d087210 */ /* 0x012fe20007ffe0ff */
[----:B------:R-:W-:-:S04]  /*3520*/  IMAD.MOV.U32 R12, RZ, RZ, RZ ;  /* 0x000000ffff0c7224 */ /* 0x000fc800078e00ff */
[----:B------:R-:W-:Y:S02]  /*3530*/  IMAD R23, R8, UR36, R3 ;  /* 0x0000002408177c24 */ /* 0x000fe4000f8e0203 */
[----:B0-----:R-:W-:-:S04]  /*3540*/  IMAD R6, R13, UR6, R0 ;  /* 0x000000060d067c24 */ /* 0x001fc8000f8e0200 */
[----:B------:R-:W-:-:S07]  /*3550*/  IMAD.IADD R21, R6, 0x1, R25 ;  /* 0x0000000106157824 */ /* 0x000fce00078e0219 */
.L_x_76:
[----:B------:R-:W0:Y:S01]  /*3560*/  LDC R27, c[0x0][0x3cc] ;  /* 0x0000f300ff1b7b82 */ /* 0x000e220000000800 */
[----:B------:R-:W-:Y:S01]  /*3570*/  BSSY.RECONVERGENT B0, `(.L_x_73) ;  /* 0x0000013000007945 */ /* 0x000fe20003800200 */
[----:B0-----:R-:W-:-:S13]  /*3580*/  ISETP.GE.AND P0, PT, R25, R27, PT ;  /* 0x0000001b1900720c */ /* 0x001fda0003f06270 */
[----:B----4-:R-:W-:Y:S05]  /*3590*/  @P0 BRA `(.L_x_74) ;  /* 0x0000000000400947 */ /* 0x010fea0003800000 */
[----:B------:R-:W0:Y:S01]  /*35a0*/  LDC.64 R6, c[0x0][0x3a8] ;  /* 0x0000ea00ff067b82 */ /* 0x000e220000000a00 */
[----:B------:R-:W-:Y:S01]  /*35b0*/  IADD3 R17, PT, PT, R21, R12, RZ ;  /* 0x0000000c15117210 */ /* 0x000fe20007ffe0ff */
[----:B------:R-:W-:Y:S02]  /*35c0*/  IMAD.IADD R19, R23, 0x1, R12 ;  /* 0x0000000117137824 */ /* 0x000fe400078e020c */
[----:B------:R-:W-:-:S04]  /*35d0*/  IMAD.MOV.U32 R16, RZ, RZ, R25 ;  /* 0x000000ffff107224 */ /* 0x000fc800078e0019 */
[----:B------:R-:W1:Y:S03]  /*35e0*/  LDC.64 R8, c[0x0][0x390] ;  /* 0x0000e400ff087b82 */ /* 0x000e660000000a00 */
.L_x_75:
[----:B---3--:R-:W-:Y:S01]  /*35f0*/  R2UR UR6, R4 ;  /* 0x00000000040672ca */ /* 0x008fe200000e0000 */
[----:B-12-4-:R-:W-:Y:S01]  /*3600*/  IMAD.WIDE R14, R17, 0x2, R8 ;  /* 0x00000002110e7825 */ /* 0x016fe200078e0208 */
[----:B------:R-:W-:-:S13]  /*3610*/  R2UR UR7, R5 ;  /* 0x00000000050772ca */ /* 0x000fda00000e0000 */
[----:B------:R-:W2:Y:S01]  /*3620*/  LDG.E.U16 R15, desc[UR6][R14.64] ;  /* 0x000000060e0f7981 */ /* 0x000ea2000c1e1500 */
[----:B------:R-:W-:Y:S01]  /*3630*/  IADD3 R16, PT, PT, R16, UR4, RZ ;  /* 0x0000000410107c10 */ /* 0x000fe2000fffe0ff */
[----:B0-----:R-:W-:-:S03]  /*3640*/  IMAD.WIDE R10, R19, 0x2, R6 ;  /* 0x00000002130a7825 */ /* 0x001fc600078e0206 */
[----:B------:R-:W-:Y:S01]  /*3650*/  ISETP.GE.AND P0, PT, R16, R27, PT ;  /* 0x0000001b1000720c */ /* 0x000fe20003f06270 */
[----:B------:R-:W-:Y:S02]  /*3660*/  VIADD R17, R17, UR4 ;  /* 0x0000000411117c36 */ /* 0x000fe40008000000 */
[----:B------:R-:W-:Y:S01]  /*3670*/  VIADD R19, R19, UR4 ;  /* 0x0000000413137c36 */ /* 0x000fe20008000000 */
[----:B--2---:R4:W-:Y:S09]  /*3680*/  STG.E.U16 desc[UR6][R10.64], R15 ;  /* 0x0000000f0a007986 */ /* 0x0049f2000c101506 */
[----:B------:R-:W-:Y:S05]  /*3690*/  @!P0 BRA `(.L_x_75) ;  /* 0xfffffffc00d48947 */ /* 0x000fea000383ffff */
.L_x_74:
[----:B------:R-:W-:Y:S05]  /*36a0*/  BSYNC.RECONVERGENT B0 ;  /* 0x0000000000007941 */ /* 0x000fea0003800200 */
.L_x_73:
[----:B------:R-:W0:Y:S01]  /*36b0*/  LDCU UR6, c[0x0][0x3dc] ;  /* 0x00007b80ff0677ac */ /* 0x000e220008000800 */
[----:B------:R-:W-:-:S04]  /*36c0*/  IADD3 R12, PT, PT, R12, R27, RZ ;  /* 0x0000001b0c0c7210 */ /* 0x000fc80007ffe0ff */
[----:B0-----:R-:W-:-:S13]  /*36d0*/  ISETP.GE.AND P0, PT, R12, UR6, PT ;  /* 0x000000060c007c0c */ /* 0x001fda000bf06270 */
[----:B------:R-:W-:Y:S05]  /*36e0*/  @!P0 BRA `(.L_x_76) ;  /* 0xfffffffc009c8947 */ /* 0x000fea000383ffff */
[----:B------:R-:W0:Y:S01]  /*36f0*/  LDCU UR6, c[0x0][0x3c8] ;  /* 0x00007900ff0677ac */ /* 0x000e220008000800 */
[----:B------:R-:W-:-:S05]  /*3700*/  VIADD R13, R13, UR5 ;  /* 0x000000050d0d7c36 */ /* 0x000fca0008000000 */
[----:B0-----:R-:W-:-:S13]  /*3710*/  ISETP.GE.AND P0, PT, R13, UR6, PT ;  /* 0x000000060d007c0c */ /* 0x001fda000bf06270 */
[----:B------:R-:W-:Y:S05]  /*3720*/  @!P0 BRA `(.L_x_77) ;  /* 0xfffffffc00748947 */ /* 0x000fea000383ffff */
[----:B------:R-:W-:Y:S05]  /*3730*/  EXIT ;  /* 0x000000000000794d */ /* 0x000fea0003800000 */
.L_x_78:
[----:B------:R-:W-:-:S00]  /*3740*/  BRA `(.L_x_78) ;  /* 0xfffffffc00fc7947 */ /* 0x000fc0000383ffff */
[----:B------:R-:W-:-:S00]  /*3750*/  NOP ;  /* 0x0000000000007918 */ /* 0x000fc00000000000 */
        /* <DEDUP_REMOVED lines=10> */
.L_x_642:


//--------------------- .text._ZN18transformer_engine30fused_qkv_rope_backward_kernelI6__halfEEvPKT_S4_S4_PKfS6_PS2_15NVTE_QKV_Formatbiiiiiiiiii --------------------------
	.section	.text._ZN18transformer_engine30fused_qkv_rope_backward_kernelI6__halfEEvPKT_S4_S4_PKfS6_PS2_15NVTE_QKV_Formatbiiiiiiiiii,"ax",@progbits
	.align	128
        .global         _ZN18transformer_engine30fused_qkv_rope_backward_kernelI6__halfEEvPKT_S4_S4_PKfS6_PS2_15NVTE_QKV_Formatbiiiiiiiiii
        .type           _ZN18transformer_engine30fused_qkv_rope_backward_kernelI6__halfEEvPKT_S4_S4_PKfS6_PS2_15NVTE_QKV_Formatbiiiiiiiiii,@function
        .size           _ZN18transformer_engine30fused_qkv_rope_backward_kernelI6__halfEEvPKT_S4_S4_PKfS6_PS2_15NVTE_QKV_Formatbiiiiiiiiii,(.L_x_643 - _ZN18transformer_engine30fused_qkv_rope_backward_kernelI6__halfEEvPKT_S4_S4_PKfS6_PS2_15NVTE_QKV_Formatbiiiiiiiiii)
        .other          _ZN18transformer_engine30fused_qkv_rope_backward_kernelI6__halfEEvPKT_S4_S4_PKfS6_PS2_15NVTE_QKV_Formatbiiiiiiiiii,@"STO_CUDA_ENTRY STV_DEFAULT"
_ZN18transformer_engine30fused_qkv_rope_backward_kernelI6__halfEEvPKT_S4_S4_PKfS6_PS2_15NVTE_QKV_Formatbiiiiiiiiii:
.text._ZN18transformer_engine30fused_qkv_rope_backward_kernelI6__halfEEvPKT_S4_S4_PKfS6_PS2_15NVTE_QKV_Formatbiiiiiiiiii:
        /* <DEDUP_REMOVED lines=45> */
.L_x_80:
        /* <DEDUP_REMOVED lines=14> */
.L_x_79:
        /* <DEDUP_REMOVED lines=19> */
.L_x_86:
        /* <DEDUP_REMOVED lines=28> */
.L_x_85:
        /* <DEDUP_REMOVED lines=13> */
.L_x_84:
        /* <DEDUP_REMOVED lines=31> */
.L_x_83:
[----:B------:R-:W-:Y:S05]  /*0960*/  BSYNC.RECONVERGENT B0 ;  /* 0x0000000000007941 */ /* 0x000fea0003800200 */
.L_x_82:
        /* <DEDUP_REMOVED lines=30> */
.L_x_81:
        /* <DEDUP_REMOVED lines=18> */
.L_x_94:
[----:B0-----:R-:W0:Y:S01]  /*0c70*/  LDCU UR4, c[0x0][0x3d4] ;  /* 0x00007a80ff0477ac */ /* 0x001e220008000800 */
[C---:B------:R-:W-:Y:S02]  /*0c80*/  IMAD R6, R3.reuse, UR36, R18 ;  /* 0x0000002403067c24 */ /* 0x040fe4000f8e0212 */
[----:B------:R-:W-:Y:S01]  /*0c90*/  IMAD.MOV.U32 R19, RZ, RZ, RZ ;  /* 0x000000ffff137224 */ /* 0x000fe200078e00ff */
[----:B------:R-:W5:Y:S01]  /*0ca0*/  LDCU UR5, c[0x0][0x3c8] ;  /* 0x00007900ff0577ac */ /* 0x000f620008000800 */
[----:B0-----:R-:W-:Y:S01]  /*0cb0*/  IMAD R15, R3, UR4, R16 ;  /* 0x00000004030f7c24 */ /* 0x001fe2000f8e0210 */
[----:B--2---:R-:W-:-:S04]  /*0cc0*/  IADD3 R3, PT, PT, R14, R3, RZ ;  /* 0x000000030e037210 */ /* 0x004fc80007ffe0ff */
[----:B-----5:R-:W-:-:S13]  /*0cd0*/  ISETP.GE.AND P1, PT, R3, UR5, PT ;  /* 0x0000000503007c0c */ /* 0x020fda000bf26270 */
.L_x_93:
        /* <DEDUP_REMOVED lines=8> */
.L_x_92:
        /* <DEDUP_REMOVED lines=13> */
.L_x_91:
[----:B------:R-:W-:Y:S05]  /*0e30*/  BSYNC.RECONVERGENT B1 ;  /* 0x0000000000017941 */ /* 0x000fea0003800200 */
.L_x_90:
[----:B------:R-:W2:Y:S01]  /*0e40*/  LDCU UR4, c[0x0][0x3cc] ;  /* 0x00007980ff0477ac */ /* 0x000ea20008000800 */
[----:B------:R-:W4:Y:S01]  /*0e50*/  LDCU UR5, c[0x0][0x3d4] ;  /* 0x00007a80ff0577ac */ /* 0x000f220008000800 */
[----:B--2---:R-:W-:-:S05]  /*0e60*/  VIADD R19, R19, UR4 ;  /* 0x0000000413137c36 */ /* 0x004fca0008000000 */
[----:B----4-:R-:W-:-:S13]  /*0e70*/  ISETP.GE.AND P0, PT, R19, UR5, PT ;  /* 0x0000000513007c0c */ /* 0x010fda000bf06270 */
[----:B------:R-:W-:Y:S05]  /*0e80*/  @!P0 BRA `(.L_x_93) ;  /* 0xfffffffc00948947 */ /* 0x000fea000383ffff */
[----:B------:R-:W-:Y:S05]  /*0e90*/  @!P1 BRA `(.L_x_94) ;  /* 0xfffffffc00749947 */ /* 0x000fea000383ffff */
[----:B------:R-:W-:Y:S05]  /*0ea0*/  BRA `(.L_x_88) ;  /* 0x00000008001c7947 */ /* 0x000fea0003800000 */
.L_x_89:
[----:B------:R-:W0:Y:S01]  /*0eb0*/  LDCU.U8 UR4, c[0x0][0x3b4] ;  /* 0x00007680ff0477ac */ /* 0x000e220008000000 */
[----:B------:R-:W-:-:S04]  /*0ec0*/  LEA.HI R15, R0, R0, RZ, 0x1 ;  /* 0x00000000000f7211 */ /* 0x000fc800078f08ff */
[----:B------:R-:W-:Y:S01]  /*0ed0*/  SHF.R.S32.HI R15, RZ, 0x1, R15 ;  /* 0x00000001ff0f7819 */ /* 0x000fe2000001140f */
[----:B0-----:R-:W-:-:S04]  /*0ee0*/  UPRMT UR4, UR4, 0x8880, URZ ;  /* 0x0000888004047896 */ /* 0x001fc800080000ff */
[----:B------:R-:W-:-:S09]  /*0ef0*/  UISETP.NE.AND UP0, UPT, UR4, URZ, UPT ;  /* 0x000000ff0400728c */ /* 0x000fd2000bf05270 */
[----:B------:R-:W-:Y:S05]  /*0f00*/  BRA.U !UP0, `(.L_x_95) ;  /* 0x0000000508007547 */ /* 0x000fea000b800000 */
[----:B------:R-:W-:-:S07]  /*0f10*/  IMAD.MOV.U32 R15, RZ, RZ, R13 ;  /* 0x000000ffff0f7224 */ /* 0x000fce00078e000d */
.L_x_100:
[----:B0-----:R-:W0:Y:S01]  /*0f20*/  LDCU UR4, c[0x0][0x3d4] ;  /* 0x00007a80ff0477ac */ /* 0x001e220008000800 */
[C---:B------:R-:W-:Y:S01]  /*0f30*/  IMAD R19, R15.reuse, UR36, R18 ;  /* 0x000000240f137c24 */ /* 0x040fe2000f8e0212 */
[----:B------:R-:W-:Y:S01]  /*0f40*/  MOV R21, RZ ;  /* 0x000000ff00157202 */ /* 0x000fe20000000f00 */
[----:B------:R-:W5:Y:S01]  /*0f50*/  LDCU UR5, c[0x0][0x3c8] ;  /* 0x00007900ff0577ac */ /* 0x000f620008000800 */
[----:B0-----:R-:W-:Y:S02]  /*0f60*/  IMAD R20, R15, UR4, R16 ;  /* 0x000000040f147c24 */ /* 0x001fe4000f8e0210 */
[----:B--2---:R-:W-:-:S05]  /*0f70*/  IMAD.IADD R15, R14, 0x1, R15 ;  /* 0x000000010e0f7824 */ /* 0x004fca00078e020f */
[----:B-----5:R-:W-:-:S13]  /*0f80*/  ISETP.GE.AND P0, PT, R15, UR5, PT ;  /* 0x000000050f007c0c */ /* 0x020fda000bf06270 */
.L_x_99:
        /* <DEDUP_REMOVED lines=11> */
.L_x_98:
        /* <DEDUP_REMOVED lines=15> */
[----:B------:R-:W-:Y:S01]  /*1130*/  LEA R27, R25, R6, 0x2 ;  /* 0x00000006191b7211 */ /* 0x000fe200078e10ff */
[----:B------:R-:W0:Y:S01]  /*1140*/  LDCU UR4, c[0x0][0x3d0] ;  /* 0x00007a00ff0477ac */ /* 0x000e220008000800 */
[----:B------:R-:W-:Y:S02]  /*1150*/  R2UR UR6, R4 ;  /* 0x00000000040672ca */ /* 0x000fe400000e0000 */
[----:B------:R-:W5:Y:S01]  /*1160*/  @!P1 LDS R26, [R28+-0x4] ;  /* 0xfffffc001c1a9984 */ /* 0x000f620000000800 */
[----:B------:R-:W-:-:S03]  /*1170*/  R2UR UR7, R5 ;  /* 0x00000000050772ca */ /* 0x000fc600000e0000 */
[----:B------:R-:W-:Y:S01]  /*1180*/  LDS R27, [R27] ;  /* 0x000000001b1b7984 */ /* 0x000fe20000000800 */
[----:B-----5:R-:W-:-:S06]  /*1190*/  @!P1 FADD R26, -R26, -RZ ;  /* 0x800000ff1a1a9221 */ /* 0x020fcc0000000100 */
[----:B------:R-:W5:Y:S01]  /*11a0*/  @P1 LDS R26, [R28+0x4] ;  /* 0x000004001c1a1984 */ /* 0x000f620000000800 */
[----:B--2---:R-:W-:Y:S02]  /*11b0*/  @!P1 HADD2.F32 R29, -RZ, R10.H0_H0 ;  /* 0x2000000aff1d9230 */ /* 0x004fe40000004100 */
[----:B------:R-:W2:Y:S01]  /*11c0*/  LDC.64 R10, c[0x0][0x3a8] ;  /* 0x0000ea00ff0a7b82 */ /* 0x000ea20000000a00 */
[----:B---3--:R-:W-:Y:S01]  /*11d0*/  @P1 HADD2.F32 R29, -RZ, R0.H0_H0 ;  /* 0x20000000ff1d1230 */ /* 0x008fe20000004100 */
[----:B0-----:R-:W-:-:S04]  /*11e0*/  MOV R0, UR4 ;  /* 0x0000000400007c02 */ /* 0x001fc80008000f00 */
[----:B-----5:R-:W-:Y:S01]  /*11f0*/  FMUL R26, R26, R29 ;  /* 0x0000001d1a1a7220 */ /* 0x020fe20000400000 */
[----:B----4-:R-:W-:-:S05]  /*1200*/  HADD2.F32 R9, -RZ, R24.H0_H0 ;  /* 0x20000018ff097230 */ /* 0x010fca0000004100 */
[----:B------:R-:W-:Y:S01]  /*1210*/  FFMA R26, R9, R27, R26 ;  /* 0x0000001b091a7223 */ /* 0x000fe2000000001a */
[--C-:B------:R-:W-:Y:S02]  /*1220*/  IMAD.IADD R9, R22, 0x1, R25.reuse ;  /* 0x0000000116097824 */ /* 0x100fe400078e0219 */
[----:B-1----:R-:W-:Y:S02]  /*1230*/  IMAD.IADD R25, R12, 0x1, R25 ;  /* 0x000000010c197824 */ /* 0x002fe400078e0219 */
[----:B------:R-:W-:Y:S01]  /*1240*/  F2FP.F16.F32.PACK_AB R26, RZ, R26 ;  /* 0x0000001aff1a723e */ /* 0x000fe200000000ff */
[----:B--2---:R-:W-:Y:S02]  /*1250*/  IMAD.WIDE R10, R9, 0x2, R10 ;  /* 0x00000002090a7825 */ /* 0x004fe400078e020a */
[----:B------:R-:W-:-:S03]  /*1260*/  ISETP.GE.AND P1, PT, R25, R0, PT ;  /* 0x000000001900720c */ /* 0x000fc60003f26270 */
[----:B------:R0:W-:Y:S10]  /*1270*/  STG.E.U16 desc[UR6][R10.64], R26 ;  /* 0x0000001a0a007986 */ /* 0x0001f4000c101506 */
[----:B------:R-:W-:Y:S05]  /*1280*/  @!P1 BRA `(.L_x_98) ;  /* 0xfffffffc006c9947 */ /* 0x000fea000383ffff */
.L_x_97:
[----:B------:R-:W-:Y:S05]  /*1290*/  BSYNC.RECONVERGENT B1 ;  /* 0x0000000000017941 */ /* 0x000fea0003800200 */
.L_x_96:
[----:B------:R-:W2:Y:S01]  /*12a0*/  LDCU UR4, c[0x0][0x3cc] ;  /* 0x00007980ff0477ac */ /* 0x000ea20008000800 */
[----:B------:R-:W4:Y:S01]  /*12b0*/  LDCU UR5, c[0x0][0x3d4] ;  /* 0x00007a80ff0577ac */ /* 0x000f220008000800 */
[----:B--2---:R-:W-:-:S05]  /*12c0*/  VIADD R21, R21, UR4 ;  /* 0x0000000415157c36 */ /* 0x004fca0008000000 */
[----:B----4-:R-:W-:-:S13]  /*12d0*/  ISETP.GE.AND P1, PT, R21, UR5, PT ;  /* 0x0000000515007c0c */ /* 0x010fda000bf26270 */
[----:B------:R-:W-:Y:S05]  /*12e0*/  @!P1 BRA `(.L_x_99) ;  /* 0xfffffffc00289947 */ /* 0x000fea000383ffff */
[----:B------:R-:W-:Y:S05]  /*12f0*/  @!P0 BRA `(.L_x_100) ;  /* 0xfffffffc00088947 */ /* 0x000fea000383ffff */
[----:B------:R-:W-:Y:S05]  /*1300*/  BRA `(.L_x_88) ;  /* 0x0000000400047947 */ /* 0x000fea0003800000 */
.L_x_95:
[----:B------:R-:W-:Y:S01]  /*1310*/  IMAD.IADD R19, R15, 0x1, -R0 ;  /* 0x000000010f137824 */ /* 0x000fe200078e0a00 */
[----:B------:R-:W-:-:S07]  /*1320*/  MOV R21, R13 ;  /* 0x0000000d00157202 */ /* 0x000fce0000000f00 */
.L_x_105:
[----:B------:R-:W-:-:S07]  /*1330*/  IMAD.MOV.U32 R20, RZ, RZ, RZ ;  /* 0x000000ffff147224 */ /* 0x000fce00078e00ff */
.L_x_104:
        /* <DEDUP_REMOVED lines=8> */
[----:B----4-:R-:W-:Y:S01]  /*13c0*/  IMAD R7, R21, UR36, R18 ;  /* 0x0000002415077c24 */ /* 0x010fe2000f8e0212 */
[----:B------:R-:W-:-:S04]  /*13d0*/  MOV R22, 0x400 ;  /* 0x0000040000167802 */ /* 0x000fc80000000f00 */
[----:B------:R-:W-:Y:S01]  /*13e0*/  IADD3 R24, PT, PT, R7, R20, RZ ;  /* 0x0000001407187210 */ /* 0x000fe20007ffe0ff */
[----:B-----5:R-:W-:-:S04]  /*13f0*/  IMAD R9, R21, UR4, R16 ;  /* 0x0000000415097c24 */ /* 0x020fc8000f8e0210 */
[----:B------:R-:W-:Y:S01]  /*1400*/  IMAD.IADD R26, R9, 0x1, R20 ;  /* 0x00000001091a7824 */ /* 0x000fe200078e0214 */
[----:B0-----:R-:W-:-:S07]  /*1410*/  LEA R22, R11, R22, 0x18 ;  /* 0x000000160b167211 */ /* 0x001fce00078ec0ff */
.L_x_103:
[----:B0-----:R-:W0:Y:S01]  /*1420*/  LDCU UR4, c[0x0][0x3d0] ;  /* 0x00007a00ff0477ac */ /* 0x001e220008000800 */
[----:B------:R-:W4:Y:S01]  /*1430*/  LDC.64 R6, c[0x0][0x380] ;  /* 0x0000e000ff067b82 */ /* 0x000f220000000a00 */
[----:B------:R-:W-:Y:S02]  /*1440*/  IMAD.IADD R25, R23, 0x1, R15 ;  /* 0x0000000117197824 */ /* 0x000fe400078e020f */
[----:B------:R-:W-:Y:S01]  /*1450*/  IMAD.IADD R9, R26, 0x1, R23 ;  /* 0x000000011a097824 */ /* 0x000fe200078e0217 */
[----:B0-----:R-:W-:-:S04]  /*1460*/  MOV R0, UR4 ;  /* 0x0000000400007c02 */ /* 0x001fc80008000f00 */
        /* <DEDUP_REMOVED lines=13> */
[----:B0-----:R-:W-:Y:S02]  /*1540*/  IMAD R11, R23, 0x4, R22 ;  /* 0x00000004170b7824 */ /* 0x001fe400078e0216 */
[----:B------:R-:W-:-:S03]  /*1550*/  @!P0 IMAD R25, R25, 0x4, R3 ;  /* 0x0000000419198824 */ /* 0x000fc600078e0203 */
[----:B------:R-:W-:-:S06]  /*1560*/  @P0 LEA R28, R15, R11, 0x2 ;  /* 0x0000000b0f1c0211 */ /* 0x000fcc00078e10ff */
[----:B------:R-:W0:Y:S02]  /*1570*/  @P0 LDS R28, [R28] ;  /* 0x000000001c1c0984 */ /* 0x000e240000000800 */
[----:B0-----:R-:W-:-:S06]  /*1580*/  @P0 FADD R27, -R28, -RZ ;  /* 0x800000ff1c1b0221 */ /* 0x001fcc0000000100 */
[----:B------:R-:W0:Y:S04]  /*1590*/  @!P0 LDS R27, [R25] ;  /* 0x00000000191b8984 */ /* 0x000e280000000800 */
[----:B------:R-:W1:Y:S01]  /*15a0*/  LDS R25, [R11] ;  /* 0x000000000b197984 */ /* 0x000e620000000800 */
[----:B---3--:R-:W-:Y:S02]  /*15b0*/  @P0 HADD2.F32 R29, -RZ, R8.H0_H0 ;  /* 0x20000008ff1d0230 */ /* 0x008fe40000004100 */
[----:B------:R-:W3:Y:S01]  /*15c0*/  LDC.64 R8, c[0x0][0x3a8] ;  /* 0x0000ea00ff087b82 */ /* 0x000ee20000000a00 */
[----:B----4-:R-:W-:-:S05]  /*15d0*/  @!P0 HADD2.F32 R29, -RZ, R10.H0_H0 ;  /* 0x2000000aff1d8230 */ /* 0x010fca0000004100 */
[----:B0-----:R-:W-:Y:S01]  /*15e0*/  FMUL R10, R27, R29 ;  /* 0x0000001d1b0a7220 */ /* 0x001fe20000400000 */
[----:B-----5:R-:W-:-:S05]  /*15f0*/  HADD2.F32 R7, -RZ, R6.H0_H0 ;  /* 0x20000006ff077230 */ /* 0x020fca0000004100 */
[----:B-1----:R-:W-:Y:S01]  /*1600*/  FFMA R10, R7, R25, R10 ;  /* 0x00000019070a7223 */ /* 0x002fe2000000000a */
[----:B------:R-:W-:Y:S01]  /*1610*/  IMAD.IADD R7, R24, 0x1, R23 ;  /* 0x0000000118077824 */ /* 0x000fe200078e0217 */
[----:B------:R-:W-:-:S03]  /*1620*/  IADD3 R23, PT, PT, R12, R23, RZ ;  /* 0x000000170c177210 */ /* 0x000fc60007ffe0ff */
[----:B------:R-:W-:Y:S01]  /*1630*/  F2FP.F16.F32.PACK_AB R10, RZ, R10 ;  /* 0x0000000aff0a723e */ /* 0x000fe200000000ff */
[----:B---3--:R-:W-:Y:S01]  /*1640*/  IMAD.WIDE R8, R7, 0x2, R8 ;  /* 0x0000000207087825 */ /* 0x008fe200078e0208 */
[----:B------:R-:W-:-:S04]  /*1650*/  ISETP.GE.AND P0, PT, R23, R0, PT ;  /* 0x000000001700720c */ /* 0x000fc80003f06270 */
[----:B------:R0:W-:Y:S09]  /*1660*/  STG.E.U16 desc[UR4][R8.64], R10 ;  /* 0x0000000a08007986 */ /* 0x0001f2000c101504 */
[----:B------:R-:W-:Y:S05]  /*1670*/  @!P0 BRA `(.L_x_103) ;  /* 0xfffffffc00688947 */ /* 0x000fea000383ffff */
.L_x_102:
[----:B------:R-:W-:Y:S05]  /*1680*/  BSYNC.RECONVERGENT B1 ;  /* 0x0000000000017941 */ /* 0x000fea0003800200 */
.L_x_101:
[----:B------:R-:W5:Y:S01]  /*1690*/  LDCU UR4, c[0x0][0x3cc] ;  /* 0x00007980ff0477ac */ /* 0x000f620008000800 */
[----:B------:R-:W0:Y:S01]  /*16a0*/  LDCU UR5, c[0x0][0x3d4] ;  /* 0x00007a80ff0577ac */ /* 0x000e220008000800 */
[----:B-----5:R-:W-:-:S05]  /*16b0*/  VIADD R20, R20, UR4 ;  /* 0x0000000414147c36 */ /* 0x020fca0008000000 */
[----:B0-----:R-:W-:-:S13]  /*16c0*/  ISETP.GE.AND P0, PT, R20, UR5, PT ;  /* 0x0000000514007c0c */ /* 0x001fda000bf06270 */
[----:B------:R-:W-:Y:S05]  /*16d0*/  @!P0 BRA `(.L_x_104) ;  /* 0xfffffffc00188947 */ /* 0x000fea000383ffff */
[----:B------:R-:W0:Y:S01]  /*16e0*/  LDCU UR4, c[0x0][0x3c8] ;  /* 0x00007900ff0477ac */ /* 0x000e220008000800 */
[----:B--2---:R-:W-:-:S05]  /*16f0*/  IMAD.IADD R21, R14, 0x1, R21 ;  /* 0x000000010e157824 */ /* 0x004fca00078e0215 */
[----:B0-----:R-:W-:-:S13]  /*1700*/  ISETP.GE.AND P0, PT, R21, UR4, PT ;  /* 0x0000000415007c0c */ /* 0x001fda000bf06270 */
[----:B------:R-:W-:Y:S05]  /*1710*/  @!P0 BRA `(.L_x_105) ;  /* 0xfffffffc00048947 */ /* 0x000fea000383ffff */
.L_x_88:
[----:B------:R-:W-:Y:S05]  /*1720*/  BSYNC.RECONVERGENT B0 ;  /* 0x0000000000007941 */ /* 0x000fea0003800200 */
.L_x_87:
[----:B------:R-:W5:Y:S01]  /*1730*/  LDCU.64 UR4, c[0x0][0x3c8] ;  /* 0x00007900ff0477ac */ /* 0x000f620008000a00 */
[----:B------:R-:W-:Y:S01]  /*1740*/  BSSY.RECONVERGENT B0, `(.L_x_106) ;  /* 0x000002f000007945 */ /* 0x000fe20003800200 */
[----:B------:R-:W0:Y:S01]  /*1750*/  LDCU UR6, c[0x0][0x3d4] ;  /* 0x00007a80ff0677ac */ /* 0x000e220008000800 */
[----:B-----5:R-:W-:Y:S02]  /*1760*/  ISETP.GE.AND P0, PT, R13, UR4, PT ;  /* 0x000000040d007c0c */ /* 0x020fe4000bf06270 */
[----:B0-----:R-:W-:Y:S02]  /*1770*/  MOV R8, UR6 ;  /* 0x0000000600087c02 */ /* 0x001fe40008000f00 */
[----:B------:R-:W-:Y:S02]  /*1780*/  ISETP.LT.AND P0, PT, R0, UR5, !P0 ;  /* 0x0000000500007c0c */ /* 0x000fe4000c701270 */
[----:B------:R-:W-:-:S04]  /*1790*/  ISETP.GE.AND P1, PT, R8, 0x1, PT ;  /* 0x000000010800780c */ /* 0x000fc80003f26270 */
[----:B------:R-:W-:-:S13]  /*17a0*/  PLOP3.LUT P1, PT, P0, P1, PT, 0x2f, 0xf2 ;  /* 0x0000000000f2781c */ /* 0x000fda0000722577 */
[----:B------:R-:W-:Y:S05]  /*17b0*/  @P1 BRA `(.L_x_107) ;  /* 0x00000000009c1947 */ /* 0x000fea0003800000 */
[----:B----4-:R-:W0:Y:S01]  /*17c0*/  S2R R7, SR_TID.X ;  /* 0x0000000000077919 */ /* 0x010e220000002100 */
[----:B------:R-:W4:Y:S01]  /*17d0*/  LDC R3, c[0x0][0x364] ;  /* 0x0000d900ff037b82 */ /* 0x000f220000000800 */
[----:B------:R-:W-:-:S07]  /*17e0*/  IMAD.MOV.U32 R11, RZ, RZ, R13 ;  /* 0x000000ffff0b7224 */ /* 0x000fce00078e000d */
[----:B------:R-:W1:Y:S01]  /*17f0*/  LDC R10, c[0x0][0x360] ;  /* 0x0000d800ff0a7b82 */ /* 0x000e620000000800 */
[----:B0-----:R-:W-:-:S07]  /*1800*/  IMAD.IADD R0, R7, 0x1, R0 ;  /* 0x0000000107007824 */ /* 0x001fce00078e0200 */
.L_x_112:
[----:B------:R-:W2:Y:S01]  /*1810*/  LDCU UR4, c[0x0][0x3d4] ;  /* 0x00007a80ff0477ac */ /* 0x000ea20008000800 */
[C---:B-1----:R-:W-:Y:S02]  /*1820*/  IMAD R12, R11.reuse, UR36, R18 ;  /* 0x000000240b0c7c24 */ /* 0x042fe4000f8e0212 */
[----:B------:R-:W-:Y:S01]  /*1830*/  IMAD.MOV.U32 R15, RZ, RZ, RZ ;  /* 0x000000ffff0f7224 */ /* 0x000fe200078e00ff */
[----:B------:R-:W0:Y:S01]  /*1840*/  LDCU UR5, c[0x0][0x3c8] ;  /* 0x00007900ff0577ac */ /* 0x000e220008000800 */
[----:B--2---:R-:W-:Y:S01]  /*1850*/  IMAD R14, R11, UR4, R16 ;  /* 0x000000040b0e7c24 */ /* 0x004fe2000f8e0210 */
[----:B----4-:R-:W-:-:S04]  /*1860*/  IADD3 R11, PT, PT, R3, R11, RZ ;  /* 0x0000000b030b7210 */ /* 0x010fc80007ffe0ff */
[----:B0-----:R-:W-:-:S13]  /*1870*/  ISETP.GE.AND P1, PT, R11, UR5, PT ;  /* 0x000000050b007c0c */ /* 0x001fda000bf26270 */
.L_x_111:
[----:B------:R-:W0:Y:S01]  /*1880*/  LDC R19, c[0x0][0x3cc] ;  /* 0x0000f300ff137b82 */ /* 0x000e220000000800 */
[----:B------:R-:W-:Y:S01]  /*1890*/  BSSY.RECONVERGENT B1, `(.L_x_108) ;  /* 0x0000013000017945 */ /* 0x000fe20003800200 */
[----:B0-----:R-:W-:-:S13]  /*18a0*/  ISETP.GE.AND P2, PT, R0, R19, PT ;  /* 0x000000130000720c */ /* 0x001fda0003f46270 */
[----:B------:R-:W-:Y:S05]  /*18b0*/  @P2 BRA `(.L_x_109) ;  /* 0x0000000000402947 */ /* 0x000fea0003800000 */
[----:B------:R-:W-:Y:S01]  /*18c0*/  IMAD.IADD R20, R12, 0x1, R15 ;  /* 0x000000010c147824 */ /* 0x000fe200078e020f */
[----:B------:R-:W-:Y:S01]  /*18d0*/  IADD3 R21, PT, PT, R14, R15, RZ ;  /* 0x0000000f0e157210 */ /* 0x000fe20007ffe0ff */
[----:B------:R-:W-:-:S07]  /*18e0*/  IMAD.MOV.U32 R22, RZ, RZ, R0 ;  /* 0x000000ffff167224 */ /* 0x000fce00078e0000 */
.L_x_110:
[----:B0-----:R-:W0:Y:S01]  /*18f0*/  LDC.64 R6, c[0x0][0x380] ;  /* 0x0000e000ff067b82 */ /* 0x001e220000000a00 */
[----:B---3--:R-:W-:Y:S01]  /*1900*/  R2UR UR4, R4 ;  /* 0x00000000040472ca */ /* 0x008fe200000e0000 */
[----:B------:R-:W-:Y:S01]  /*1910*/  IMAD.IADD R9, R21, 0x1, R22 ;  /* 0x0000000115097824 */ /* 0x000fe200078e0216 */
[----:B------:R-:W-:-:S03]  /*1920*/  R2UR UR5, R5 ;  /* 0x00000000050572ca */ /* 0x000fc600000e0000 */
[----:B0-----:R-:W-:Y:S02]  /*1930*/  IMAD.WIDE R6, R9, 0x2, R6 ;  /* 0x0000000209067825 */ /* 0x001fe400078e0206 */
[----:B------:R-:W0:Y:S08]  /*1940*/  LDC.64 R8, c[0x0][0x3a8] ;  /* 0x0000ea00ff087b82 */ /* 0x000e300000000a00 */
[----:B------:R-:W2:Y:S01]  /*1950*/  LDG.E.U16 R7, desc[UR4][R6.64] ;  /* 0x0000000406077981 */ /* 0x000ea2000c1e1500 */
[----:B------:R-:W-:Y:S01]  /*1960*/  IADD3 R23, PT, PT, R20, R22, RZ ;  /* 0x0000001614177210 */ /* 0x000fe20007ffe0ff */
[----:B------:R-:W-:-:S05]  /*1970*/  IMAD.IADD R22, R10, 0x1, R22 ;  /* 0x000000010a167824 */ /* 0x000fca00078e0216 */
[----:B------:R-:W-:Y:S01]  /*1980*/  ISETP.GE.AND P2, PT, R22, R19, PT ;  /* 0x000000131600720c */ /* 0x000fe20003f46270 */
[----:B0-----:R-:W-:-:S05]  /*1990*/  IMAD.WIDE R8, R23, 0x2, R8 ;  /* 0x0000000217087825 */ /* 0x001fca00078e0208 */
[----:B--2---:R0:W-:Y:S07]  /*19a0*/  STG.E.U16 desc[UR4][R8.64], R7 ;  /* 0x0000000708007986 */ /* 0x0041ee000c101504 */
[----:B------:R-:W-:Y:S05]  /*19b0*/  @!P2 BRA `(.L_x_110) ;  /* 0xfffffffc00cca947 */ /* 0x000fea000383ffff */
.L_x_109:
[----:B------:R-:W-:Y:S05]  /*19c0*/  BSYNC.RECONVERGENT B1 ;  /* 0x0000000000017941 */ /* 0x000fea0003800200 */
.L_x_108:
[----:B------:R-:W0:Y:S01]  /*19d0*/  LDCU UR4, c[0x0][0x3d4] ;  /* 0x00007a80ff0477ac */ /* 0x000e220008000800 */
[----:B------:R-:W-:Y:S01]  /*19e0*/  IMAD.IADD R15, R15, 0x1, R19 ;  /* 0x000000010f0f7824 */ /* 0x000fe200078e0213 */
[----:B0-----:R-:W-:-:S04]  /*19f0*/  MOV R8, UR4 ;  /* 0x0000000400087c02 */ /* 0x001fc80008000f00 */
[----:B------:R-:W-:-:S13]  /*1a00*/  ISETP.GE.AND P2, PT, R15, R8, PT ;  /* 0x000000080f00720c */ /* 0x000fda0003f46270 */
[----:B------:R-:W-:Y:S05]  /*1a10*/  @!P2 BRA `(.L_x_111) ;  /* 0xfffffffc0098a947 */ /* 0x000fea000383ffff */
[----:B------:R-:W-:Y:S05]  /*1a20*/  @!P1 BRA `(.L_x_112) ;  /* 0xfffffffc00789947 */ /* 0x000fea000383ffff */
.L_x_107:
[----:B------:R-:W-:Y:S05]  /*1a30*/  BSYNC.RECONVERGENT B0 ;  /* 0x0000000000007941 */ /* 0x000fea0003800200 */
.L_x_106:
[----:B------:R-:W0:Y:S01]  /*1a40*/  LDCU.64 UR6, c[0x0][0x3a0] ;  /* 0x00007400ff0677ac */ /* 0x000e220008000a00 */
[----:B------:R-:W5:Y:S01]  /*1a50*/  S2UR UR5, SR_CgaCtaId ;  /* 0x00000000000579c3 */ /* 0x000f620000008800 */
[----:B------:R-:W-:Y:S01]  /*1a60*/  ISETP.NE.AND P1, PT, R8, RZ, PT ;  /* 0x000000ff0800720c */ /* 0x000fe20003f25270 */
[----:B------:R-:W1:Y:S01]  /*1a70*/  LDCU UR4, c[0x0][0x3d0] ;  /* 0x00007a00ff0477ac */ /* 0x000e620008000800 */
[----:B0-----:R-:W-:Y:S01]  /*1a80*/  UISETP.NE.U32.AND UP0, UPT, UR6, URZ, UPT ;  /* 0x000000ff0600728c */ /* 0x001fe2000bf05070 */
[----:B-1----:R-:W-:-:S03]  /*1a90*/  IMAD.U32 R6, RZ, RZ, UR4 ;  /* 0x00000004ff067e24 */ /* 0x002fc6000f8e00ff */
[----:B------:R-:W-:Y:S01]  /*1aa0*/  UISETP.NE.AND.EX UP0, UPT, UR7, URZ, UPT, UP0 ;  /* 0x000000ff0700728c */ /* 0x000fe2000bf05300 */
[----:B------:R-:W-:Y:S01]  /*1ab0*/  UMOV UR4, 0x400 ;  /* 0x0000040000047882 */ /* 0x000fe20000000000 */
[C---:B------:R-:W-:Y:S01]  /*1ac0*/  IMAD.SHL.U32 R0, R6.reuse, 0x8, RZ ;  /* 0x0000000806007824 */ /* 0x040fe200078e00ff */
[----:B-----5:R-:W-:Y:S01]  /*1ad0*/  ULEA UR4, UR5, UR4, 0x18 ;  /* 0x0000000405047291 */ /* 0x020fe2000f8ec0ff */
[----:B------:R-:W-:-:S03]  /*1ae0*/  IMAD R3, R6, 0x3, RZ ;  /* 0x0000000306037824 */ /* 0x000fc600078e02ff */
[----:B------:R-:W-:Y:S02]  /*1af0*/  SEL R0, R0, RZ, P1 ;  /* 0x000000ff00007207 */ /* 0x000fe40000800000 */
[----:B----4-:R-:W-:Y:S02]  /*1b00*/  SEL R7, R3, R6, P1 ;  /* 0x0000000603077207 */ /* 0x010fe40000800000 */
[----:B------:R-:W-:Y:S02]  /*1b10*/  IADD3 R3, PT, PT, R0, UR4, RZ ;  /* 0x0000000400037c10 */ /* 0x000fe4000fffe0ff */
[----:B------:R-:W-:Y:S01]  /*1b20*/  LEA R0, R7, UR4, 0x2 ;  /* 0x0000000407007c11 */ /* 0x000fe2000f8e10ff */
[----:B------:R-:W-:Y:S06]  /*1b30*/  BRA.U !UP0, `(.L_x_113) ;  /* 0x0000000508ac7547 */ /* 0x000fec000b800000 */
        /* <DEDUP_REMOVED lines=8> */
.L_x_118:
        /* <DEDUP_REMOVED lines=27> */
.L_x_117:
        /* <DEDUP_REMOVED lines=43> */
.L_x_116:
[----:B------:R-:W-:Y:S05]  /*2020*/  BSYNC.RECONVERGENT B1 ;  /* 0x0000000000017941 */ /* 0x000fea0003800200 */
.L_x_115:
        /* <DEDUP_REMOVED lines=27> */
.L_x_114:
[----:B------:R-:W-:Y:S05]  /*21e0*/  BSYNC.RECONVERGENT B0 ;  /* 0x0000000000007941 */ /* 0x000fea0003800200 */
.L_x_113:
        /* <DEDUP_REMOVED lines=18> */
.L_x_126:
        /* <DEDUP_REMOVED lines=9> */
.L_x_125:
        /* <DEDUP_REMOVED lines=10> */
.L_x_124:
        /* <DEDUP_REMOVED lines=11> */
.L_x_123:
[----:B------:R-:W-:Y:S05]  /*24f0*/  BSYNC.RECONVERGENT B1 ;  /* 0x0000000000017941 */ /* 0x000fea0003800200 */
.L_x_122:
[----:B------:R-:W0:Y:S01]  /*2500*/  LDCU UR4, c[0x0][0x3cc] ;  /* 0x00007980ff0477ac */ /* 0x000e220008000800 */
[----:B------:R-:W1:Y:S01]  /*2510*/  LDCU UR5, c[0x0][0x3d8] ;  /* 0x00007b00ff0577ac */ /* 0x000e620008000800 */
[----:B0-----:R-:W-:-:S05]  /*2520*/  VIADD R0, R0, UR4 ;  /* 0x0000000400007c36 */ /* 0x001fca0008000000 */
[----:B-1----:R-:W-:-:S13]  /*2530*/  ISETP.GE.AND P2, PT, R0, UR5, PT ;  /* 0x0000000500007c0c */ /* 0x002fda000bf46270 */
[----:B------:R-:W-:Y:S05]  /*2540*/  @!P2 BRA `(.L_x_125) ;  /* 0xfffffffc0094a947 */ /* 0x000fea000383ffff */
[----:B------:R-:W-:Y:S05]  /*2550*/  @!P1 BRA `(.L_x_126) ;  /* 0xfffffffc006c9947 */ /* 0x000fea000383ffff */
[----:B------:R-:W-:Y:S05]  /*2560*/  BRA `(.L_x_120) ;  /* 0x0000000800207947 */ /* 0x000fea0003800000 */
.L_x_121:
[----:B------:R-:W0:Y:S01]  /*2570*/  LDCU.U8 UR4, c[0x0][0x3b4] ;  /* 0x00007680ff0477ac */ /* 0x000e220008000000 */
[----:B------:R-:W-:-:S04]  /*2580*/  LEA.HI R9, R6, R6, RZ, 0x1 ;  /* 0x0000000606097211 */ /* 0x000fc800078f08ff */
[----:B------:R-:W-:Y:S01]  /*2590*/  SHF.R.S32.HI R9, RZ, 0x1, R9 ;  /* 0x00000001ff097819 */ /* 0x000fe20000011409 */
[----:B0-----:R-:W-:-:S04]  /*25a0*/  UPRMT UR4, UR4, 0x8880, URZ ;  /* 0x0000888004047896 */ /* 0x001fc800080000ff */
[----:B------:R-:W-:-:S09]  /*25b0*/  UISETP.NE.AND UP0, UPT, UR4, URZ, UPT ;  /* 0x000000ff0400728c */ /* 0x000fd2000bf05270 */
[----:B------:R-:W-:Y:S05]  /*25c0*/  BRA.U !UP0, `(.L_x_127) ;  /* 0x0000000108fc7547 */ /* 0x000fea000b800000 */
[----:B------:R-:W-:-:S07]  /*25d0*/  MOV R19, R13 ;  /* 0x0000000d00137202 */ /* 0x000fce0000000f00 */
.L_x_132:
        /* <DEDUP_REMOVED lines=9> */
.L_x_131:
        /* <DEDUP_REMOVED lines=8> */
.L_x_130:
        /* <DEDUP_REMOVED lines=21> */
[----:B------:R-:W2:Y:S01]  /*2840*/  @P2 LDS R29, [R27+0x4] ;  /* 0x000004001b1d2984 */ /* 0x000ea20000000800 */
[--C-:B-1----:R-:W-:Y:S02]  /*2850*/  IMAD.IADD R15, R22, 0x1, R23.reuse ;  /* 0x00000001160f7824 */ /* 0x102fe400078e0217 */
[----:B------:R-:W-:Y:S01]  /*2860*/  IMAD.IADD R23, R7, 0x1, R23 ;  /* 0x0000000107177824 */ /* 0x000fe200078e0217 */
[----:B------:R-:W-:Y:S02]  /*2870*/  R2UR UR6, R4 ;  /* 0x00000000040672ca */ /* 0x000fe400000e0000 */
[----:B------:R-:W-:Y:S01]  /*2880*/  R2UR UR7, R5 ;  /* 0x00000000050772ca */ /* 0x000fe200000e0000 */
[----:B-----5:R-:W-:-:S04]  /*2890*/  IMAD.WIDE R16, R15, 0x2, R16 ;  /* 0x000000020f107825 */ /* 0x020fc800078e0210 */
[----:B---3--:R-:W-:Y:S02]  /*28a0*/  @!P2 HADD2.F32 R24, -RZ, R24.H0_H0 ;  /* 0x20000018ff18a230 */ /* 0x008fe40000004100 */
[----:B----4-:R-:W-:Y:S01]  /*28b0*/  @P2 HADD2.F32 R24, -RZ, R6.H0_H0 ;  /* 0x20000006ff182230 */ /* 0x010fe20000004100 */
[----:B0-----:R-:W-:Y:S01]  /*28c0*/  MOV R6, UR4 ;  /* 0x0000000400067c02 */ /* 0x001fe20008000f00 */
[----:B--2---:R-:W-:-:S03]  /*28d0*/  HADD2.F32 R25, -RZ, R25.H0_H0 ;  /* 0x20000019ff197230 */ /* 0x004fc60000004100 */
[----:B------:R-:W-:Y:S01]  /*28e0*/  FMUL R24, R29, R24 ;  /* 0x000000181d187220 */ /* 0x000fe20000400000 */
[----:B------:R-:W-:-:S03]  /*28f0*/  ISETP.GE.AND P2, PT, R23, R6, PT ;  /* 0x000000061700720c */ /* 0x000fc60003f46270 */
[----:B------:R-:W-:-:S05]  /*2900*/  FFMA R24, R25, R26, R24 ;  /* 0x0000001a19187223 */ /* 0x000fca0000000018 */
[----:B------:R-:W-:-:S05]  /*2910*/  F2FP.F16.F32.PACK_AB R24, RZ, R24 ;  /* 0x00000018ff18723e */ /* 0x000fca00000000ff */
[----:B------:R0:W-:Y:S01]  /*2920*/  STG.E.U16 desc[UR6][R16.64], R24 ;  /* 0x0000001810007986 */ /* 0x0001e2000c101506 */
[----:B------:R-:W-:Y:S05]  /*2930*/  @!P2 BRA `(.L_x_130) ;  /* 0xfffffffc006ca947 */ /* 0x000fea000383ffff */
.L_x_129:
[----:B------:R-:W-:Y:S05]  /*2940*/  BSYNC.RECONVERGENT B1 ;  /* 0x0000000000017941 */ /* 0x000fea0003800200 */
.L_x_128:
[----:B------:R-:W1:Y:S01]  /*2950*/  LDCU UR4, c[0x0][0x3cc] ;  /* 0x00007980ff0477ac */ /* 0x000e620008000800 */
[----:B------:R-:W4:Y:S01]  /*2960*/  LDCU UR5, c[0x0][0x3d8] ;  /* 0x00007b00ff0577ac */ /* 0x000f220008000800 */
[----:B-1----:R-:W-:-:S05]  /*2970*/  VIADD R21, R21, UR4 ;  /* 0x0000000415157c36 */ /* 0x002fca0008000000 */
[----:B----4-:R-:W-:-:S13]  /*2980*/  ISETP.GE.AND P2, PT, R21, UR5, PT ;  /* 0x0000000515007c0c */ /* 0x010fda000bf46270 */
[----:B------:R-:W-:Y:S05]  /*2990*/  @!P2 BRA `(.L_x_131) ;  /* 0xfffffffc0034a947 */ /* 0x000fea000383ffff */
[----:B------:R-:W-:Y:S05]  /*29a0*/  @!P1 BRA `(.L_x_132) ;  /* 0xfffffffc000c9947 */ /* 0x000fea000383ffff */
[----:B------:R-:W-:Y:S05]  /*29b0*/  BRA `(.L_x_120) ;  /* 0x00000004000c7947 */ /* 0x000fea0003800000 */
.L_x_127:
[----:B------:R-:W-:Y:S01]  /*29c0*/  IMAD.IADD R10, R9, 0x1, -R6 ;  /* 0x00000001090a7824 */ /* 0x000fe200078e0a06 */
[----:B-1----:R-:W-:-:S07]  /*29d0*/  MOV R11, R13 ;  /* 0x0000000d000b7202 */ /* 0x002fce0000000f00 */
.L_x_137:
        /* <DEDUP_REMOVED lines=11> */
.L_x_136:
[----:B0-----:R-:W0:Y:S01]  /*2a90*/  S2R R24, SR_TID.X ;  /* 0x0000000000187919 */ /* 0x001e220000002100 */
[----:B------:R-:W1:Y:S01]  /*2aa0*/  LDCU UR4, c[0x0][0x3d0] ;  /* 0x00007a00ff0477ac */ /* 0x000e620008000800 */
[----:B------:R-:W-:Y:S01]  /*2ab0*/  BSSY.RECONVERGENT B1, `(.L_x_133) ;  /* 0x000002d000017945 */ /* 0x000fe20003800200 */
[----:B-1----:R-:W-:-:S05]  /*2ac0*/  IMAD.U32 R6, RZ, RZ, UR4 ;  /* 0x00000004ff067e24 */ /* 0x002fca000f8e00ff */
[----:B0-----:R-:W-:-:S13]  /*2ad0*/  ISETP.GE.AND P2, PT, R24, R6, PT ;  /* 0x000000061800720c */ /* 0x001fda0003f46270 */
[----:B------:R-:W-:Y:S05]  /*2ae0*/  @P2 BRA `(.L_x_134) ;  /* 0x0000000000a42947 */ /* 0x000fea0003800000 */
[----:B------:R-:W-:-:S07]  /*2af0*/  IMAD.IADD R23, R19, 0x1, R22 ;  /* 0x0000000113177824 */ /* 0x000fce00078e0216 */
.L_x_135:
        /* <DEDUP_REMOVED lines=11> */
[C---:B------:R-:W-:Y:S02]  /*2bb0*/  @P2 R2UR UR7, R5.reuse ;  /* 0x00000000050722ca */ /* 0x040fe400000e0000 */
[----:B------:R-:W-:Y:S02]  /*2bc0*/  @!P2 R2UR UR8, R4 ;  /* 0x000000000408a2ca */ /* 0x000fe400000e0000 */
[----:B------:R-:W-:Y:S01]  /*2bd0*/  @!P2 R2UR UR9, R5 ;  /* 0x000000000509a2ca */ /* 0x000fe200000e0000 */
[----:B------:R-:W-:Y:S02]  /*2be0*/  @!P2 IMAD.WIDE R20, R9, 0x2, R14 ;  /* 0x000000020914a825 */ /* 0x000fe400078e020e */
[----:B------:R-:W2:Y:S06]  /*2bf0*/  LDG.E.U16 R14, desc[UR4][R14.64] ;  /* 0x000000040e0e7981 */ /* 0x000eac000c1e1500 */
        /* <DEDUP_REMOVED lines=11> */
[----:B-1----:R-:W-:Y:S02]  /*2cb0*/  IMAD.IADD R21, R12, 0x1, R22 ;  /* 0x000000010c157824 */ /* 0x002fe400078e0216 */
[----:B--2---:R-:W-:Y:S02]  /*2cc0*/  HADD2.F32 R15, -RZ, R14.H0_H0 ;  /* 0x2000000eff0f7230 */ /* 0x004fe40000004100 */
[----:B---3--:R-:W-:Y:S02]  /*2cd0*/  @P2 HADD2.F32 R26, -RZ, R26.H0_H0 ;  /* 0x2000001aff1a2230 */ /* 0x008fe40000004100 */
[----:B----4-:R-:W-:-:S05]  /*2ce0*/  @!P2 HADD2.F32 R26, -RZ, R20.H0_H0 ;  /* 0x20000014ff1aa230 */ /* 0x010fca0000004100 */
[----:B-----5:R-:W-:-:S04]  /*2cf0*/  FMUL R26, R29, R26 ;  /* 0x0000001a1d1a7220 */ /* 0x020fc80000400000 */
[----:B------:R-:W-:Y:S01]  /*2d00*/  FFMA R26, R15, R25, R26 ;  /* 0x000000190f1a7223 */ /* 0x000fe2000000001a */
[----:B------:R-:W-:Y:S01]  /*2d10*/  IMAD.IADD R15, R21, 0x1, R24 ;  /* 0x00000001150f7824 */ /* 0x000fe200078e0218 */
[----:B------:R-:W-:-:S04]  /*2d20*/  IADD3 R24, PT, PT, R7, R24, RZ ;  /* 0x0000001807187210 */ /* 0x000fc80007ffe0ff */
[----:B------:R-:W-:Y:S01]  /*2d30*/  ISETP.GE.AND P2, PT, R24, R6, PT ;  /* 0x000000061800720c */ /* 0x000fe20003f46270 */
[----:B0-----:R-:W-:Y:S01]  /*2d40*/  IMAD.WIDE R16, R15, 0x2, R16 ;  /* 0x000000020f107825 */ /* 0x001fe200078e0210 */
[----:B------:R-:W-:-:S05]  /*2d50*/  F2FP.F16.F32.PACK_AB R26, RZ, R26 ;  /* 0x0000001aff1a723e */ /* 0x000fca00000000ff */
[----:B------:R0:W-:Y:S06]  /*2d60*/  STG.E.U16 desc[UR4][R16.64], R26 ;  /* 0x0000001a10007986 */ /* 0x0001ec000c101504 */
[----:B------:R-:W-:Y:S05]  /*2d70*/  @!P2 BRA `(.L_x_135) ;  /* 0xfffffffc0060a947 */ /* 0x000fea000383ffff */
.L_x_134:
[----:B------:R-:W-:Y:S05]  /*2d80*/  BSYNC.RECONVERGENT B1 ;  /* 0x0000000000017941 */ /* 0x000fea0003800200 */
.L_x_133:
[----:B------:R-:W1:Y:S01]  /*2d90*/  LDCU UR4, c[0x0][0x3cc] ;  /* 0x00007980ff0477ac */ /* 0x000e620008000800 */
[----:B------:R-:W2:Y:S01]  /*2da0*/  LDCU UR5, c[0x0][0x3d8] ;  /* 0x00007b00ff0577ac */ /* 0x000ea20008000800 */
[----:B-1----:R-:W-:-:S05]  /*2db0*/  VIADD R22, R22, UR4 ;  /* 0x0000000416167c36 */ /* 0x002fca0008000000 */
[----:B--2---:R-:W-:-:S13]  /*2dc0*/  ISETP.GE.AND P2, PT, R22, UR5, PT ;  /* 0x0000000516007c0c */ /* 0x004fda000bf46270 */
[----:B------:R-:W-:Y:S05]  /*2dd0*/  @!P2 BRA `(.L_x_136) ;  /* 0xfffffffc002ca947 */ /* 0x000fea000383ffff */
[----:B------:R-:W-:Y:S05]  /*2de0*/  @!P1 BRA `(.L_x_137) ;  /* 0xfffffff800fc9947 */ /* 0x000fea000383ffff */
.L_x_120:
[----:B------:R-:W-:Y:S05]  /*2df0*/  BSYNC.RECONVERGENT B0 ;  /* 0x0000000000007941 */ /* 0x000fea0003800200 */
.L_x_119:
        /* <DEDUP_REMOVED lines=11> */
.L_x_144:
        /* <DEDUP_REMOVED lines=9> */
.L_x_143:
        /* <DEDUP_REMOVED lines=8> */
.L_x_142:
        /* <DEDUP_REMOVED lines=12> */
.L_x_141:
[----:B------:R-:W-:Y:S05]  /*3080*/  BSYNC.RECONVERGENT B1 ;  /* 0x0000000000017941 */ /* 0x000fea0003800200 */
.L_x_140:
[----:B------:R-:W0:Y:S01]  /*3090*/  LDCU UR4, c[0x0][0x3d8] ;  /* 0x00007b00ff0477ac */ /* 0x000e220008000800 */
[----:B------:R-:W-:-:S05]  /*30a0*/  IMAD.IADD R14, R14, 0x1, R23 ;  /* 0x000000010e0e7824 */ /* 0x000fca00078e0217 */
[----:B0-----:R-:W-:-:S13]  /*30b0*/  ISETP.GE.AND P2, PT, R14, UR4, PT ;  /* 0x000000040e007c0c */ /* 0x001fda000bf46270 */
[----:B------:R-:W-:Y:S05]  /*30c0*/  @!P2 BRA `(.L_x_143) ;  /* 0xfffffffc009ca947 */ /* 0x000fea000383ffff */
[----:B------:R-:W-:Y:S05]  /*30d0*/  @!P1 BRA `(.L_x_144) ;  /* 0xfffffffc00749947 */ /* 0x000fea000383ffff */
.L_x_139:
[----:B------:R-:W-:Y:S05]  /*30e0*/  BSYNC.RECONVERGENT B0 ;  /* 0x0000000000007941 */ /* 0x000fea0003800200 */
.L_x_138:
        /* <DEDUP_REMOVED lines=17> */
.L_x_151:
[----:B------:R-:W5:Y:S01]  /*3200*/  LDCU UR4, c[0x0][0x3dc] ;  /* 0x00007b80ff0477ac */ /* 0x000f620008000800 */
[C---:B------:R-:W-:Y:S02]  /*3210*/  IMAD R19, R3.reuse, UR36, R20 ;  /* 0x0000002403137c24 */ /* 0x040fe4000f8e0214 */
[----:B------:R-:W-:Y:S01]  /*3220*/  IMAD.MOV.U32 R12, RZ, RZ, RZ ;  /* 0x000000ffff0c7224 */ /* 0x000fe200078e00ff */
[----:B------:R-:W1:Y:S01]  /*3230*/  LDCU UR5, c[0x0][0x3c8] ;  /* 0x00007900ff0577ac */ /* 0x000e620008000800 */
[----:B-----5:R-:W-:Y:S02]  /*3240*/  IMAD R21, R3, UR4, R0 ;  /* 0x0000000403157c24 */ /* 0x020fe4000f8e0200 */
[----:B0-----:R-:W-:-:S05]  /*3250*/  IMAD.IADD R3, R18, 0x1, R3 ;  /* 0x0000000112037824 */ /* 0x001fca00078e0203 */
[----:B-1--4-:R-:W-:-:S13]  /*3260*/  ISETP.GE.AND P1, PT, R3, UR5, PT ;  /* 0x0000000503007c0c */ /* 0x012fda000bf26270 */
.L_x_150:
        /* <DEDUP_REMOVED lines=9> */
.L_x_149:
        /* <DEDUP_REMOVED lines=11> */
.L_x_148:
[----:B------:R-:W-:Y:S05]  /*33b0*/  BSYNC.RECONVERGENT B1 ;  /* 0x0000000000017941 */ /* 0x000fea0003800200 */
.L_x_147:
[----:B------:R-:W0:Y:S01]  /*33c0*/  LDCU UR4, c[0x0][0x3cc] ;  /* 0x00007980ff0477ac */ /* 0x000e220008000800 */
[----:B------:R-:W1:Y:S01]  /*33d0*/  LDCU UR5, c[0x0][0x3dc] ;  /* 0x00007b80ff0577ac */ /* 0x000e620008000800 */
[----:B0-----:R-:W-:-:S04]  /*33e0*/  IADD3 R12, PT, PT, R12, UR4, RZ ;  /* 0x000000040c0c7c10 */ /* 0x001fc8000fffe0ff */
[----:B-1----:R-:W-:-:S13]  /*33f0*/  ISETP.GE.AND P2, PT, R12, UR5, PT ;  /* 0x000000050c007c0c */ /* 0x002fda000bf46270 */
[----:B------:R-:W-:Y:S05]  /*3400*/  @!P2 BRA `(.L_x_150) ;  /* 0xfffffffc0098a947 */ /* 0x000fea000383ffff */
[----:B------:R-:W-:Y:S05]  /*3410*/  @!P1 BRA `(.L_x_151) ;  /* 0xfffffffc00789947 */ /* 0x000fea000383ffff */
.L_x_146:
[----:B------:R-:W-:Y:S05]  /*3420*/  BSYNC.RECONVERGENT B0 ;  /* 0x0000000000007941 */ /* 0x000fea0003800200 */
.L_x_145:
        /* <DEDUP_REMOVED lines=13> */
.L_x_156:
[----:B------:R-:W0:Y:S01]  /*3500*/  LDCU UR6, c[0x0][0x3dc] ;  /* 0x00007b80ff0677ac */ /* 0x000e220008000800 */
[----:B-1--4-:R-:W-:Y:S01]  /*3510*/  IADD3 R8, PT, PT, R13, R2, RZ ;  /* 0x000000020d087210 */ /* 0x012fe20007ffe0ff */
[----:B------:R-:W-:-:S04]  /*3520*/  IMAD.MOV.U32 R12, RZ, RZ, RZ ;  /* 0x000000ffff0c7224 */ /* 0x000fc800078e00ff */
[----:B------:R-:W-:Y:S02]  /*3530*/  IMAD R23, R8, UR36, R3 ;  /* 0x0000002408177c24 */ /* 0x000fe4000f8e0203 */
[----:B0-----:R-:W-:-:S04]  /*3540*/  IMAD R6, R13, UR6, R0 ;  /* 0x000000060d067c24 */ /* 0x001fc8000f8e0200 */
[----:B------:R-:W-:-:S07]  /*3550*/  IMAD.IADD R21, R6, 0x1, R25 ;  /* 0x0000000106157824 */ /* 0x000fce00078e0219 */
.L_x_155:
        /* <DEDUP_REMOVED lines=9> */
.L_x_154:
        /* <DEDUP_REMOVED lines=11> */
.L_x_153:
[----:B------:R-:W-:Y:S05]  /*36a0*/  BSYNC.RECONVERGENT B0 ;  /* 0x0000000000007941 */ /* 0x000fea0003800200 */
.L_x_152:
        /* <DEDUP_REMOVED lines=9> */
.L_x_157:
        /* <DEDUP_REMOVED lines=12> */
.L_x_643:


//--------------------- .text._ZN18transformer_engine30fused_qkv_rope_backward_kernelIfEEvPKT_S3_S3_PKfS5_PS1_15NVTE_QKV_Formatbiiiiiiiiii --------------------------
	.section	.text._ZN18transformer_engine30fused_qkv_rope_backward_kernelIfEEvPKT_S3_S3_PKfS5_PS1_15NVTE_QKV_Formatbiiiiiiiiii,"ax",@progbits
	.align	128
        .global         _ZN18transformer_engine30fused_qkv_rope_backward_kernelIfEEvPKT_S3_S3_PKfS5_PS1_15NVTE_QKV_Formatbiiiiiiiiii
        .type           _ZN18transformer_engine30fused_qkv_rope_backward_kernelIfEEvPKT_S3_S3_PKfS5_PS1_15NVTE_QKV_Formatbiiiiiiiiii,@function
        .size           _ZN18transformer_engine30fused_qkv_rope_backward_kernelIfEEvPKT_S3_S3_PKfS5_PS1_15NVTE_QKV_Formatbiiiiiiiiii,(.L_x_644 - _ZN18transformer_engine30fused_qkv_rope_backward_kernelIfEEvPKT_S3_S3_PKfS5_PS1_15NVTE_QKV_Formatbiiiiiiiiii)
        .other          _ZN18transformer_engine30fused_qkv_rope_backward_kernelIfEEvPKT_S3_S3_PKfS5_PS1_15NVTE_QKV_Formatbiiiiiiiiii,@"STO_CUDA_ENTRY STV_DEFAULT"
_ZN18transformer_engine30fused_qkv_rope_backward_kernelIfEEvPKT_S3_S3_PKfS5_PS1_15NVTE_QKV_Formatbiiiiiiiiii:
.text._ZN18transformer_engine30fused_qkv_rope_backward_kernelIfEEvPKT_S3_S3_PKfS5_PS1_15NVTE_QKV_Formatbiiiiiiiiii:
        /* <DEDUP_REMOVED lines=45> */
.L_x_159:
        /* <DEDUP_REMOVED lines=14> */
.L_x_158:
        /* <DEDUP_REMOVED lines=19> */
.L_x_165:
        /* <DEDUP_REMOVED lines=28> */
.L_x_164:
        /* <DEDUP_REMOVED lines=13> */
.L_x_163:
        /* <DEDUP_REMOVED lines=31> */
.L_x_162:
[----:B------:R-:W-:Y:S05]  /*0960*/  BSYNC.RECONVERGENT B0 ;  /* 0x0000000000007941 */ /* 0x000fea0003800200 */
.L_x_161:
        /* <DEDUP_REMOVED lines=30> */
.L_x_160:
        /* <DEDUP_REMOVED lines=18> */
.L_x_173:
[----:B0-----:R-:W0:Y:S01]  /*0c70*/  LDCU UR4, c[0x0][0x3d4] ;  /* 0x00007a80ff0477ac */ /* 0x001e220008000800 */
[C---:B------:R-:W-:Y:S02]  /*0c80*/  IMAD R6, R3.reuse, UR36, R18 ;  /* 0x0000002403067c24 */ /* 0x040fe4000f8e0212 */
[----:B------:R-:W-:Y:S01]  /*0c90*/  IMAD.MOV.U32 R19, RZ, RZ, RZ ;  /* 0x000000ffff137224 */ /* 0x000fe200078e00ff */
[----:B------:R-:W5:Y:S01]  /*0ca0*/  LDCU UR5, c[0x0][0x3c8] ;  /* 0x00007900ff0577ac */ /* 0x000f620008000800 */
[----:B0-----:R-:W-:Y:S01]  /*0cb0*/  IMAD R15, R3, UR4, R16 ;  /* 0x00000004030f7c24 */ /* 0x001fe2000f8e0210 */
[----:B--2---:R-:W-:-:S04]  /*0cc0*/  IADD3 R3, PT, PT, R14, R3, RZ ;  /* 0x000000030e037210 */ /* 0x004fc80007ffe0ff */
[----:B-----5:R-:W-:-:S13]  /*0cd0*/  ISETP.GE.AND P1, PT, R3, UR5, PT ;  /* 0x0000000503007c0c */ /* 0x020fda000bf26270 */
.L_x_172:
        /* <DEDUP_REMOVED lines=8> */
.L_x_171:
[----:B0-----:R-:W0:Y:S01]  /*0d60*/  LDC.64 R8, c[0x0][0x380] ;  /* 0x0000e000ff087b82 */ /* 0x001e220000000a00 */
[----:B---3--:R-:W-:Y:S01]  /*0d70*/  R2UR UR4, R4 ;  /* 0x00000000040472ca */ /* 0x008fe200000e0000 */
[----:B------:R-:W-:Y:S01]  /*0d80*/  IMAD.IADD R11, R21, 0x1, R23 ;  /* 0x00000001150b7824 */ /* 0x000fe200078e0217 */
[----:B------:R-:W-:-:S03]  /*0d90*/  R2UR UR5, R5 ;  /* 0x00000000050572ca */ /* 0x000fc600000e0000 */
[----:B0-----:R-:W-:Y:S02]  /*0da0*/  IMAD.WIDE R8, R11, 0x4, R8 ;  /* 0x000000040b087825 */ /* 0x001fe400078e0208 */
[----:B------:R-:W0:Y:S08]  /*0db0*/  LDC.64 R10, c[0x0][0x3a8] ;  /* 0x0000ea00ff0a7b82 */ /* 0x000e300000000a00 */
[----:B------:R-:W2:Y:S01]  /*0dc0*/  LDG.E R9, desc[UR4][R8.64] ;  /* 0x0000000408097981 */ /* 0x000ea2000c1e1900 */
[----:B------:R-:W-:Y:S01]  /*0dd0*/  IMAD.IADD R25, R20, 0x1, R23 ;  /* 0x0000000114197824 */ /* 0x000fe200078e0217 */
[----:B-1----:R-:W-:-:S04]  /*0de0*/  IADD3 R23, PT, PT, R12, R23, RZ ;  /* 0x000000170c177210 */ /* 0x002fc80007ffe0ff */
[----:B------:R-:W-:Y:S01]  /*0df0*/  ISETP.GE.AND P0, PT, R23, R0, PT ;  /* 0x000000001700720c */ /* 0x000fe20003f06270 */
[----:B0-----:R-:W-:-:S05]  /*0e00*/  IMAD.WIDE R10, R25, 0x4, R10 ;  /* 0x00000004190a7825 */ /* 0x001fca00078e020a */
[----:B--2---:R0:W-:Y:S07]  /*0e10*/  STG.E desc[UR4][R10.64], R9 ;  /* 0x000000090a007986 */ /* 0x0041ee000c101904 */
[----:B------:R-:W-:Y:S05]  /*0e20*/  @!P0 BRA `(.L_x_171) ;  /* 0xfffffffc00cc8947 */ /* 0x000fea000383ffff */
.L_x_170:
[----:B------:R-:W-:Y:S05]  /*0e30*/  BSYNC.RECONVERGENT B1 ;  /* 0x0000000000017941 */ /* 0x000fea0003800200 */
.L_x_169:
[----:B------:R-:W2:Y:S01]  /*0e40*/  LDCU UR4, c[0x0][0x3cc] ;  /* 0x00007980ff0477ac */ /* 0x000ea20008000800 */
[----:B------:R-:W4:Y:S01]  /*0e50*/  LDCU UR5, c[0x0][0x3d4] ;  /* 0x00007a80ff0577ac */ /* 0x000f220008000800 */
[----:B--2---:R-:W-:-:S05]  /*0e60*/  VIADD R19, R19, UR4 ;  /* 0x0000000413137c36 */ /* 0x004fca0008000000 */
[----:B----4-:R-:W-:-:S13]  /*0e70*/  ISETP.GE.AND P0, PT, R19, UR5, PT ;  /* 0x0000000513007c0c */ /* 0x010fda000bf06270 */
[----:B------:R-:W-:Y:S05]  /*0e80*/  @!P0 BRA `(.L_x_172) ;  /* 0xfffffffc00948947 */ /* 0x000fea000383ffff */
[----:B------:R-:W-:Y:S05]  /*0e90*/  @!P1 BRA `(.L_x_173) ;  /* 0xfffffffc00749947 */ /* 0x000fea000383ffff */
[----:B------:R-:W-:Y:S05]  /*0ea0*/  BRA `(.L_x_167) ;  /* 0x0000000400fc7947 */ /* 0x000fea0003800000 */
.L_x_168:
[----:B------:R-:W0:Y:S01]  /*0eb0*/  LDCU.U8 UR4, c[0x0][0x3b4] ;  /* 0x00007680ff0477ac */ /* 0x000e220008000000 */
[----:B------:R-:W-:-:S04]  /*0ec0*/  LEA.HI R15, R0, R0, RZ, 0x1 ;  /* 0x00000000000f7211 */ /* 0x000fc800078f08ff */
[----:B------:R-:W-:Y:S01]  /*0ed0*/  SHF.R.S32.HI R15, RZ, 0x1, R15 ;  /* 0x00000001ff0f7819 */ /* 0x000fe2000001140f */
[----:B0-----:R-:W-:-:S04]  /*0ee0*/  UPRMT UR4, UR4, 0x8880, URZ ;  /* 0x0000888004047896 */ /* 0x001fc800080000ff */
[----:B------:R-:W-:-:S09]  /*0ef0*/  UISETP.NE.AND UP0, UPT, UR4, URZ, UPT ;  /* 0x000000ff0400728c */ /* 0x000fd2000bf05270 */
[----:B------:R-:W-:Y:S05]  /*0f00*/  BRA.U !UP0, `(.L_x_174) ;  /* 0x0000000108f07547 */ /* 0x000fea000b800000 */
[----:B------:R-:W-:-:S07]  /*0f10*/  IMAD.MOV.U32 R15, RZ, RZ, R13 ;  /* 0x000000ffff0f7224 */ /* 0x000fce00078e000d */
.L_x_179:
[----:B0-----:R-:W0:Y:S01]  /*0f20*/  LDCU UR4, c[0x0][0x3d4] ;  /* 0x00007a80ff0477ac */ /* 0x001e220008000800 */
[C---:B------:R-:W-:Y:S01]  /*0f30*/  IMAD R19, R15.reuse, UR36, R18 ;  /* 0x000000240f137c24 */ /* 0x040fe2000f8e0212 */
[----:B------:R-:W-:Y:S01]  /*0f40*/  MOV R21, RZ ;  /* 0x000000ff00157202 */ /* 0x000fe20000000f00 */
[----:B------:R-:W5:Y:S01]  /*0f50*/  LDCU UR5, c[0x0][0x3c8] ;  /* 0x00007900ff0577ac */ /* 0x000f620008000800 */
[----:B0-----:R-:W-:Y:S02]  /*0f60*/  IMAD R20, R15, UR4, R16 ;  /* 0x000000040f147c24 */ /* 0x001fe4000f8e0210 */
[----:B--2---:R-:W-:-:S05]  /*0f70*/  IMAD.IADD R15, R14, 0x1, R15 ;  /* 0x000000010e0f7824 */ /* 0x004fca00078e020f */
[----:B-----5:R-:W-:-:S13]  /*0f80*/  ISETP.GE.AND P0, PT, R15, UR5, PT ;  /* 0x000000050f007c0c */ /* 0x020fda000bf06270 */
.L_x_178:
        /* <DEDUP_REMOVED lines=11> */
.L_x_177:
[----:B------:R-:W-:Y:S01]  /*1040*/  LOP3.LUT R0, R25, 0x1, RZ, 0xc0, !PT ;  /* 0x0000000119007812 */ /* 0x000fe200078ec0ff */
[----:B0-----:R-:W0:Y:S01]  /*1050*/  LDC.64 R8, c[0x0][0x380] ;  /* 0x0000e000ff087b82 */ /* 0x001e220000000a00 */
[----:B------:R-:W-:Y:S02]  /*1060*/  IMAD.IADD R11, R23, 0x1, R25 ;  /* 0x00000001170b7824 */ /* 0x000fe400078e0219 */
[----:B------:R-:W-:-:S13]  /*1070*/  ISETP.NE.U32.AND P1, PT, R0, 0x1, PT ;  /* 0x000000010000780c */ /* 0x000fda0003f25070 */
[----:B---3--:R-:W-:Y:S02]  /*1080*/  @!P1 R2UR UR4, R4 ;  /* 0x00000000040492ca */ /* 0x008fe400000e0000 */
[----:B------:R-:W-:Y:S01]  /*1090*/  @!P1 R2UR UR5, R5 ;  /* 0x00000000050592ca */ /* 0x000fe200000e0000 */
[----:B0-----:R-:W-:-:S12]  /*10a0*/  IMAD.WIDE R8, R11, 0x4, R8 ;  /* 0x000000040b087825 */ /* 0x001fd800078e0208 */
[----:B------:R-:W2:Y:S01]  /*10b0*/  @!P1 LDG.E R0, desc[UR4][R8.64+-0x4] ;  /* 0xfffffc0408009981 */ /* 0x000ea2000c1e1900 */
[C---:B------:R-:W-:Y:S02]  /*10c0*/  @P1 R2UR UR6, R4.reuse ;  /* 0x00000000040612ca */ /* 0x040fe400000e0000 */
[C---:B------:R-:W-:Y:S02]  /*10d0*/  @P1 R2UR UR7, R5.reuse ;  /* 0x00000000050712ca */ /* 0x040fe400000e0000 */
[----:B------:R-:W-:Y:S02]  /*10e0*/  R2UR UR4, R4 ;  /* 0x00000000040472ca */ /* 0x000fe400000e0000 */
[----:B------:R-:W-:-:S13]  /*10f0*/  R2UR UR5, R5 ;  /* 0x00000000050572ca */ /* 0x000fda00000e0000 */
[----:B------:R-:W3:Y:S01]  /*1100*/  LDG.E R24, desc[UR4][R8.64] ;  /* 0x0000000408187981 */ /* 0x000ee2000c1e1900 */
[C---:B------:R-:W-:Y:S01]  /*1110*/  IMAD R27, R25.reuse, 0x4, R3 ;  /* 0x00000004191b7824 */ /* 0x040fe200078e0203 */
[----:B------:R-:W0:Y:S04]  /*1120*/  LDCU UR4, c[0x0][0x3d0] ;  /* 0x00007a00ff0477ac */ /* 0x000e280008000800 */
[----:B------:R-:W4:Y:S01]  /*1130*/  @!P1 LDS R10, [R27+-0x4] ;  /* 0xfffffc001b0a9984 */ /* 0x000f220000000800 */
[----:B------:R-:W-:-:S06]  /*1140*/  IMAD R26, R25, 0x4, R6 ;  /* 0x00000004191a7824 */ /* 0x000fcc00078e0206 */
[----:B------:R-:W-:Y:S04]  /*1150*/  LDS R26, [R26] ;  /* 0x000000001a1a7984 */ /* 0x000fe80000000800 */
[----:B------:R5:W2:Y:S01]  /*1160*/  @P1 LDG.E R0, desc[UR6][R8.64+0x4] ;  /* 0x0000040608001981 */ /* 0x000aa2000c1e1900 */
[----:B----4-:R-:W-:Y:S02]  /*1170*/  @!P1 FADD R29, -R10, -RZ ;  /* 0x800000ff0a1d9221 */ /* 0x010fe40000000100 */
[----:B------:R-:W4:Y:S04]  /*1180*/  LDC.64 R10, c[0x0][0x3a8] ;  /* 0x0000ea00ff0a7b82 */ /* 0x000f280000000a00 */
[----:B------:R-:W2:Y:S01]  /*1190*/  @P1 LDS R29, [R27+0x4] ;  /* 0x000004001b1d1984 */ /* 0x000ea20000000800 */
[----:B-----5:R-:W-:Y:S01]  /*11a0*/  IADD3 R9, PT, PT, R22, R25, RZ ;  /* 0x0000001916097210 */ /* 0x020fe20007ffe0ff */
[----:B-1----:R-:W-:Y:S01]  /*11b0*/  IMAD.IADD R25, R12, 0x1, R25 ;  /* 0x000000010c197824 */ /* 0x002fe200078e0219 */
[----:B------:R-:W-:-:S02]  /*11c0*/  R2UR UR6, R4 ;  /* 0x00000000040672ca */ /* 0x000fc400000e0000 */
[----:B------:R-:W-:Y:S01]  /*11d0*/  R2UR UR7, R5 ;  /* 0x00000000050772ca */ /* 0x000fe200000e0000 */
[----:B----4-:R-:W-:-:S04]  /*11e0*/  IMAD.WIDE R10, R9, 0x4, R10 ;  /* 0x00000004090a7825 */ /* 0x010fc800078e020a */
[----:B--2---:R-:W-:Y:S01]  /*11f0*/  FMUL R29, R29, R0 ;  /* 0x000000001d1d7220 */ /* 0x004fe20000400000 */
[----:B0-----:R-:W-:-:S05]  /*1200*/  IMAD.U32 R0, RZ, RZ, UR4 ;  /* 0x00000004ff007e24 */ /* 0x001fca000f8e00ff */
[----:B------:R-:W-:Y:S01]  /*1210*/  ISETP.GE.AND P1, PT, R25, R0, PT ;  /* 0x000000001900720c */ /* 0x000fe20003f26270 */
[----:B---3--:R-:W-:-:S05]  /*1220*/  FFMA R29, R24, R26, R29 ;  /* 0x0000001a181d7223 */ /* 0x008fca000000001d */
[----:B------:R0:W-:Y:S07]  /*1230*/  STG.E desc[UR6][R10.64], R29 ;  /* 0x0000001d0a007986 */ /* 0x0001ee000c101906 */
[----:B------:R-:W-:Y:S05]  /*1240*/  @!P1 BRA `(.L_x_177) ;  /* 0xfffffffc007c9947 */ /* 0x000fea000383ffff */
.L_x_176:
[----:B------:R-:W-:Y:S05]  /*1250*/  BSYNC.RECONVERGENT B1 ;  /* 0x0000000000017941 */ /* 0x000fea0003800200 */
.L_x_175:
[----:B------:R-:W2:Y:S01]  /*1260*/  LDCU UR4, c[0x0][0x3cc] ;  /* 0x00007980ff0477ac */ /* 0x000ea20008000800 */
[----:B------:R-:W4:Y:S01]  /*1270*/  LDCU UR5, c[0x0][0x3d4] ;  /* 0x00007a80ff0577ac */ /* 0x000f220008000800 */
[----:B--2---:R-:W-:-:S05]  /*1280*/  VIADD R21, R21, UR4 ;  /* 0x0000000415157c36 */ /* 0x004fca0008000000 */
[----:B----4-:R-:W-:-:S13]  /*1290*/  ISETP.GE.AND P1, PT, R21, UR5, PT ;  /* 0x0000000515007c0c */ /* 0x010fda000bf26270 */
[----:B------:R-:W-:Y:S05]  /*12a0*/  @!P1 BRA `(.L_x_178) ;  /* 0xfffffffc00389947 */ /* 0x000fea000383ffff */
[----:B------:R-:W-:Y:S05]  /*12b0*/  @!P0 BRA `(.L_x_179) ;  /* 0xfffffffc00188947 */ /* 0x000fea000383ffff */
[----:B------:R-:W-:Y:S05]  /*12c0*/  BRA `(.L_x_167) ;  /* 0x0000000000f47947 */ /* 0x000fea0003800000 */
.L_x_174:
[----:B------:R-:W-:Y:S01]  /*12d0*/  IADD3 R19, PT, PT, R15, -R0, RZ ;  /* 0x800000000f137210 */ /* 0x000fe20007ffe0ff */
[----:B------:R-:W-:-:S07]  /*12e0*/  IMAD.MOV.U32 R21, RZ, RZ, R13 ;  /* 0x000000ffff157224 */ /* 0x000fce00078e000d */
.L_x_184:
[----:B0-----:R-:W-:-:S07]  /*12f0*/  IMAD.MOV.U32 R20, RZ, RZ, RZ ;  /* 0x000000ffff147224 */ /* 0x001fce00078e00ff */
.L_x_183:
[----:B0-----:R-:W0:Y:S01]  /*1300*/  S2R R23, SR_TID.X ;  /* 0x0000000000177919 */ /* 0x001e220000002100 */
        /* <DEDUP_REMOVED lines=13> */
.L_x_182:
[----:B0-----:R-:W0:Y:S01]  /*13e0*/  LDCU UR4, c[0x0][0x3d0] ;  /* 0x00007a00ff0477ac */ /* 0x001e220008000800 */
[----:B------:R-:W4:Y:S01]  /*13f0*/  LDC.64 R6, c[0x0][0x380] ;  /* 0x0000e000ff067b82 */ /* 0x000f220000000a00 */
[----:B------:R-:W-:Y:S01]  /*1400*/  IMAD.IADD R25, R23, 0x1, R15 ;  /* 0x0000000117197824 */ /* 0x000fe200078e020f */
[----:B------:R-:W-:Y:S01]  /*1410*/  IADD3 R9, PT, PT, R26, R23, RZ ;  /* 0x000000171a097210 */ /* 0x000fe20007ffe0ff */
[----:B0-----:R-:W-:-:S05]  /*1420*/  IMAD.U32 R0, RZ, RZ, UR4 ;  /* 0x00000004ff007e24 */ /* 0x001fca000f8e00ff */
[----:B------:R-:W-:Y:S01]  /*1430*/  ISETP.GE.AND P0, PT, R25, R0, PT ;  /* 0x000000001900720c */ /* 0x000fe20003f06270 */
[----:B----4-:R-:W-:-:S12]  /*1440*/  IMAD.WIDE R6, R9, 0x4, R6 ;  /* 0x0000000409067825 */ /* 0x010fd800078e0206 */
[----:B---3--:R-:W-:Y:S01]  /*1450*/  @P0 R2UR UR4, R4 ;  /* 0x00000000040402ca */ /* 0x008fe200000e0000 */
[----:B------:R-:W-:Y:S01]  /*1460*/  @P0 IMAD.WIDE R8, R19, 0x4, R6 ;  /* 0x0000000413080825 */ /* 0x000fe200078e0206 */
[----:B------:R-:W-:-:S13]  /*1470*/  @P0 R2UR UR5, R5 ;  /* 0x00000000050502ca */ /* 0x000fda00000e0000 */
[----:B------:R0:W3:Y:S01]  /*1480*/  @P0 LDG.E R27, desc[UR4][R8.64] ;  /* 0x00000004081b0981 */ /* 0x0000e2000c1e1900 */
[C---:B------:R-:W-:Y:S01]  /*1490*/  @!P0 R2UR UR6, R4.reuse ;  /* 0x00000000040682ca */ /* 0x040fe200000e0000 */
[----:B------:R-:W-:Y:S01]  /*14a0*/  @!P0 IMAD.WIDE R10, R15, 0x4, R6 ;  /* 0x000000040f0a8825 */ /* 0x000fe200078e0206 */
[C---:B------:R-:W-:Y:S02]  /*14b0*/  @!P0 R2UR UR7, R5.reuse ;  /* 0x00000000050782ca */ /* 0x040fe400000e0000 */
[----:B------:R-:W-:Y:S02]  /*14c0*/  R2UR UR4, R4 ;  /* 0x00000000040472ca */ /* 0x000fe400000e0000 */
[----:B------:R-:W-:Y:S01]  /*14d0*/  R2UR UR5, R5 ;  /* 0x00000000050572ca */ /* 0x000fe200000e0000 */
[----:B------:R-:W-:Y:S01]  /*14e0*/  @!P0 IMAD R29, R25, 0x4, R3 ;  /* 0x00000004191d8824 */ /* 0x000fe200078e0203 */
[----:B0-----:R-:W0:Y:S11]  /*14f0*/  LDC.64 R8, c[0x0][0x3a8] ;  /* 0x0000ea00ff087b82 */ /* 0x001e360000000a00 */
[----:B------:R-:W4:Y:S04]  /*1500*/  LDG.E R6, desc[UR4][R6.64] ;  /* 0x0000000406067981 */ /* 0x000f28000c1e1900 */
[----:B------:R5:W3:Y:S02]  /*1510*/  @!P0 LDG.E R27, desc[UR6][R10.64] ;  /* 0x000000060a1b8981 */ /* 0x000ae4000c1e1900 */
[----:B-----5:R-:W-:-:S04]  /*1520*/  IMAD R10, R23, 0x4, R22 ;  /* 0x00000004170a7824 */ /* 0x020fc800078e0216 */
[----:B------:R-:W-:Y:S02]  /*1530*/  @P0 IMAD R28, R15, 0x4, R10 ;  /* 0x000000040f1c0824 */ /* 0x000fe400078e020a */
[----:B------:R-:W-:Y:S04]  /*1540*/  LDS R10, [R10] ;  /* 0x000000000a0a7984 */ /* 0x000fe80000000800 */
[----:B------:R-:W5:Y:S01]  /*1550*/  @P0 LDS R28, [R28] ;  /* 0x000000001c1c0984 */ /* 0x000f620000000800 */
[----:B------:R-:W-:Y:S01]  /*1560*/  IADD3 R7, PT, PT, R24, R23, RZ ;  /* 0x0000001718077210 */ /* 0x000fe20007ffe0ff */
[----:B-1----:R-:W-:Y:S02]  /*1570*/  IMAD.IADD R23, R12, 0x1, R23 ;  /* 0x000000010c177824 */ /* 0x002fe400078e0217 */
[----:B-----5:R-:W-:-:S06]  /*1580*/  @P0 FADD R25, -R28, -RZ ;  /* 0x800000ff1c190221 */ /* 0x020fcc0000000100 */
[----:B------:R-:W3:Y:S01]  /*1590*/  @!P0 LDS R25, [R29] ;  /* 0x000000001d198984 */ /* 0x000ee20000000800 */
[----:B------:R-:W-:Y:S01]  /*15a0*/  ISETP.GE.AND P0, PT, R23, R0, PT ;  /* 0x000000001700720c */ /* 0x000fe20003f06270 */
[----:B0-----:R-:W-:-:S04]  /*15b0*/  IMAD.WIDE R8, R7, 0x4, R8 ;  /* 0x0000000407087825 */ /* 0x001fc800078e0208 */
[----:B---3--:R-:W-:-:S04]  /*15c0*/  FMUL R25, R25, R27 ;  /* 0x0000001b19197220 */ /* 0x008fc80000400000 */
[----:B----4-:R-:W-:-:S05]  /*15d0*/  FFMA R25, R6, R10, R25 ;  /* 0x0000000a06197223 */ /* 0x010fca0000000019 */
[----:B------:R0:W-:Y:S01]  /*15e0*/  STG.E desc[UR4][R8.64], R25 ;  /* 0x0000001908007986 */ /* 0x0001e2000c101904 */
[----:B------:R-:W-:Y:S05]  /*15f0*/  @!P0 BRA `(.L_x_182) ;  /* 0xfffffffc00788947 */ /* 0x000fea000383ffff */
.L_x_181:
[----:B------:R-:W-:Y:S05]  /*1600*/  BSYNC.RECONVERGENT B1 ;  /* 0x0000000000017941 */ /* 0x000fea0003800200 */
.L_x_180:
[----:B------:R-:W5:Y:S01]  /*1610*/  LDCU UR4, c[0x0][0x3cc] ;  /* 0x00007980ff0477ac */ /* 0x000f620008000800 */
[----:B------:R-:W1:Y:S01]  /*1620*/  LDCU UR5, c[0x0][0x3d4] ;  /* 0x00007a80ff0577ac */ /* 0x000e620008000800 */
[----:B-----5:R-:W-:-:S05]  /*1630*/  VIADD R20, R20, UR4 ;  /* 0x0000000414147c36 */ /* 0x020fca0008000000 */
[----:B-1----:R-:W-:-:S13]  /*1640*/  ISETP.GE.AND P0, PT, R20, UR5, PT ;  /* 0x0000000514007c0c */ /* 0x002fda000bf06270 */
[----:B------:R-:W-:Y:S05]  /*1650*/  @!P0 BRA `(.L_x_183) ;  /* 0xfffffffc00288947 */ /* 0x000fea000383ffff */
[----:B------:R-:W1:Y:S01]  /*1660*/  LDCU UR4, c[0x0][0x3c8] ;  /* 0x00007900ff0477ac */ /* 0x000e620008000800 */
[----:B--2---:R-:W-:-:S05]  /*1670*/  IMAD.IADD R21, R14, 0x1, R21 ;  /* 0x000000010e157824 */ /* 0x004fca00078e0215 */
[----:B-1----:R-:W-:-:S13]  /*1680*/  ISETP.GE.AND P0, PT, R21, UR4, PT ;  /* 0x0000000415007c0c */ /* 0x002fda000bf06270 */
[----:B------:R-:W-:Y:S05]  /*1690*/  @!P0 BRA `(.L_x_184) ;  /* 0xfffffffc00148947 */ /* 0x000fea000383ffff */
.L_x_167:
[----:B------:R-:W-:Y:S05]  /*16a0*/  BSYNC.RECONVERGENT B0 ;  /* 0x0000000000007941 */ /* 0x000fea0003800200 */
.L_x_166:
        /* <DEDUP_REMOVED lines=14> */
.L_x_191:
[----:B------:R-:W2:Y:S01]  /*1790*/  LDCU UR4, c[0x0][0x3d4] ;  /* 0x00007a80ff0477ac */ /* 0x000ea20008000800 */
[C---:B-1----:R-:W-:Y:S02]  /*17a0*/  IMAD R12, R11.reuse, UR36, R18 ;  /* 0x000000240b0c7c24 */ /* 0x042fe4000f8e0212 */
[----:B------:R-:W-:Y:S01]  /*17b0*/  HFMA2 R15, -RZ, RZ, 0, 0 ;  /* 0x00000000ff0f7431 */ /* 0x000fe200000001ff */
[----:B------:R-:W0:Y:S01]  /*17c0*/  LDCU UR5, c[0x0][0x3c8] ;  /* 0x00007900ff0577ac */ /* 0x000e220008000800 */
[----:B--2---:R-:W-:Y:S02]  /*17d0*/  IMAD R14, R11, UR4, R16 ;  /* 0x000000040b0e7c24 */ /* 0x004fe4000f8e0210 */
[----:B----4-:R-:W-:-:S05]  /*17e0*/  IMAD.IADD R11, R3, 0x1, R11 ;  /* 0x00000001030b7824 */ /* 0x010fca00078e020b */
[----:B0-----:R-:W-:-:S13]  /*17f0*/  ISETP.GE.AND P1, PT, R11, UR5, PT ;  /* 0x000000050b007c0c */ /* 0x001fda000bf26270 */
.L_x_190:
[----:B------:R-:W0:Y:S01]  /*1800*/  LDC R19, c[0x0][0x3cc] ;  /* 0x0000f300ff137b82 */ /* 0x000e220000000800 */
[----:B------:R-:W-:Y:S01]  /*1810*/  BSSY.RECONVERGENT B1, `(.L_x_187) ;  /* 0x0000013000017945 */ /* 0x000fe20003800200 */
[----:B0-----:R-:W-:-:S13]  /*1820*/  ISETP.GE.AND P2, PT, R0, R19, PT ;  /* 0x000000130000720c */ /* 0x001fda0003f46270 */
[----:B------:R-:W-:Y:S05]  /*1830*/  @P2 BRA `(.L_x_188) ;  /* 0x0000000000402947 */ /* 0x000fea0003800000 */
[--C-:B------:R-:W-:Y:S02]  /*1840*/  IMAD.IADD R20, R12, 0x1, R15.reuse ;  /* 0x000000010c147824 */ /* 0x100fe400078e020f */
[----:B------:R-:W-:Y:S02]  /*1850*/  IMAD.IADD R21, R14, 0x1, R15 ;  /* 0x000000010e157824 */ /* 0x000fe400078e020f */
[----:B------:R-:W-:-:S07]  /*1860*/  IMAD.MOV.U32 R22, RZ, RZ, R0 ;  /* 0x000000ffff167224 */ /* 0x000fce00078e0000 */
.L_x_189:
[----:B0-----:R-:W0:Y:S01]  /*1870*/  LDC.64 R6, c[0x0][0x380] ;  /* 0x0000e000ff067b82 */ /* 0x001e220000000a00 */
[----:B---3--:R-:W-:Y:S02]  /*1880*/  R2UR UR4, R4 ;  /* 0x00000000040472ca */ /* 0x008fe400000e0000 */
[----:B------:R-:W-:Y:S02]  /*1890*/  R2UR UR5, R5 ;  /* 0x00000000050572ca */ /* 0x000fe400000e0000 */
[----:B------:R-:W-:-:S05]  /*18a0*/  IADD3 R9, PT, PT, R21, R22, RZ ;  /* 0x0000001615097210 */ /* 0x000fca0007ffe0ff */
[----:B0-----:R-:W-:Y:S02]  /*18b0*/  IMAD.WIDE R6, R9, 0x4, R6 ;  /* 0x0000000409067825 */ /* 0x001fe400078e0206 */
[----:B------:R-:W0:Y:S04]  /*18c0*/  LDC.64 R8, c[0x0][0x3a8] ;  /* 0x0000ea00ff087b82 */ /* 0x000e280000000a00 */
[----:B------:R-:W2:Y:S01]  /*18d0*/  LDG.E R7, desc[UR4][R6.64] ;  /* 0x0000000406077981 */ /* 0x000ea2000c1e1900 */
[--C-:B------:R-:W-:Y:S02]  /*18e0*/  IMAD.IADD R23, R20, 0x1, R22.reuse ;  /* 0x0000000114177824 */ /* 0x100fe400078e0216 */
[----:B------:R-:W-:-:S05]  /*18f0*/  IMAD.IADD R22, R10, 0x1, R22 ;  /* 0x000000010a167824 */ /* 0x000fca00078e0216 */
[----:B------:R-:W-:Y:S01]  /*1900*/  ISETP.GE.AND P2, PT, R22, R19, PT ;  /* 0x000000131600720c */ /* 0x000fe20003f46270 */
[----:B0-----:R-:W-:-:S05]  /*1910*/  IMAD.WIDE R8, R23, 0x4, R8 ;  /* 0x0000000417087825 */ /* 0x001fca00078e0208 */
[----:B--2---:R0:W-:Y:S07]  /*1920*/  STG.E desc[UR4][R8.64], R7 ;  /* 0x0000000708007986 */ /* 0x0041ee000c101904 */
[----:B------:R-:W-:Y:S05]  /*1930*/  @!P2 BRA `(.L_x_189) ;  /* 0xfffffffc00cca947 */ /* 0x000fea000383ffff */
.L_x_188:
[----:B------:R-:W-:Y:S05]  /*1940*/  BSYNC.RECONVERGENT B1 ;  /* 0x0000000000017941 */ /* 0x000fea0003800200 */
.L_x_187:
[----:B------:R-:W0:Y:S01]  /*1950*/  LDCU UR4, c[0x0][0x3d4] ;  /* 0x00007a80ff0477ac */ /* 0x000e220008000800 */
[----:B------:R-:W-:Y:S01]  /*1960*/  IMAD.IADD R15, R15, 0x1, R19 ;  /* 0x000000010f0f7824 */ /* 0x000fe200078e0213 */
[----:B0-----:R-:W-:-:S04]  /*1970*/  MOV R8, UR4 ;  /* 0x0000000400087c02 */ /* 0x001fc80008000f00 */
[----:B------:R-:W-:-:S13]  /*1980*/  ISETP.GE.AND P2, PT, R15, R8, PT ;  /* 0x000000080f00720c */ /* 0x000fda0003f46270 */
[----:B------:R-:W-:Y:S05]  /*1990*/  @!P2 BRA `(.L_x_190) ;  /* 0xfffffffc0098a947 */ /* 0x000fea000383ffff */
[----:B------:R-:W-:Y:S05]  /*19a0*/  @!P1 BRA `(.L_x_191) ;  /* 0xfffffffc00789947 */ /* 0x000fea000383ffff */
.L_x_186:
[----:B------:R-:W-:Y:S05]  /*19b0*/  BSYNC.RECONVERGENT B0 ;  /* 0x0000000000007941 */ /* 0x000fea0003800200 */
.L_x_185:
[----:B------:R-:W0:Y:S01]  /*19c0*/  LDCU UR4, c[0x0][0x3d0] ;  /* 0x00007a00ff0477ac */ /* 0x000e220008000800 */
[----:B------:R-:W5:Y:S01]  /*19d0*/  S2UR UR5, SR_CgaCtaId ;  /* 0x00000000000579c3 */ /* 0x000f620000008800 */
[----:B------:R-:W-:Y:S01]  /*19e0*/  ISETP.NE.AND P1, PT, R8, RZ, PT ;  /* 0x000000ff0800720c */ /* 0x000fe20003f25270 */
[----:B------:R-:W1:Y:S01]  /*19f0*/  LDCU.64 UR6, c[0x0][0x3a0] ;  /* 0x00007400ff0677ac */ /* 0x000e620008000a00 */
[----:B0-----:R-:W-:Y:S01]  /*1a00*/  IMAD.U32 R6, RZ, RZ, UR4 ;  /* 0x00000004ff067e24 */ /* 0x001fe2000f8e00ff */
[----:B------:R-:W-:Y:S01]  /*1a10*/  UMOV UR4, 0x400 ;  /* 0x0000040000047882 */ /* 0x000fe20000000000 */
[----:B-1----:R-:W-:Y:S02]  /*1a20*/  UISETP.NE.U32.AND UP0, UPT, UR6, URZ, UPT ;  /* 0x000000ff0600728c */ /* 0x002fe4000bf05070 */
[C---:B------:R-:W-:Y:S02]  /*1a30*/  IMAD.SHL.U32 R0, R6.reuse, 0x8, RZ ;  /* 0x0000000806007824 */ /* 0x040fe400078e00ff */
[----:B------:R-:W-:Y:S01]  /*1a40*/  IMAD R3, R6, 0x3, RZ ;  /* 0x0000000306037824 */ /* 0x000fe200078e02ff */
[----:B------:R-:W-:-:S02]  /*1a50*/  UISETP.NE.AND.EX UP0, UPT, UR7, URZ, UPT, UP0 ;  /* 0x000000ff0700728c */ /* 0x000fc4000bf05300 */
[----:B-----5:R-:W-:Y:S01]  /*1a60*/  ULEA UR4, UR5, UR4, 0x18 ;  /* 0x0000000405047291 */ /* 0x020fe2000f8ec0ff */
[----:B------:R-:W-:Y:S02]  /*1a70*/  SEL R0, R0, RZ, P1 ;  /* 0x000000ff00007207 */ /* 0x000fe40000800000 */
[----:B----4-:R-:W-:-:S03]  /*1a80*/  SEL R7, R3, R6, P1 ;  /* 0x0000000603077207 */ /* 0x010fc60000800000 */
[----:B------:R-:W-:Y:S01]  /*1a90*/  VIADD R3, R0, UR4 ;  /* 0x0000000400037c36 */ /* 0x000fe20008000000 */
        /* <DEDUP_REMOVED lines=10> */
.L_x_197:
[----:B------:R-:W0:Y:S01]  /*1b40*/  LDCU UR4, c[0x0][0x3d0] ;  /* 0x00007a00ff0477ac */ /* 0x000e220008000800 */
[----:B------:R-:W1:Y:S01]  /*1b50*/  LDC.64 R8, c[0x0][0x3a0] ;  /* 0x0000e800ff087b82 */ /* 0x000e620000000a00 */
[----:B---3--:R-:W-:Y:S02]  /*1b60*/  R2UR UR6, R4 ;  /* 0x00000000040672ca */ /* 0x008fe400000e0000 */
[----:B------:R-:W-:Y:S02]  /*1b70*/  R2UR UR7, R5 ;  /* 0x00000000050772ca */ /* 0x000fe400000e0000 */
[----:B0-----:R-:W-:-:S05]  /*1b80*/  MOV R6, UR4 ;  /* 0x0000000400067c02 */ /* 0x001fca0008000f00 */
        /* <DEDUP_REMOVED lines=17> */
[----:B------:R-:W-:Y:S01]  /*1ca0*/  IMAD.SHL.U32 R7, R16, 0x100, RZ ;  /* 0x0000010010077824 */ /* 0x000fe200078e00ff */
[----:B------:R-:W-:Y:S01]  /*1cb0*/  MOV R19, RZ ;  /* 0x000000ff00137202 */ /* 0x000fe20000000f00 */
[----:B------:R-:W-:Y:S01]  /*1cc0*/  IMAD.MOV.U32 R10, RZ, RZ, RZ ;  /* 0x000000ffff0a7224 */ /* 0x000fe200078e00ff */
[----:B------:R-:W-:Y:S02]  /*1cd0*/  UMOV UR4, URZ ;  /* 0x000000ff00047c82 */ /* 0x000fe40008000000 */
[----:B------:R-:W-:-:S07]  /*1ce0*/  LOP3.LUT R23, R7, 0x80000000, RZ, 0xfc, !PT ;  /* 0x8000000007177812 */ /* 0x000fce00078efcff */
.L_x_196:
[----:B------:R-:W-:Y:S01]  /*1cf0*/  R2UR UR6, R4 ;  /* 0x00000000040672ca */ /* 0x000fe200000e0000 */
[----:B0-2---:R-:W-:Y:S01]  /*1d00*/  IMAD.WIDE.U32 R14, R19, 0x4, R8 ;  /* 0x00000004130e7825 */ /* 0x005fe200078e0008 */
[----:B------:R-:W-:-:S13]  /*1d10*/  R2UR UR7, R5 ;  /* 0x00000000050772ca */ /* 0x000fda00000e0000 */
[----:B------:R-:W2:Y:S01]  /*1d20*/  LDG.E.CONSTANT R14, desc[UR6][R14.64] ;  /* 0x000000060e0e7981 */ /* 0x000ea2000c1e9900 */
[C---:B-1----:R-:W-:Y:S02]  /*1d30*/  IMAD R7, R19.reuse, 0x4, R1 ;  /* 0x0000000413077824 */ /* 0x042fe400078e0201 */
        /* <DEDUP_REMOVED lines=38> */
.L_x_195:
[----:B------:R-:W-:Y:S05]  /*1fa0*/  BSYNC.RECONVERGENT B1 ;  /* 0x0000000000017941 */ /* 0x000fea0003800200 */
.L_x_194:
        /* <DEDUP_REMOVED lines=27> */
.L_x_193:
[----:B------:R-:W-:Y:S05]  /*2160*/  BSYNC.RECONVERGENT B0 ;  /* 0x0000000000007941 */ /* 0x000fea0003800200 */
.L_x_192:
        /* <DEDUP_REMOVED lines=18> */
.L_x_205:
        /* <DEDUP_REMOVED lines=9> */
.L_x_204:
        /* <DEDUP_REMOVED lines=10> */
.L_x_203:
[----:B---3--:R-:W-:Y:S01]  /*23c0*/  R2UR UR4, R4 ;  /* 0x00000000040472ca */ /* 0x008fe200000e0000 */
[----:B----4-:R-:W-:Y:S01]  /*23d0*/  IMAD.IADD R21, R24, 0x1, R9 ;  /* 0x0000000118157824 */ /* 0x010fe200078e0209 */
[----:B------:R-:W-:-:S03]  /*23e0*/  R2UR UR5, R5 ;  /* 0x00000000050572ca */ /* 0x000fc600000e0000 */
[----:B-1----:R-:W-:-:S10]  /*23f0*/  IMAD.WIDE R20, R21, 0x4, R16 ;  /* 0x0000000415147825 */ /* 0x002fd400078e0210 */
[----:B------:R-:W2:Y:S01]  /*2400*/  LDG.E R21, desc[UR4][R20.64] ;  /* 0x0000000414157981 */ /* 0x000ea2000c1e1900 */
[----:B------:R-:W-:Y:S01]  /*2410*/  IADD3 R23, PT, PT, R12, R9, RZ ;  /* 0x000000090c177210 */ /* 0x000fe20007ffe0ff */
[----:B------:R-:W-:-:S04]  /*2420*/  IMAD.IADD R9, R7, 0x1, R9 ;  /* 0x0000000107097824 */ /* 0x000fc800078e0209 */
[----:B0-----:R-:W-:Y:S01]  /*2430*/  IMAD.WIDE R22, R23, 0x4, R14 ;  /* 0x0000000417167825 */ /* 0x001fe200078e020e */
[----:B------:R-:W-:-:S04]  /*2440*/  ISETP.GE.AND P2, PT, R9, R6, PT ;  /* 0x000000060900720c */ /* 0x000fc80003f46270 */
[----:B--2---:R4:W-:Y:S09]  /*2450*/  STG.E desc[UR4][R22.64], R21 ;  /* 0x0000001516007986 */ /* 0x0049f2000c101904 */
[----:B------:R-:W-:Y:S05]  /*2460*/  @!P2 BRA `(.L_x_203) ;  /* 0xfffffffc00d4a947 */ /* 0x000fea000383ffff */
.L_x_202:
[----:B------:R-:W-:Y:S05]  /*2470*/  BSYNC.RECONVERGENT B1 ;  /* 0x0000000000017941 */ /* 0x000fea0003800200 */
.L_x_201:
[----:B------:R-:W0:Y:S01]  /*2480*/  LDCU UR4, c[0x0][0x3cc] ;  /* 0x00007980ff0477ac */ /* 0x000e220008000800 */
[----:B------:R-:W1:Y:S01]  /*2490*/  LDCU UR5, c[0x0][0x3d8] ;  /* 0x00007b00ff0577ac */ /* 0x000e620008000800 */
[----:B0-----:R-:W-:-:S05]  /*24a0*/  VIADD R0, R0, UR4 ;  /* 0x0000000400007c36 */ /* 0x001fca0008000000 */
[----:B-1----:R-:W-:-:S13]  /*24b0*/  ISETP.GE.AND P2, PT, R0, UR5, PT ;  /* 0x0000000500007c0c */ /* 0x002fda000bf46270 */
[----:B------:R-:W-:Y:S05]  /*24c0*/  @!P2 BRA `(.L_x_204) ;  /* 0xfffffffc0094a947 */ /* 0x000fea000383ffff */
[----:B------:R-:W-:Y:S05]  /*24d0*/  @!P1 BRA `(.L_x_205) ;  /* 0xfffffffc006c9947 */ /* 0x000fea000383ffff */
[----:B------:R-:W-:Y:S05]  /*24e0*/  BRA `(.L_x_199) ;  /* 0x0000000800007947 */ /* 0x000fea0003800000 */
.L_x_200:
[----:B------:R-:W0:Y:S01]  /*24f0*/  LDCU.U8 UR4, c[0x0][0x3b4] ;  /* 0x00007680ff0477ac */ /* 0x000e220008000000 */
[----:B------:R-:W-:-:S04]  /*2500*/  LEA.HI R9, R6, R6, RZ, 0x1 ;  /* 0x0000000606097211 */ /* 0x000fc800078f08ff */
[----:B------:R-:W-:Y:S01]  /*2510*/  SHF.R.S32.HI R9, RZ, 0x1, R9 ;  /* 0x00000001ff097819 */ /* 0x000fe20000011409 */
[----:B0-----:R-:W-:-:S04]  /*2520*/  UPRMT UR4, UR4, 0x8880, URZ ;  /* 0x0000888004047896 */ /* 0x001fc800080000ff */
[----:B------:R-:W-:-:S09]  /*2530*/  UISETP.NE.AND UP0, UPT, UR4, URZ, UPT ;  /* 0x000000ff0400728c */ /* 0x000fd2000bf05270 */
[----:B------:R-:W-:Y:S05]  /*2540*/  BRA.U !UP0, `(.L_x_206) ;  /* 0x0000000108ec7547 */ /* 0x000fea000b800000 */
[----:B------:R-:W-:-:S07]  /*2550*/  MOV R19, R13 ;  /* 0x0000000d00137202 */ /* 0x000fce0000000f00 */
.L_x_211:
        /* <DEDUP_REMOVED lines=9> */
.L_x_210:
        /* <DEDUP_REMOVED lines=8> */
.L_x_209:
[----:B------:R-:W-:Y:S01]  /*2670*/  LOP3.LUT R6, R23, 0x1, RZ, 0xc0, !PT ;  /* 0x0000000117067812 */ /* 0x000fe200078ec0ff */
[----:B0-2---:R-:W0:Y:S01]  /*2680*/  LDC.64 R14, c[0x0][0x388] ;  /* 0x0000e200ff0e7b82 */ /* 0x005e220000000a00 */
        /* <DEDUP_REMOVED lines=12> */
[----:B------:R-:W-:Y:S01]  /*2750*/  LEA R24, R23, R3, 0x2 ;  /* 0x0000000317187211 */ /* 0x000fe200078e10ff */
[----:B------:R-:W0:Y:S03]  /*2760*/  LDCU UR4, c[0x0][0x3d0] ;  /* 0x00007a00ff0477ac */ /* 0x000e260008000800 */
[----:B------:R-:W1:Y:S04]  /*2770*/  @!P2 LDS R16, [R6+-0x4] ;  /* 0xfffffc000610a984 */ /* 0x000e680000000800 */
[----:B------:R-:W-:Y:S04]  /*2780*/  LDS R24, [R24] ;  /* 0x0000000018187984 */ /* 0x000fe80000000800 */
[----:B------:R4:W2:Y:S01]  /*2790*/  @P2 LDG.E R25, desc[UR6][R14.64+0x4] ;  /* 0x000004060e192981 */ /* 0x0008a2000c1e1900 */
[----:B-1----:R-:W-:-:S02]  /*27a0*/  @!P2 FADD R26, -R16, -RZ ;  /* 0x800000ff101aa221 */ /* 0x002fc40000000100 */
[----:B------:R-:W1:Y:S04]  /*27b0*/  LDC.64 R16, c[0x0][0x3a8] ;  /* 0x0000ea00ff107b82 */ /* 0x000e680000000a00 */
[----:B------:R0:W2:Y:S01]  /*27c0*/  @P2 LDS R26, [R6+0x4] ;  /* 0x00000400061a2984 */ /* 0x0000a20000000800 */
[--C-:B----4-:R-:W-:Y:S02]  /*27d0*/  IMAD.IADD R15, R22, 0x1, R23.reuse ;  /* 0x00000001160f7824 */ /* 0x110fe400078e0217 */
[----:B------:R-:W-:Y:S01]  /*27e0*/  IMAD.IADD R23, R7, 0x1, R23 ;  /* 0x0000000107177824 */ /* 0x000fe200078e0217 */
[----:B0-----:R-:W-:Y:S02]  /*27f0*/  MOV R6, UR4 ;  /* 0x0000000400067c02 */ /* 0x001fe40008000f00 */
[----:B------:R-:W-:-:S02]  /*2800*/  R2UR UR6, R4 ;  /* 0x00000000040672ca */ /* 0x000fc400000e0000 */
[----:B------:R-:W-:Y:S02]  /*2810*/  R2UR UR7, R5 ;  /* 0x00000000050772ca */ /* 0x000fe400000e0000 */
[----:B------:R-:W-:Y:S01]  /*2820*/  ISETP.GE.AND P2, PT, R23, R6, PT ;  /* 0x000000061700720c */ /* 0x000fe20003f46270 */
[----:B-1----:R-:W-:-:S04]  /*2830*/  IMAD.WIDE R16, R15, 0x4, R16 ;  /* 0x000000040f107825 */ /* 0x002fc800078e0210 */
[----:B--2---:R-:W-:-:S04]  /*2840*/  FMUL R25, R26, R25 ;  /* 0x000000191a197220 */ /* 0x004fc80000400000 */
[----:B---3--:R-:W-:-:S05]  /*2850*/  FFMA R25, R28, R24, R25 ;  /* 0x000000181c197223 */ /* 0x008fca0000000019 */
[----:B------:R0:W-:Y:S01]  /*2860*/  STG.E desc[UR6][R16.64], R25 ;  /* 0x0000001910007986 */ /* 0x0001e2000c101906 */
[----:B------:R-:W-:Y:S05]  /*2870*/  @!P2 BRA `(.L_x_209) ;  /* 0xfffffffc007ca947 */ /* 0x000fea000383ffff */
.L_x_208:
[----:B------:R-:W-:Y:S05]  /*2880*/  BSYNC.RECONVERGENT B1 ;  /* 0x0000000000017941 */ /* 0x000fea0003800200 */
.L_x_207:
[----:B------:R-:W1:Y:S01]  /*2890*/  LDCU UR4, c[0x0][0x3cc] ;  /* 0x00007980ff0477ac */ /* 0x000e620008000800 */
[----:B------:R-:W4:Y:S01]  /*28a0*/  LDCU UR5, c[0x0][0x3d8] ;  /* 0x00007b00ff0577ac */ /* 0x000f220008000800 */
[----:B-1----:R-:W-:-:S05]  /*28b0*/  VIADD R21, R21, UR4 ;  /* 0x0000000415157c36 */ /* 0x002fca0008000000 */
[----:B----4-:R-:W-:-:S13]  /*28c0*/  ISETP.GE.AND P2, PT, R21, UR5, PT ;  /* 0x0000000515007c0c */ /* 0x010fda000bf46270 */
[----:B------:R-:W-:Y:S05]  /*28d0*/  @!P2 BRA `(.L_x_210) ;  /* 0xfffffffc0044a947 */ /* 0x000fea000383ffff */
[----:B------:R-:W-:Y:S05]  /*28e0*/  @!P1 BRA `(.L_x_211) ;  /* 0xfffffffc001c9947 */ /* 0x000fea000383ffff */
[----:B------:R-:W-:Y:S05]  /*28f0*/  BRA `(.L_x_199) ;  /* 0x0000000000fc7947 */ /* 0x000fea0003800000 */
.L_x_206:
[----:B------:R-:W-:Y:S01]  /*2900*/  IMAD.IADD R10, R9, 0x1, -R6 ;  /* 0x00000001090a7824 */ /* 0x000fe200078e0a06 */
[----:B-1----:R-:W-:-:S07]  /*2910*/  MOV R11, R13 ;  /* 0x0000000d000b7202 */ /* 0x002fce0000000f00 */
.L_x_216:
        /* <DEDUP_REMOVED lines=11> */
.L_x_215:
[----:B0-----:R-:W0:Y:S01]  /*29d0*/  S2R R24, SR_TID.X ;  /* 0x0000000000187919 */ /* 0x001e220000002100 */
[----:B------:R-:W1:Y:S01]  /*29e0*/  LDCU UR4, c[0x0][0x3d0] ;  /* 0x00007a00ff0477ac */ /* 0x000e620008000800 */
[----:B------:R-:W-:Y:S01]  /*29f0*/  BSSY.RECONVERGENT B1, `(.L_x_212) ;  /* 0x0000029000017945 */ /* 0x000fe20003800200 */
[----:B-1----:R-:W-:-:S05]  /*2a00*/  IMAD.U32 R6, RZ, RZ, UR4 ;  /* 0x00000004ff067e24 */ /* 0x002fca000f8e00ff */
[----:B0-----:R-:W-:-:S13]  /*2a10*/  ISETP.GE.AND P2, PT, R24, R6, PT ;  /* 0x000000061800720c */ /* 0x001fda0003f46270 */
[----:B------:R-:W-:Y:S05]  /*2a20*/  @P2 BRA `(.L_x_213) ;  /* 0x0000000000942947 */ /* 0x000fea0003800000 */
[----:B------:R-:W-:-:S07]  /*2a30*/  IMAD.IADD R23, R19, 0x1, R22 ;  /* 0x0000000113177824 */ /* 0x000fce00078e0216 */
.L_x_214:
[----:B0-----:R-:W0:Y:S01]  /*2a40*/  LDCU UR4, c[0x0][0x3d0] ;  /* 0x00007a00ff0477ac */ /* 0x001e220008000800 */
[----:B------:R-:W1:Y:S01]  /*2a50*/  LDC.64 R14, c[0x0][0x388] ;  /* 0x0000e200ff0e7b82 */ /* 0x000e620000000a00 */
[----:B------:R-:W-:Y:S01]  /*2a60*/  IADD3 R25, PT, PT, R24, R9, RZ ;  /* 0x0000000918197210 */ /* 0x000fe20007ffe0ff */
[----:B------:R-:W-:Y:S02]  /*2a70*/  IMAD.IADD R17, R23, 0x1, R24 ;  /* 0x0000000117117824 */ /* 0x000fe400078e0218 */
[----:B0-----:R-:W-:-:S05]  /*2a80*/  IMAD.U32 R6, RZ, RZ, UR4 ;  /* 0x00000004ff067e24 */ /* 0x001fca000f8e00ff */
[----:B------:R-:W-:Y:S01]  /*2a90*/  ISETP.GE.AND P2, PT, R25, R6, PT ;  /* 0x000000061900720c */ /* 0x000fe20003f46270 */
[----:B-1----:R-:W-:-:S12]  /*2aa0*/  IMAD.WIDE R14, R17, 0x4, R14 ;  /* 0x00000004110e7825 */ /* 0x002fd800078e020e */
[----:B---3--:R-:W-:Y:S01]  /*2ab0*/  @P2 R2UR UR4, R4 ;  /* 0x00000000040422ca */ /* 0x008fe200000e0000 */
[----:B------:R-:W-:Y:S01]  /*2ac0*/  @P2 IMAD.WIDE R16, R10, 0x4, R14 ;  /* 0x000000040a102825 */ /* 0x000fe200078e020e */
[----:B------:R-:W-:-:S13]  /*2ad0*/  @P2 R2UR UR5, R5 ;  /* 0x00000000050522ca */ /* 0x000fda00000e0000 */
[----:B------:R0:W2:Y:S01]  /*2ae0*/  @P2 LDG.E R26, desc[UR4][R16.64] ;  /* 0x00000004101a2981 */ /* 0x0000a2000c1e1900 */
[C---:B------:R-:W-:Y:S01]  /*2af0*/  @!P2 R2UR UR6, R4.reuse ;  /* 0x000000000406a2ca */ /* 0x040fe200000e0000 */
[----:B------:R-:W-:Y:S01]  /*2b00*/  @!P2 IMAD.WIDE R20, R9, 0x4, R14 ;  /* 0x000000040914a825 */ /* 0x000fe200078e020e */
[C---:B------:R-:W-:Y:S02]  /*2b10*/  @!P2 R2UR UR7, R5.reuse ;  /* 0x000000000507a2ca */ /* 0x040fe400000e0000 */
[----:B------:R-:W-:Y:S02]  /*2b20*/  R2UR UR4, R4 ;  /* 0x00000000040472ca */ /* 0x000fe400000e0000 */
[----:B------:R-:W-:Y:S02]  /*2b30*/  R2UR UR5, R5 ;  /* 0x00000000050572ca */ /* 0x000fe400000e0000 */
[C---:B------:R-:W-:Y:S01]  /*2b40*/  @P2 IADD3 R27, PT, PT, R25.reuse, -R6, RZ ;  /* 0x80000006191b2210 */ /* 0x040fe20007ffe0ff */
[--C-:B------:R-:W-:Y:S01]  /*2b50*/  @!P2 IMAD R28, R25, 0x4, R0.reuse ;  /* 0x00000004191ca824 */ /* 0x100fe200078e0200 */
[----:B0-----:R-:W0:Y:S09]  /*2b60*/  LDC.64 R16, c[0x0][0x3a8] ;  /* 0x0000ea00ff107b82 */ /* 0x001e320000000a00 */
[----:B------:R-:W3:Y:S01]  /*2b70*/  LDG.E R14, desc[UR4][R14.64] ;  /* 0x000000040e0e7981 */ /* 0x000ee2000c1e1900 */
[----:B------:R-:W-:-:S06]  /*2b80*/  @P2 IMAD R27, R27, 0x4, R0 ;  /* 0x000000041b1b2824 */ /* 0x000fcc00078e0200 */
[----:B------:R-:W1:Y:S01]  /*2b90*/  @P2 LDS R27, [R27] ;  /* 0x000000001b1b2984 */ /* 0x000e620000000800 */
[----:B------:R-:W-:-:S06]  /*2ba0*/  LEA R25, R24, R3, 0x2 ;  /* 0x0000000318197211 */ /* 0x000fcc00078e10ff */
[----:B------:R-:W-:Y:S04]  /*2bb0*/  LDS R25, [R25] ;  /* 0x0000000019197984 */ /* 0x000fe80000000800 */
[----:B------:R4:W2:Y:S01]  /*2bc0*/  @!P2 LDG.E R26, desc[UR6][R20.64] ;  /* 0x00000006141aa981 */ /* 0x0008a2000c1e1900 */
[----:B-1----:R-:W-:-:S06]  /*2bd0*/  @P2 FADD R29, -R27, -RZ ;  /* 0x800000ff1b1d2221 */ /* 0x002fcc0000000100 */
[----:B------:R-:W2:Y:S01]  /*2be0*/  @!P2 LDS R29, [R28] ;  /* 0x000000001c1da984 */ /* 0x000ea20000000800 */
[----:B----4-:R-:W-:-:S04]  /*2bf0*/  IMAD.IADD R21, R12, 0x1, R22 ;  /* 0x000000010c157824 */ /* 0x010fc800078e0216 */
[----:B------:R-:W-:Y:S01]  /*2c00*/  IMAD.IADD R15, R21, 0x1, R24 ;  /* 0x00000001150f7824 */ /* 0x000fe200078e0218 */
[----:B------:R-:W-:-:S04]  /*2c10*/  IADD3 R24, PT, PT, R7, R24, RZ ;  /* 0x0000001807187210 */ /* 0x000fc80007ffe0ff */
[----:B------:R-:W-:Y:S01]  /*2c20*/  ISETP.GE.AND P2, PT, R24, R6, PT ;  /* 0x000000061800720c */ /* 0x000fe20003f46270 */
[----:B0-----:R-:W-:-:S04]  /*2c30*/  IMAD.WIDE R16, R15, 0x4, R16 ;  /* 0x000000040f107825 */ /* 0x001fc800078e0210 */
[----:B--2---:R-:W-:-:S04]  /*2c40*/  FMUL R29, R29, R26 ;  /* 0x0000001a1d1d7220 */ /* 0x004fc80000400000 */
[----:B---3--:R-:W-:-:S05]  /*2c50*/  FFMA R29, R14, R25, R29 ;  /* 0x000000190e1d7223 */ /* 0x008fca000000001d */
[----:B------:R0:W-:Y:S01]  /*2c60*/  STG.E desc[UR4][R16.64], R29 ;  /* 0x0000001d10007986 */ /* 0x0001e2000c101904 */
[----:B------:R-:W-:Y:S05]  /*2c70*/  @!P2 BRA `(.L_x_214) ;  /* 0xfffffffc0070a947 */ /* 0x000fea000383ffff */
.L_x_213:
[----:B------:R-:W-:Y:S05]  /*2c80*/  BSYNC.RECONVERGENT B1 ;  /* 0x0000000000017941 */ /* 0x000fea0003800200 */
.L_x_212:
[----:B------:R-:W1:Y:S01]  /*2c90*/  LDCU UR4, c[0x0][0x3cc] ;  /* 0x00007980ff0477ac */ /* 0x000e620008000800 */
[----:B------:R-:W2:Y:S01]  /*2ca0*/  LDCU UR5, c[0x0][0x3d8] ;  /* 0x00007b00ff0577ac */ /* 0x000ea20008000800 */
[----:B-1----:R-:W-:-:S05]  /*2cb0*/  VIADD R22, R22, UR4 ;  /* 0x0000000416167c36 */ /* 0x002fca0008000000 */
[----:B--2---:R-:W-:-:S13]  /*2cc0*/  ISETP.GE.AND P2, PT, R22, UR5, PT ;  /* 0x0000000516007c0c */ /* 0x004fda000bf46270 */
[----:B------:R-:W-:Y:S05]  /*2cd0*/  @!P2 BRA `(.L_x_215) ;  /* 0xfffffffc003ca947 */ /* 0x000fea000383ffff */
[----:B------:R-:W-:Y:S05]  /*2ce0*/  @!P1 BRA `(.L_x_216) ;  /* 0xfffffffc000c9947 */ /* 0x000fea000383ffff */
.L_x_199:
[----:B------:R-:W-:Y:S05]  /*2cf0*/  BSYNC.RECONVERGENT B0 ;  /* 0x0000000000007941 */ /* 0x000fea0003800200 */
.L_x_198:
        /* <DEDUP_REMOVED lines=11> */
.L_x_223:
[----:B------:R-:W1:Y:S01]  /*2db0*/  LDCU UR6, c[0x0][0x3d8] ;  /* 0x00007b00ff0677ac */ /* 0x000e620008000800 */
[----:B------:R-:W-:Y:S02]  /*2dc0*/  IMAD R19, R12, UR36, R23 ;  /* 0x000000240c137c24 */ /* 0x000fe4000f8e0217 */
[----:B0-----:R-:W-:Y:S01]  /*2dd0*/  HFMA2 R16, -RZ, RZ, 0, 0 ;  /* 0x00000000ff107431 */ /* 0x001fe200000001ff */
[----:B------:R-:W0:Y:S01]  /*2de0*/  LDCU UR4, c[0x0][0x3d8] ;  /* 0x00007b00ff0477ac */ /* 0x000e220008000800 */
[----:B----4-:R-:W4:Y:S01]  /*2df0*/  LDCU UR5, c[0x0][0x3c8] ;  /* 0x00007900ff0577ac */ /* 0x010f220008000800 */
[----:B-1----:R-:W-:-:S04]  /*2e00*/  IMAD R21, R2, UR6, RZ ;  /* 0x0000000602157c24 */ /* 0x002fc8000f8e02ff */
[----:B0-----:R-:W-:Y:S02]  /*2e10*/  IMAD R21, R12, UR4, R21 ;  /* 0x000000040c157c24 */ /* 0x001fe4000f8e0215 */
[----:B------:R-:W-:-:S05]  /*2e20*/  IMAD.IADD R12, R3, 0x1, R12 ;  /* 0x00000001030c7824 */ /* 0x000fca00078e020c */
[----:B----4-:R-:W-:-:S13]  /*2e30*/  ISETP.GE.AND P1, PT, R12, UR5, PT ;  /* 0x000000050c007c0c */ /* 0x010fda000bf26270 */
.L_x_222:
[----:B------:R-:W0:Y:S01]  /*2e40*/  LDC R25, c[0x0][0x3cc] ;  /* 0x0000f300ff197b82 */ /* 0x000e220000000800 */
[----:B------:R-:W-:Y:S01]  /*2e50*/  BSSY.RECONVERGENT B1, `(.L_x_219) ;  /* 0x0000013000017945 */ /* 0x000fe20003800200 */
[----:B0-----:R-:W-:-:S13]  /*2e60*/  ISETP.GE.AND P2, PT, R24, R25, PT ;  /* 0x000000191800720c */ /* 0x001fda0003f46270 */
[----:B----4-:R-:W-:Y:S05]  /*2e70*/  @P2 BRA `(.L_x_220) ;  /* 0x0000000000402947 */ /* 0x010fea0003800000 */
[----:B------:R-:W0:Y:S01]  /*2e80*/  LDC.64 R6, c[0x0][0x3a8] ;  /* 0x0000ea00ff067b82 */ /* 0x000e220000000a00 */
[--C-:B------:R-:W-:Y:S01]  /*2e90*/  IMAD.IADD R20, R19, 0x1, R16.reuse ;  /* 0x0000000113147824 */ /* 0x100fe200078e0210 */
[----:B------:R-:W-:Y:S01]  /*2ea0*/  MOV R17, R24 ;  /* 0x0000001800117202 */ /* 0x000fe20000000f00 */
[----:B------:R-:W-:-:S05]  /*2eb0*/  IMAD.IADD R22, R21, 0x1, R16 ;  /* 0x0000000115167824 */ /* 0x000fca00078e0210 */
[----:B------:R-:W1:Y:S02]  /*2ec0*/  LDC.64 R8, c[0x0][0x388] ;  /* 0x0000e200ff087b82 */ /* 0x000e640000000a00 */
.L_x_221:
[----:B---3--:R-:W-:Y:S01]  /*2ed0*/  R2UR UR4, R4 ;  /* 0x00000000040472ca */ /* 0x008fe200000e0000 */
[----:B----4-:R-:W-:Y:S01]  /*2ee0*/  IMAD.IADD R15, R22, 0x1, R17 ;  /* 0x00000001160f7824 */ /* 0x010fe200078e0211 */
[----:B------:R-:W-:-:S03]  /*2ef0*/  R2UR UR5, R5 ;  /* 0x00000000050572ca */ /* 0x000fc600000e0000 */
[----:B-12---:R-:W-:-:S10]  /*2f00*/  IMAD.WIDE R14, R15, 0x4, R8 ;  /* 0x000000040f0e7825 */ /* 0x006fd400078e0208 */
[----:B------:R-:W2:Y:S01]  /*2f10*/  LDG.E R15, desc[UR4][R14.64] ;  /* 0x000000040e0f7981 */ /* 0x000ea2000c1e1900 */
[----:B------:R-:W-:Y:S01]  /*2f20*/  IMAD.IADD R11, R20, 0x1, R17 ;  /* 0x00000001140b7824 */ /* 0x000fe200078e0211 */
[----:B------:R-:W-:-:S03]  /*2f30*/  IADD3 R17, PT, PT, R0, R17, RZ ;  /* 0x0000001100117210 */ /* 0x000fc60007ffe0ff */
[----:B0-----:R-:W-:Y:S01]  /*2f40*/  IMAD.WIDE R10, R11, 0x4, R6 ;  /* 0x000000040b0a7825 */ /* 0x001fe200078e0206 */
[----:B------:R-:W-:-:S04]  /*2f50*/  ISETP.GE.AND P2, PT, R17, R25, PT ;  /* 0x000000191100720c */ /* 0x000fc80003f46270 */
[----:B--2---:R4:W-:Y:S09]  /*2f60*/  STG.E desc[UR4][R10.64], R15 ;  /* 0x0000000f0a007986 */ /* 0x0049f2000c101904 */
[----:B------:R-:W-:Y:S05]  /*2f70*/  @!P2 BRA `(.L_x_221) ;  /* 0xfffffffc00d4a947 */ /* 0x000fea000383ffff */
.L_x_220:
[----:B------:R-:W-:Y:S05]  /*2f80*/  BSYNC.RECONVERGENT B1 ;  /* 0x0000000000017941 */ /* 0x000fea0003800200 */
.L_x_219:
[----:B------:R-:W0:Y:S01]  /*2f90*/  LDCU UR4, c[0x0][0x3d8] ;  /* 0x00007b00ff0477ac */ /* 0x000e220008000800 */
[----:B------:R-:W-:-:S05]  /*2fa0*/  IMAD.IADD R16, R16, 0x1, R25 ;  /* 0x0000000110107824 */ /* 0x000fca00078e0219 */
[----:B0-----:R-:W-:-:S13]  /*2fb0*/  ISETP.GE.AND P2, PT, R16, UR4, PT ;  /* 0x0000000410007c0c */ /* 0x001fda000bf46270 */
[----:B------:R-:W-:Y:S05]  /*2fc0*/  @!P2 BRA `(.L_x_222) ;  /* 0xfffffffc009ca947 */ /* 0x000fea000383ffff */
[----:B------:R-:W-:Y:S05]  /*2fd0*/  @!P1 BRA `(.L_x_223) ;  /* 0xfffffffc00749947 */ /* 0x000fea000383ffff */
.L_x_218:
[----:B------:R-:W-:Y:S05]  /*2fe0*/  BSYNC.RECONVERGENT B0 ;  /* 0x0000000000007941 */ /* 0x000fea0003800200 */
.L_x_217:
        /* <DEDUP_REMOVED lines=17> */
.L_x_230:
[----:B------:R-:W5:Y:S01]  /*3100*/  LDCU UR4, c[0x0][0x3dc] ;  /* 0x00007b80ff0477ac */ /* 0x000f620008000800 */
[C---:B------:R-:W-:Y:S02]  /*3110*/  IMAD R19, R3.reuse, UR36, R20 ;  /* 0x0000002403137c24 */ /* 0x040fe4000f8e0214 */
[----:B------:R-:W-:Y:S01]  /*3120*/  IMAD.MOV.U32 R12, RZ, RZ, RZ ;  /* 0x000000ffff0c7224 */ /* 0x000fe200078e00ff */
[----:B------:R-:W1:Y:S01]  /*3130*/  LDCU UR5, c[0x0][0x3c8] ;  /* 0x00007900ff0577ac */ /* 0x000e620008000800 */
[----:B-----5:R-:W-:Y:S02]  /*3140*/  IMAD R21, R3, UR4, R0 ;  /* 0x0000000403157c24 */ /* 0x020fe4000f8e0200 */
[----:B0-----:R-:W-:-:S05]  /*3150*/  IMAD.IADD R3, R18, 0x1, R3 ;  /* 0x0000000112037824 */ /* 0x001fca00078e0203 */
[----:B-1--4-:R-:W-:-:S13]  /*3160*/  ISETP.GE.AND P1, PT, R3, UR5, PT ;  /* 0x0000000503007c0c */ /* 0x012fda000bf26270 */
.L_x_229:
        /* <DEDUP_REMOVED lines=9> */
.L_x_228:
[----:B---3--:R-:W-:Y:S02]  /*3200*/  R2UR UR4, R4 ;  /* 0x00000000040472ca */ /* 0x008fe400000e0000 */
[----:B------:R-:W-:Y:S02]  /*3210*/  R2UR UR5, R5 ;  /* 0x00000000050572ca */ /* 0x000fe400000e0000 */
[----:B----4-:R-:W-:-:S05]  /*3220*/  IADD3 R15, PT, PT, R25, R16, RZ ;  /* 0x00000010190f7210 */ /* 0x010fca0007ffe0ff */
[----:B-12---:R-:W-:-:S06]  /*3230*/  IMAD.WIDE R14, R15, 0x4, R8 ;  /* 0x000000040f0e7825 */ /* 0x006fcc00078e0208 */
[----:B------:R-:W2:Y:S01]  /*3240*/  LDG.E R15, desc[UR4][R14.64] ;  /* 0x000000040e0f7981 */ /* 0x000ea2000c1e1900 */
[--C-:B------:R-:W-:Y:S02]  /*3250*/  IMAD.IADD R11, R23, 0x1, R16.reuse ;  /* 0x00000001170b7824 */ /* 0x100fe400078e0210 */
[----:B------:R-:W-:Y:S02]  /*3260*/  IMAD.IADD R16, R17, 0x1, R16 ;  /* 0x0000000111107824 */ /* 0x000fe400078e0210 */
[----:B0-----:R-:W-:-:S03]  /*3270*/  IMAD.WIDE R10, R11, 0x4, R6 ;  /* 0x000000040b0a7825 */ /* 0x001fc600078e0206 */
[----:B------:R-:W-:Y:S02]  /*3280*/  ISETP.GE.AND P2, PT, R16, R27, PT ;  /* 0x0000001b1000720c */ /* 0x000fe40003f46270 */
[----:B--2---:R4:W-:Y:S11]  /*3290*/  STG.E desc[UR4][R10.64], R15 ;  /* 0x0000000f0a007986 */ /* 0x0049f6000c101904 */
[----:B------:R-:W-:Y:S05]  /*32a0*/  @!P2 BRA `(.L_x_228) ;  /* 0xfffffffc00d4a947 */ /* 0x000fea000383ffff */
.L_x_227:
[----:B------:R-:W-:Y:S05]  /*32b0*/  BSYNC.RECONVERGENT B1 ;  /* 0x0000000000017941 */ /* 0x000fea0003800200 */
.L_x_226:
[----:B------:R-:W0:Y:S01]  /*32c0*/  LDCU UR4, c[0x0][0x3cc] ;  /* 0x00007980ff0477ac */ /* 0x000e220008000800 */
[----:B------:R-:W1:Y:S01]  /*32d0*/  LDCU UR5, c[0x0][0x3dc] ;  /* 0x00007b80ff0577ac */ /* 0x000e620008000800 */
[----:B0-----:R-:W-:-:S04]  /*32e0*/  IADD3 R12, PT, PT, R12, UR4, RZ ;  /* 0x000000040c0c7c10 */ /* 0x001fc8000fffe0ff */
[----:B-1----:R-:W-:-:S13]  /*32f0*/  ISETP.GE.AND P2, PT, R12, UR5, PT ;  /* 0x000000050c007c0c */ /* 0x002fda000bf46270 */
[----:B------:R-:W-:Y:S05]  /*3300*/  @!P2 BRA `(.L_x_229) ;  /* 0xfffffffc0098a947 */ /* 0x000fea000383ffff */
[----:B------:R-:W-:Y:S05]  /*3310*/  @!P1 BRA `(.L_x_230) ;  /* 0xfffffffc00789947 */ /* 0x000fea000383ffff */
.L_x_225:
[----:B------:R-:W-:Y:S05]  /*3320*/  BSYNC.RECONVERGENT B0 ;  /* 0x0000000000007941 */ /* 0x000fea0003800200 */
.L_x_224:
        /* <DEDUP_REMOVED lines=13> */
.L_x_235:
[----:B------:R-:W0:Y:S01]  /*3400*/  LDCU UR6, c[0x0][0x3dc] ;  /* 0x00007b80ff0677ac */ /* 0x000e220008000800 */
[----:B----4-:R-:W-:Y:S01]  /*3410*/  IADD3 R8, PT, PT, R13, R2, RZ ;  /* 0x000000020d087210 */ /* 0x010fe20007ffe0ff */
[----:B------:R-:W-:-:S04]  /*3420*/  IMAD.MOV.U32 R12, RZ, RZ, RZ ;  /* 0x000000ffff0c7224 */ /* 0x000fc800078e00ff */
[----:B------:R-:W-:Y:S02]  /*3430*/  IMAD R23, R8, UR36, R3 ;  /* 0x0000002408177c24 */ /* 0x000fe4000f8e0203 */
[----:B0-----:R-:W-:-:S04]  /*3440*/  IMAD R6, R13, UR6, R0 ;  /* 0x000000060d067c24 */ /* 0x001fc8000f8e0200 */
[----:B------:R-:W-:-:S07]  /*3450*/  IMAD.IADD R21, R6, 0x1, R25 ;  /* 0x0000000106157824 */ /* 0x000fce00078e0219 */
.L_x_234:
[----:B------:R-:W0:Y:S01]  /*3460*/  LDC R27, c[0x0][0x3cc] ;  /* 0x0000f300ff1b7b82 */ /* 0x000e220000000800 */
[----:B------:R-:W-:Y:S01]  /*3470*/  BSSY.RECONVERGENT B0, `(.L_x_231) ;  /* 0x0000013000007945 */ /* 0x000fe20003800200 */
[----:B0-----:R-:W-:-:S13]  /*3480*/  ISETP.GE.AND P0, PT, R25, R27, PT ;  /* 0x0000001b1900720c */ /* 0x001fda0003f06270 */
[----:B----4-:R-:W-:Y:S05]  /*3490*/  @P0 BRA `(.L_x_232) ;  /* 0x0000000000400947 */ /* 0x010fea0003800000 */
[----:B-1----:R-:W0:Y:S01]  /*34a0*/  LDC.64 R6, c[0x0][0x3a8] ;  /* 0x0000ea00ff067b82 */ /* 0x002e220000000a00 */
[----:B------:R-:W-:Y:S01]  /*34b0*/  IADD3 R17, PT, PT, R21, R12, RZ ;  /* 0x0000000c15117210 */ /* 0x000fe20007ffe0ff */
[----:B------:R-:W-:Y:S02]  /*34c0*/  IMAD.IADD R19, R23, 0x1, R12 ;  /* 0x0000000117137824 */ /* 0x000fe400078e020c */
[----:B------:R-:W-:-:S04]  /*34d0*/  IMAD.MOV.U32 R16, RZ, RZ, R25 ;  /* 0x000000ffff107224 */ /* 0x000fc800078e0019 */
[----:B------:R-:W1:Y:S03]  /*34e0*/  LDC.64 R8, c[0x0][0x390] ;  /* 0x0000e400ff087b82 */ /* 0x000e660000000a00 */
.L_x_233:
[----:B---3--:R-:W-:Y:S01]  /*34f0*/  R2UR UR6, R4 ;  /* 0x00000000040672ca */ /* 0x008fe200000e0000 */
[----:B-12-4-:R-:W-:Y:S01]  /*3500*/  IMAD.WIDE R14, R17, 0x4, R8 ;  /* 0x00000004110e7825 */ /* 0x016fe200078e0208 */
[----:B------:R-:W-:-:S13]  /*3510*/  R2UR UR7, R5 ;  /* 0x00000000050772ca */ /* 0x000fda00000e0000 */
[----:B------:R-:W2:Y:S01]  /*3520*/  LDG.E R15, desc[UR6][R14.64] ;  /* 0x000000060e0f7981 */ /* 0x000ea2000c1e1900 */
[----:B------:R-:W-:Y:S01]  /*3530*/  IADD3 R16, PT, PT, R16, UR4, RZ ;  /* 0x0000000410107c10 */ /* 0x000fe2000fffe0ff */
[----:B0-----:R-:W-:-:S03]  /*3540*/  IMAD.WIDE R10, R19, 0x4, R6 ;  /* 0x00000004130a7825 */ /* 0x001fc600078e0206 */
[----:B------:R-:W-:Y:S01]  /*3550*/  ISETP.GE.AND P0, PT, R16, R27, PT ;  /* 0x0000001b1000720c */ /* 0x000fe20003f06270 */
[----:B------:R-:W-:Y:S02]  /*3560*/  VIADD R17, R17, UR4 ;  /* 0x0000000411117c36 */ /* 0x000fe40008000000 */
[----:B------:R-:W-:Y:S01]  /*3570*/  VIADD R19, R19, UR4 ;  /* 0x0000000413137c36 */ /* 0x000fe20008000000 */
[----:B--2---:R4:W-:Y:S09]  /*3580*/  STG.E desc[UR6][R10.64], R15 ;  /* 0x0000000f0a007986 */ /* 0x0049f2000c101906 */
[----:B------:R-:W-:Y:S05]  /*3590*/  @!P0 BRA `(.L_x_233) ;  /* 0xfffffffc00d48947 */ /* 0x000fea000383ffff */
.L_x_232:
[----:B------:R-:W-:Y:S05]  /*35a0*/  BSYNC.RECONVERGENT B0 ;  /* 0x0000000000007941 */ /* 0x000fea0003800200 */
.L_x_231:
        /* <DEDUP_REMOVED lines=9> */
.L_x_236:
        /* <DEDUP_REMOVED lines=12> */
.L_x_644:


//--------------------- .text._ZN18transformer_engine29fused_qkv_rope_forward_kernelI13__nv_bfloat16EEvPKT_PKfS6_PKiPS2_S9_S9_15NVTE_QKV_Formatbiiiiiiiiii --------------------------
	.section	.text._ZN18transformer_engine29fused_qkv_rope_forward_kernelI13__nv_bfloat16EEvPKT_PKfS6_PKiPS2_S9_S9_15NVTE_QKV_Formatbiiiiiiiiii,"ax",@progbits
	.align	128
        .global         _ZN18transformer_engine29fused_qkv_rope_forward_kernelI13__nv_bfloat16EEvPKT_PKfS6_PKiPS2_S9_S9_15NVTE_QKV_Formatbiiiiiiiiii
        .type           _ZN18transformer_engine29fused_qkv_rope_forward_kernelI13__nv_bfloat16EEvPKT_PKfS6_PKiPS2_S9_S9_15NVTE_QKV_Formatbiiiiiiiiii,@function
        .size           _ZN18transformer_engine29fused_qkv_rope_forward_kernelI13__nv_bfloat16EEvPKT_PKfS6_PKiPS2_S9_S9_15NVTE_QKV_Formatbiiiiiiiiii,(.L_x_645 - _ZN18transformer_engine29fused_qkv_rope_forward_kernelI13__nv_bfloat16EEvPKT_PKfS6_PKiPS2_S9_S9_15NVTE_QKV_Formatbiiiiiiiiii)
        .other          _ZN18transformer_engine29fused_qkv_rope_forward_kernelI13__nv_bfloat16EEvPKT_PKfS6_PKiPS2_S9_S9_15NVTE_QKV_Formatbiiiiiiiiii,@"STO_CUDA_ENTRY STV_DEFAULT"
_ZN18transformer_engine29fused_qkv_rope_forward_kernelI13__nv_bfloat16EEvPKT_PKfS6_PKiPS2_S9_S9_15NVTE_QKV_Formatbiiiiiiiiii:
.text._ZN18transformer_engine29fused_qkv_rope_forward_kernelI13__nv_bfloat16EEvPKT_PKfS6_PKiPS2_S9_S9_15NVTE_QKV_Formatbiiiiiiiiii:
[----:B------:R-:W0:Y:S01]  /*0000*/  LDC R1, c[0x0][0x37c] ;  /* 0x0000df00ff017b82 */ /* 0x000e220000000800 */
[----:B------:R-:W1:Y:S01]  /*0010*/  LDCU UR4, c[0x0][0x3b8] ;  /* 0x00007700ff0477ac */ /* 0x000e620008000800 */
[----:B------:R-:W2:Y:S06]  /*0020*/  S2R R7, SR_CTAID.Y ;  /* 0x0000000000077919 */ /* 0x000eac0000002600 */
[----:B------:R-:W3:Y:S01]  /*0030*/  S2UR UR38, SR_CTAID.X ;  /* 0x00000000002679c3 */ /* 0x000ee20000002500 */
[----:B0-----:R-:W-:Y:S01]  /*0040*/  VIADD R1, R1, 0xffffffe0 ;  /* 0xffffffe001017836 */ /* 0x001fe20000000000 */
[----:B------:R-:W0:Y:S01]  /*0050*/  LDCU UR6, c[0x0][0x3c0] ;  /* 0x00007800ff0677ac */ /* 0x000e220008000800 */
[----:B------:R-:W4:Y:S05]  /*0060*/  LDCU UR5, c[0x0][0x3dc] ;  /* 0x00007b80ff0577ac */ /* 0x000f2a0008000800 */
[----:B------:R-:W2:Y:S01]  /*0070*/  LDC R4, c[0x0][0x3d0] ;  /* 0x0000f400ff047b82 */ /* 0x000ea20000000800 */
[----:B------:R-:W2:Y:S01]  /*0080*/  LDCU.64 UR36, c[0x0][0x358] ;  /* 0x00006b00ff2477ac */ /* 0x000ea20008000a00 */
[----:B-1----:R-:W-:Y:S01]  /*0090*/  ISETP.NE.AND P0, PT, RZ, UR4, PT ;  /* 0x00000004ff007c0c */ /* 0x002fe2000bf05270 */
[----:B------:R-:W1:Y:S01]  /*00a0*/  LDCU UR4, c[0x0][0x3e0] ;  /* 0x00007c00ff0477ac */ /* 0x000e620008000800 */
[----:B0-----:R-:W-:-:S11]  /*00b0*/  UISETP.GE.AND UP0, UPT, UR6, 0x2, UPT ;  /* 0x000000020600788c */ /* 0x001fd6000bf06270 */
[----:B------:R-:W3:Y:S01]  /*00c0*/  @!P0 LDC R2, c[0x0][0x3cc] ;  /* 0x0000f300ff028b82 */ /* 0x000ee20000000800 */
[----:B--2---:R-:W-:-:S07]  /*00d0*/  @!P0 IMAD R3, R7, R4, RZ ;  /* 0x0000000407038224 */ /* 0x004fce00078e02ff */
[----:B------:R-:W0:Y:S01]  /*00e0*/  @P0 LDC R0, c[0x0][0x3c8] ;  /* 0x0000f200ff000b82 */ /* 0x000e220000000800 */
[----:B---3--:R-:W-:-:S04]  /*00f0*/  @!P0 IMAD R2, R2, UR38, RZ ;  /* 0x0000002602028c24 */ /* 0x008fc8000f8e02ff */
[----:B------:R-:W-:Y:S02]  /*0100*/  @!P0 IMAD R2, R2, R4, R3 ;  /* 0x0000000402028224 */ /* 0x000fe400078e0203 */
[----:B------:R-:W-:Y:S02]  /*0110*/  @P0 IMAD R3, R4, UR38, RZ ;  /* 0x0000002604030c24 */ /* 0x000fe4000f8e02ff */
[----:B0-----:R-:W-:-:S04]  /*0120*/  @P0 IMAD R0, R7, R0, RZ ;  /* 0x0000000007000224 */ /* 0x001fc800078e02ff */
[----:B------:R-:W-:-:S04]  /*0130*/  @P0 IMAD R2, R0, R4, R3 ;  /* 0x0000000400020224 */ /* 0x000fc800078e0203 */
[C---:B-1----:R-:W-:Y:S02]  /*0140*/  IMAD R16, R2.reuse, UR4, RZ ;  /* 0x0000000402107c24 */ /* 0x042fe4000f8e02ff */
[----:B----4-:R-:W-:Y:S01]  /*0150*/  IMAD R17, R2, UR5, RZ ;  /* 0x0000000502117c24 */ /* 0x010fe2000f8e02ff */
[----:B------:R-:W-:Y:S06]  /*0160*/  BRA.U !UP0, `(.L_x_237) ;  /* 0x0000000108907547 */ /* 0x000fec000b800000 */
[----:B------:R-:W0:Y:S02]  /*0170*/  LDCU UR4, c[0x0][0x3c8] ;  /* 0x00007900ff0477ac */ /* 0x000e240008000800 */
[----:B0-----:R-:W-:-:S04]  /*0180*/  ULOP3.LUT UR4, UR4, 0x1, URZ, 0xc0, !UPT ;  /* 0x0000000104047892 */ /* 0x001fc8000f8ec0ff */
[----:B------:R-:W-:-:S09]  /*0190*/  UISETP.NE.U32.AND UP0, UPT, UR4, 0x1, UPT ;  /* 0x000000010400788c */ /* 0x000fd2000bf05070 */
[----:B------:R-:W-:Y:S05]  /*01a0*/  BRA.U UP0, `(.L_x_238) ;  /* 0x0000000100407547 */ /* 0x000fea000b800000 */
[----:B------:R-:W-:Y:S01]  /*01b0*/  MOV R14, 0x0 ;  /* 0x00000000000e7802 */ /* 0x000fe20000000f00 */
[----:B------:R-:W0:Y:S01]  /*01c0*/  LDCU.64 UR4, c[0x4][0x68] ;  /* 0x01000d00ff0477ac */ /* 0x000e220008000a00 */
[----:B------:R-:W-:Y:S02]  /*01d0*/  HFMA2 R12, -RZ, RZ, 0, 5.9604644775390625e-08 ;  /* 0x00000001ff0c7431 */ /* 0x000fe400000001ff */
        /* <DEDUP_REMOVED lines=8> */
[----:B------:R-:W-:Y:S01]  /*0260*/  IMAD.U32 R7, RZ, RZ, UR7 ;  /* 0x00000007ff077e24 */ /* 0x000fe2000f8e00ff */
[----:B---3--:R-:W-:Y:S01]  /*0270*/  MOV R10, UR8 ;  /* 0x00000008000a7c02 */ /* 0x008fe20008000f00 */
[----:B------:R-:W-:-:S07]  /*0280*/  IMAD.U32 R11, RZ, RZ, UR9 ;  /* 0x00000009ff0b7e24 */ /* 0x000fce000f8e00ff */
[----:B------:R-:W-:-:S07]  /*0290*/  LEPC R20, `(.L_x_238) ;  /* 0x000000001014794e */ /* 0x000fce0000000000 */
[----:B--2---:R-:W-:Y:S05]  /*02a0*/  CALL.ABS.NOINC R14 ;  /* 0x000000000e007343 */ /* 0x004fea0003c00000 */
.L_x_238:
[----:B------:R-:W0:Y:S02]  /*02b0*/  LDC R4, c[0x0][0x3c8] ;  /* 0x0000f200ff047b82 */ /* 0x000e240000000800 */
[----:B0-----:R-:W-:-:S04]  /*02c0*/  LEA.HI R0, R4, R4, RZ, 0x1 ;  /* 0x0000000404007211 */ /* 0x001fc800078f08ff */
[----:B------:R-:W-:-:S04]  /*02d0*/  SHF.R.S32.HI R0, RZ, 0x1, R0 ;  /* 0x00000001ff007819 */ /* 0x000fc80000011400 */
[----:B------:R-:W-:-:S13]  /*02e0*/  ISETP.LE.AND P0, PT, R0, UR38, PT ;  /* 0x0000002600007c0c */ /* 0x000fda000bf03270 */
[----:B------:R-:W0:Y:S02]  /*02f0*/  @!P0 LDC R3, c[0x0][0x3c4] ;  /* 0x0000f100ff038b82 */ /* 0x000e240000000800 */
[----:B0-----:R-:W-:-:S05]  /*0300*/  @!P0 IMAD R3, R4, R3, RZ ;  /* 0x0000000304038224 */ /* 0x001fca00078e02ff */
[----:B------:R-:W-:-:S04]  /*0310*/  @!P0 LEA.HI R3, R3, R3, RZ, 0x1 ;  /* 0x0000000303038211 */ /* 0x000fc800078f08ff */
[----:B------:R-:W-:Y:S01]  /*0320*/  @!P0 LEA.HI.SX32 R3, R3, UR38, 0x1f ;  /* 0x0000002603038c11 */ /* 0x000fe2000f8ffaff */
[----:B------:R-:W-:Y:S06]  /*0330*/  @!P0 BRA `(.L_x_239) ;  /* 0x0000000000408947 */ /* 0x000fec0003800000 */
[----:B------:R-:W0:Y:S02]  /*0340*/  LDC.64 R6, c[0x0][0x3c0] ;  /* 0x0000f000ff067b82 */ /* 0x000e240000000a00 */
[C---:B0-----:R-:W-:Y:S02]  /*0350*/  IMAD R3, R4.reuse, R7, R4 ;  /* 0x0000000704037224 */ /* 0x041fe400078e0204 */
[----:B------:R-:W-:-:S03]  /*0360*/  IMAD R4, R4, R6, UR38 ;  /* 0x0000002604047e24 */ /* 0x000fc6000f8e0206 */
[----:B------:R-:W-:-:S04]  /*0370*/  LEA.HI R3, R3, R3, RZ, 0x1 ;  /* 0x0000000303037211 */ /* 0x000fc800078f08ff */
[----:B------:R-:W-:-:S04]  /*0380*/  SHF.R.S32.HI R3, RZ, 0x1, R3 ;  /* 0x00000001ff037819 */ /* 0x000fc80000011403 */
[----:B------:R-:W-:Y:S01]  /*0390*/  IADD3 R3, PT, PT, -R3, R4, -R0 ;  /* 0x0000000403037210 */ /* 0x000fe20007ffe900 */
[----:B------:R-:W-:Y:S06]  /*03a0*/  BRA `(.L_x_239) ;  /* 0x0000000000247947 */ /* 0x000fec0003800000 */
.L_x_237:
[----:B------:R-:W0:Y:S01]  /*03b0*/  LDCU.64 UR4, c[0x0][0x398] ;  /* 0x00007300ff0477ac */ /* 0x000e220008000a00 */
[----:B------:R-:W-:Y:S01]  /*03c0*/  IMAD.MOV.U32 R3, RZ, RZ, RZ ;  /* 0x000000ffff037224 */ /* 0x000fe200078e00ff */
[----:B0-----:R-:W-:-:S04]  /*03d0*/  UISETP.NE.U32.AND UP0, UPT, UR4, URZ, UPT ;  /* 0x000000ff0400728c */ /* 0x001fc8000bf05070 */
[----:B------:R-:W-:-:S09]  /*03e0*/  UISETP.NE.AND.EX UP0, UPT, UR5, URZ, UPT, UP0 ;  /* 0x000000ff0500728c */ /* 0x000fd2000bf05300 */
[----:B------:R-:W-:Y:S05]  /*03f0*/  BRA.U !UP0, `(.L_x_240) ;  /* 0x00000001080c7547 */ /* 0x000fea000b800000 */
[----:B------:R-:W0:Y:S02]  /*0400*/  LDC.64 R4, c[0x0][0x398] ;  /* 0x0000e600ff047b82 */ /* 0x000e240000000a00 */
[----:B0-----:R-:W-:-:S05]  /*0410*/  IMAD.WIDE.U32 R4, R7, 0x4, R4 ;  /* 0x0000000407047825 */ /* 0x001fca00078e0004 */
[----:B------:R0:W5:Y:S02]  /*0420*/  LDG.E R3, desc[UR36][R4.64] ;  /* 0x0000002404037981 */ /* 0x000164000c1e1900 */
.L_x_240:
[----:B-----5:R-:W-:-:S07]  /*0430*/  IADD3 R3, PT, PT, R3, UR38, RZ ;  /* 0x0000002603037c10 */ /* 0x020fce000fffe0ff */
.L_x_239:
[----:B------:R-:W1:Y:S01]  /*0440*/  S2R R0, SR_CgaCtaId ;  /* 0x0000000000007919 */ /* 0x000e620000008800 */
[----:B------:R-:W2:Y:S01]  /*0450*/  LDCU.64 UR4, c[0x0][0x388] ;  /* 0x00007100ff0477ac */ /* 0x000ea20008000a00 */
[----:B------:R-:W-:Y:S01]  /*0460*/  MOV R9, 0x400 ;  /* 0x0000040000097802 */ /* 0x000fe20000000f00 */
[----:B------:R-:W3:Y:S01]  /*0470*/  LDCU UR6, c[0x0][0x3d8] ;  /* 0x00007b00ff0677ac */ /* 0x000ee20008000800 */
[----:B--2---:R-:W-:-:S04]  /*0480*/  UISETP.NE.U32.AND UP0, UPT, UR4, URZ, UPT ;  /* 0x000000ff0400728c */ /* 0x004fc8000bf05070 */
[----:B------:R-:W-:Y:S01]  /*0490*/  UISETP.NE.AND.EX UP0, UPT, UR5, URZ, UPT, UP0 ;  /* 0x000000ff0500728c */ /* 0x000fe2000bf05300 */
[----:B-1----:R-:W-:Y:S01]  /*04a0*/  LEA R9, R0, R9, 0x18 ;  /* 0x0000000900097211 */ /* 0x002fe200078ec0ff */
[----:B---3--:R-:W-:-:S04]  /*04b0*/  IMAD.U32 R0, RZ, RZ, UR6 ;  /* 0x00000006ff007e24 */ /* 0x008fc8000f8e00ff */
[----:B------:R-:W-:-:S03]  /*04c0*/  IMAD R12, R0, 0x4, R9 ;  /* 0x00000004000c7824 */ /* 0x000fc600078e0209 */
[----:B------:R-:W-:Y:S05]  /*04d0*/  BRA.U !UP0, `(.L_x_241) ;  /* 0x0000000508987547 */ /* 0x000fea000b800000 */
[----:B------:R-:W1:Y:S01]  /*04e0*/  S2R R19, SR_TID.X ;  /* 0x0000000000137919 */ /* 0x000e620000002100 */
[----:B------:R-:W1:Y:S01]  /*04f0*/  LDC R8, c[0x0][0x364] ;  /* 0x0000d900ff087b82 */ /* 0x000e620000000800 */
[----:B0-----:R-:W1:Y:S02]  /*0500*/  S2R R4, SR_TID.Y ;  /* 0x0000000000047919 */ /* 0x001e640000002200 */
[----:B-1----:R-:W-:-:S05]  /*0510*/  IMAD R19, R19, R8, R4 ;  /* 0x0000000813137224 */ /* 0x002fca00078e0204 */
[----:B------:R-:W-:-:S13]  /*0520*/  ISETP.GE.AND P0, PT, R19, R0, PT ;  /* 0x000000001300720c */ /* 0x000fda0003f06270 */
[----:B------:R-:W-:Y:S05]  /*0530*/  @P0 BRA `(.L_x_241) ;  /* 0x0000000400800947 */ /* 0x000fea0003800000 */
[----:B------:R-:W0:Y:S02]  /*0540*/  LDC R13, c[0x0][0x360] ;  /* 0x0000d800ff0d7b82 */ /* 0x000e240000000800 */
.L_x_246:
[----:B------:R-:W1:Y:S01]  /*0550*/  LDCU UR4, c[0x0][0x3d8] ;  /* 0x00007b00ff0477ac */ /* 0x000e620008000800 */
[----:B--2---:R-:W2:Y:S01]  /*0560*/  LDC.64 R6, c[0x0][0x388] ;  /* 0x0000e200ff067b82 */ /* 0x004ea20000000a00 */
[----:B-1----:R-:W-:-:S05]  /*0570*/  MOV R0, UR4 ;  /* 0x0000000400007c02 */ /* 0x002fca0008000f00 */
[----:B------:R-:W-:-:S04]  /*0580*/  IMAD R5, R3, R0, R19 ;  /* 0x0000000003057224 */ /* 0x000fc800078e0213 */
[----:B--2---:R-:W-:-:S05]  /*0590*/  IMAD.WIDE R6, R5, 0x4, R6 ;  /* 0x0000000405067825 */ /* 0x004fca00078e0206 */
[----:B------:R-:W2:Y:S01]  /*05a0*/  LDG.E R18, desc[UR36][R6.64] ;  /* 0x0000002406127981 */ /* 0x000ea2000c1e1900 */
[----:B------:R-:W-:Y:S01]  /*05b0*/  BSSY.RECONVERGENT B0, `(.L_x_242) ;  /* 0x000003d000007945 */ /* 0x000fe20003800200 */
[C---:B--2---:R-:W-:Y:S01]  /*05c0*/  FMUL R15, R18.reuse, 0.63661974668502807617 ;  /* 0x3f22f983120f7820 */ /* 0x044fe20000400000 */
[----:B------:R-:W-:-:S05]  /*05d0*/  FSETP.GE.AND P0, PT, |R18|, 105615, PT ;  /* 0x47ce47801200780b */ /* 0x000fca0003f06200 */
[----:B------:R-:W1:Y:S02]  /*05e0*/  F2I.NTZ R15, R15 ;  /* 0x0000000f000f7305 */ /* 0x000e640000203100 */
[----:B-1----:R-:W-:-:S05]  /*05f0*/  I2FP.F32.S32 R5, R15 ;  /* 0x0000000f00057245 */ /* 0x002fca0000201400 */
        /* <DEDUP_REMOVED lines=8> */
[----:B------:R-:W1:Y:S01]  /*0680*/  LDC.64 R4, c[0x4][0x78] ;  /* 0x01001e00ff047b82 */ /* 0x000e620000000a00 */
[----:B------:R-:W-:Y:S01]  /*0690*/  IMAD.SHL.U32 R10, R18, 0x100, RZ ;  /* 0x00000100120a7824 */ /* 0x000fe200078e00ff */
[----:B------:R-:W-:Y:S01]  /*06a0*/  BSSY.RECONVERGENT B1, `(.L_x_244) ;  /* 0x000000e000017945 */ /* 0x000fe20003800200 */
[----:B------:R-:W-:Y:S02]  /*06b0*/  CS2R R6, SRZ ;  /* 0x0000000000067805 */ /* 0x000fe4000001ff00 */
[----:B------:R-:W-:Y:S02]  /*06c0*/  MOV R23, RZ ;  /* 0x000000ff00177202 */ /* 0x000fe40000000f00 */
[----:B------:R-:W-:-:S07]  /*06d0*/  LOP3.LUT R25, R10, 0x80000000, RZ, 0xfc, !PT ;  /* 0x800000000a197812 */ /* 0x000fce00078efcff */
.L_x_245:
[----:B-1----:R-:W-:-:S06]  /*06e0*/  IMAD.WIDE.U32 R10, R7, 0x4, R4 ;  /* 0x00000004070a7825 */ /* 0x002fcc00078e0004 */
[----:B--2---:R-:W2:Y:S01]  /*06f0*/  LDG.E.CONSTANT R10, desc[UR36][R10.64] ;  /* 0x000000240a0a7981 */ /* 0x004ea2000c1e9900 */
[C---:B------:R-:W-:Y:S02]  /*0700*/  IMAD R20, R7.reuse, 0x4, R1 ;  /* 0x0000000407147824 */ /* 0x040fe400078e0201 */
[----:B------:R-:W-:-:S05]  /*0710*/  VIADD R7, R7, 0x1 ;  /* 0x0000000107077836 */ /* 0x000fca0000000000 */
[----:B------:R-:W-:Y:S01]  /*0720*/  ISETP.NE.AND P0, PT, R7, 0x6, PT ;  /* 0x000000060700780c */ /* 0x000fe20003f05270 */
[----:B--2---:R-:W-:-:S03]  /*0730*/  IMAD.WIDE.U32 R14, R10, R25, RZ ;  /* 0x000000190a0e7225 */ /* 0x004fc600078e00ff */
[----:B------:R-:W-:-:S04]  /*0740*/  IADD3 R21, P1, PT, R14, R6, RZ ;  /* 0x000000060e157210 */ /* 0x000fc80007f3e0ff */
[----:B------:R-:W-:Y:S01]  /*0750*/  IADD3.X R6, PT, PT, R15, R23, RZ, P1, !PT ;  /* 0x000000170f067210 */ /* 0x000fe20000ffe4ff */
[----:B------:R2:W-:Y:S04]  /*0760*/  STL [R20], R21 ;  /* 0x0000001514007387 */ /* 0x0005e80000100800 */
[----:B------:R-:W-:Y:S05]  /*0770*/  @P0 BRA `(.L_x_245) ;  /* 0xfffffffc00d80947 */ /* 0x000fea000383ffff */
[----:B------:R-:W-:Y:S05]  /*0780*/  BSYNC.RECONVERGENT B1 ;  /* 0x0000000000017941 */ /* 0x000fea0003800200 */
.L_x_244:
[----:B------:R-:W-:Y:S01]  /*0790*/  SHF.R.U32.HI R10, RZ, 0x17, R18 ;  /* 0x00000017ff0a7819 */ /* 0x000fe20000011612 */
[----:B------:R1:W-:Y:S03]  /*07a0*/  STL [R1+0x18], R6 ;  /* 0x0000180601007387 */ /* 0x0003e60000100800 */
[C---:B------:R-:W-:Y:S02]  /*07b0*/  LOP3.LUT R4, R10.reuse, 0xe0, RZ, 0xc0, !PT ;  /* 0x000000e00a047812 */ /* 0x040fe400078ec0ff */
[----:B------:R-:W-:-:S03]  /*07c0*/  LOP3.LUT P0, RZ, R10, 0x1f, RZ, 0xc0, !PT ;  /* 0x0000001f0aff7812 */ /* 0x000fc6000780c0ff */
[----:B------:R-:W-:-:S05]  /*07d0*/  VIADD R4, R4, 0xffffff80 ;  /* 0xffffff8004047836 */ /* 0x000fca0000000000 */
[----:B------:R-:W-:-:S05]  /*07e0*/  SHF.R.U32.HI R4, RZ, 0x5, R4 ;  /* 0x00000005ff047819 */ /* 0x000fca0000011604 */
[----:B------:R-:W-:-:S05]  /*07f0*/  IMAD R11, R4, -0x4, R1 ;  /* 0xfffffffc040b7824 */ /* 0x000fca00078e0201 */
[----:B------:R-:W3:Y:S04]  /*0800*/  LDL R7, [R11+0x18] ;  /* 0x000018000b077983 */ /* 0x000ee80000100800 */
[----:B------:R-:W3:Y:S04]  /*0810*/  LDL R4, [R11+0x14] ;  /* 0x000014000b047983 */ /* 0x000ee80000100800 */
[----:B------:R-:W4:Y:S01]  /*0820*/  @P0 LDL R5, [R11+0x10] ;  /* 0x000010000b050983 */ /* 0x000f220000100800 */
[----:B------:R-:W-:Y:S01]  /*0830*/  LOP3.LUT R10, R10, 0x1f, RZ, 0xc0, !PT ;  /* 0x0000001f0a0a7812 */ /* 0x000fe200078ec0ff */
[----:B------:R-:W-:Y:S01]  /*0840*/  UMOV UR4, 0x54442d19 ;  /* 0x54442d1900047882 */ /* 0x000fe20000000000 */
[----:B------:R-:W-:-:S02]  /*0850*/  UMOV UR5, 0x3bf921fb ;  /* 0x3bf921fb00057882 */ /* 0x000fc40000000000 */
[-C--:B---3--:R-:W-:Y:S02]  /*0860*/  @P0 SHF.L.W.U32.HI R7, R4, R10.reuse, R7 ;  /* 0x0000000a04070219 */ /* 0x088fe40000010e07 */
[----:B----4-:R-:W-:Y:S02]  /*0870*/  @P0 SHF.L.W.U32.HI R4, R5, R10, R4 ;  /* 0x0000000a05040219 */ /* 0x010fe40000010e04 */
[----:B------:R-:W-:Y:S02]  /*0880*/  ISETP.GE.AND P0, PT, R18, RZ, PT ;  /* 0x000000ff1200720c */ /* 0x000fe40003f06270 */
[C-C-:B------:R-:W-:Y:S01]  /*0890*/  SHF.L.W.U32.HI R15, R4.reuse, 0x2, R7.reuse ;  /* 0x00000002040f7819 */ /* 0x140fe20000010e07 */
[----:B------:R-:W-:Y:S01]  /*08a0*/  IMAD.SHL.U32 R4, R4, 0x4, RZ ;  /* 0x0000000404047824 */ /* 0x000fe200078e00ff */
[----:B-1----:R-:W-:Y:S02]  /*08b0*/  SHF.R.U32.HI R6, RZ, 0x1e, R7 ;  /* 0x0000001eff067819 */ /* 0x002fe40000011607 */
[----:B------:R-:W-:-:S02]  /*08c0*/  SHF.R.S32.HI R5, RZ, 0x1f, R15 ;  /* 0x0000001fff057819 */ /* 0x000fc4000001140f */
[----:B------:R-:W-:Y:S02]  /*08d0*/  LOP3.LUT R18, R15, R18, RZ, 0x3c, !PT ;  /* 0x000000120f127212 */ /* 0x000fe400078e3cff */
[C---:B------:R-:W-:Y:S02]  /*08e0*/  LOP3.LUT R4, R5.reuse, R4, RZ, 0x3c, !PT ;  /* 0x0000000405047212 */ /* 0x040fe400078e3cff */
[----:B------:R-:W-:Y:S02]  /*08f0*/  LOP3.LUT R5, R5, R15, RZ, 0x3c, !PT ;  /* 0x0000000f05057212 */ /* 0x000fe400078e3cff */
[----:B------:R-:W-:Y:S02]  /*0900*/  LEA.HI R15, R15, R6, RZ, 0x1 ;  /* 0x000000060f0f7211 */ /* 0x000fe400078f08ff */
[----:B------:R-:W-:Y:S02]  /*0910*/  ISETP.GE.AND P1, PT, R18, RZ, PT ;  /* 0x000000ff1200720c */ /* 0x000fe40003f26270 */
[----:B------:R-:W1:Y:S01]  /*0920*/  I2F.F64.S64 R4, R4 ;  /* 0x0000000400047312 */ /* 0x000e620000301c00 */
[----:B------:R-:W-:-:S05]  /*0930*/  IADD3 R6, PT, PT, -R15, RZ, RZ ;  /* 0x000000ff0f067210 */ /* 0x000fca0007ffe1ff */
[----:B------:R-:W-:Y:S01]  /*0940*/  @!P0 IMAD.MOV.U32 R15, RZ, RZ, R6 ;  /* 0x000000ffff0f8224 */ /* 0x000fe200078e0006 */
[----:B-1----:R-:W-:-:S10]  /*0950*/  DMUL R10, R4, UR4 ;  /* 0x00000004040a7c28 */ /* 0x002fd40008000000 */
[----:B------:R-:W1:Y:S02]  /*0960*/  F2F.F32.F64 R10, R10 ;  /* 0x0000000a000a7310 */ /* 0x000e640000301000 */
[----:B-1----:R-:W-:-:S07]  /*0970*/  FSEL R4, -R10, R10, !P1 ;  /* 0x0000000a0a047208 */ /* 0x002fce0004800100 */
.L_x_243:
[----:B------:R-:W-:Y:S05]  /*0980*/  BSYNC.RECONVERGENT B0 ;  /* 0x0000000000007941 */ /* 0x000fea0003800200 */
.L_x_242:
[----:B------:R-:W-:Y:S02]  /*0990*/  IMAD.MOV.U32 R6, RZ, RZ, 0x37cbac00 ;  /* 0x37cbac00ff067424 */ /* 0x000fe400078e00ff */
[----:B------:R-:W-:Y:S01]  /*09a0*/  FMUL R5, R4, R4 ;  /* 0x0000000404057220 */ /* 0x000fe20000400000 */
[----:B------:R-:W-:Y:S02]  /*09b0*/  MOV R10, 0x394d4153 ;  /* 0x394d4153000a7802 */ /* 0x000fe40000000f00 */
[----:B------:R-:W-:Y:S01]  /*09c0*/  LOP3.LUT R11, R15, 0x1, RZ, 0xc0, !PT ;  /* 0x000000010f0b7812 */ /* 0x000fe200078ec0ff */
[C---:B------:R-:W-:Y:S01]  /*09d0*/  FFMA R6, R5.reuse, R6, -0.0013887860113754868507 ;  /* 0xbab607ed05067423 */ /* 0x040fe20000000006 */
[C---:B------:R-:W-:Y:S01]  /*09e0*/  FFMA R7, R5.reuse, R4, RZ ;  /* 0x0000000405077223 */ /* 0x040fe200000000ff */
[----:B------:R-:W-:Y:S01]  /*09f0*/  FFMA R10, R5, -R10, 0.0083327032625675201416 ;  /* 0x3c0885e4050a7423 */ /* 0x000fe2000000080a */
[----:B------:R-:W-:Y:S01]  /*0a00*/  ISETP.NE.U32.AND P0, PT, R11, 0x1, PT ;  /* 0x000000010b00780c */ /* 0x000fe20003f05070 */
[----:B------:R-:W-:Y:S01]  /*0a10*/  FFMA R6, R5, R6, 0.041666727513074874878 ;  /* 0x3d2aaabb05067423 */ /* 0x000fe20000000006 */
[----:B------:R-:W-:Y:S01]  /*0a20*/  LOP3.LUT P1, RZ, R15, 0x2, RZ, 0xc0, !PT ;  /* 0x000000020fff7812 */ /* 0x000fe2000782c0ff */
[----:B------:R-:W-:-:S02]  /*0a30*/  FFMA R10, R5, R10, -0.16666662693023681641 ;  /* 0xbe2aaaa8050a7423 */ /* 0x000fc4000000000a */
[----:B------:R-:W-:Y:S02]  /*0a40*/  FFMA R6, R5, R6, -0.4999999701976776123 ;  /* 0xbeffffff05067423 */ /* 0x000fe40000000006 */
[----:B------:R-:W-:Y:S01]  /*0a50*/  FFMA R7, R7, R10, R4 ;  /* 0x0000000a07077223 */ /* 0x000fe20000000004 */
[----:B------:R-:W-:Y:S02]  /*0a60*/  VIADD R4, R15, 0x1 ;  /* 0x000000010f047836 */ /* 0x000fe40000000000 */
[----:B------:R-:W-:Y:S01]  /*0a70*/  FFMA R6, R5, R6, 1 ;  /* 0x3f80000005067423 */ /* 0x000fe20000000006 */
[----:B------:R-:W-:Y:S02]  /*0a80*/  IMAD R5, R19, 0x4, R12 ;  /* 0x0000000413057824 */ /* 0x000fe400078e020c */
[----:B------:R-:W-:Y:S02]  /*0a90*/  LOP3.LUT P2, RZ, R4, 0x2, RZ, 0xc0, !PT ;  /* 0x0000000204ff7812 */ /* 0x000fe4000784c0ff */
[----:B------:R-:W-:-:S02]  /*0aa0*/  FSEL R4, R6, R7, !P0 ;  /* 0x0000000706047208 */ /* 0x000fc40004000000 */
[----:B------:R-:W-:Y:S02]  /*0ab0*/  FSEL R6, R7, R6, !P0 ;  /* 0x0000000607067208 */ /* 0x000fe40004000000 */
[----:B------:R-:W-:Y:S02]  /*0ac0*/  FSEL R4, R4, -R4, !P1 ;  /* 0x8000000404047208 */ /* 0x000fe40004800000 */
[----:B------:R-:W-:Y:S01]  /*0ad0*/  LEA R7, R19, R9, 0x2 ;  /* 0x0000000913077211 */ /* 0x000fe200078e10ff */
[----:B0-----:R-:W-:Y:S01]  /*0ae0*/  IMAD R19, R8, R13, R19 ;  /* 0x0000000d08137224 */ /* 0x001fe200078e0213 */
[----:B------:R-:W-:Y:S01]  /*0af0*/  FSEL R6, R6, -R6, !P2 ;  /* 0x8000000606067208 */ /* 0x000fe20005000000 */
[----:B------:R1:W-:Y:S03]  /*0b00*/  STS [R5], R4 ;  /* 0x0000000405007388 */ /* 0x0003e60000000800 */
[----:B------:R-:W-:Y:S01]  /*0b10*/  ISETP.GE.AND P0, PT, R19, R0, PT ;  /* 0x000000001300720c */ /* 0x000fe20003f06270 */
[----:B------:R1:W-:-:S12]  /*0b20*/  STS [R7], R6 ;  /* 0x0000000607007388 */ /* 0x0003d80000000800 */
[----:B-1----:R-:W-:Y:S05]  /*0b30*/  @!P0 BRA `(.L_x_246) ;  /* 0xfffffff800848947 */ /* 0x002fea000383ffff */
.L_x_241:
[----:B------:R-:W-:Y:S05]  /*0b40*/  WARPSYNC.ALL ;  /* 0x0000000000007948 */ /* 0x000fea0003800000 */
[----:B------:R-:W1:Y:S01]  /*0b50*/  S2R R13, SR_TID.Y ;  /* 0x00000000000d7919 */ /* 0x000e620000002200 */
[----:B------:R-:W1:Y:S01]  /*0b60*/  LDCU UR4, c[0x0][0x3d0] ;  /* 0x00007a00ff0477ac */ /* 0x000e620008000800 */
[----:B------:R-:W-:Y:S01]  /*0b70*/  BSSY.RECONVERGENT B0, `(.L_x_247) ;  /* 0x00000b0000007945 */ /* 0x000fe20003800200 */
[----:B------:R-:W0:Y:S01]  /*0b80*/  LDCU UR5, c[0x0][0x3dc] ;  /* 0x00007b80ff0577ac */ /* 0x000e220008000800 */
[----:B------:R-:W3:Y:S01]  /*0b90*/  LDCU.64 UR6, c[0x0][0x3e0] ;  /* 0x00007c00ff0677ac */ /* 0x000ee20008000a00 */
[----:B0-----:R-:W-:-:S04]  /*0ba0*/  IMAD.U32 R5, RZ, RZ, UR5 ;  /* 0x00000005ff057e24 */ /* 0x001fc8000f8e00ff */
[----:B---3--:R-:W-:Y:S01]  /*0bb0*/  VIADD R14, R5, UR6 ;  /* 0x00000006050e7c36 */ /* 0x008fe20008000000 */
[----:B------:R-:W-:Y:S01]  /*0bc0*/  BAR.SYNC.DEFER_BLOCKING 0x0 ;  /* 0x0000000000007b1d */ /* 0x000fe20000010000 */
[----:B-1----:R-:W-:-:S03]  /*0bd0*/  ISETP.GE.AND P0, PT, R13, UR4, PT ;  /* 0x000000040d007c0c */ /* 0x002fc6000bf06270 */
[----:B------:R-:W-:-:S10]  /*0be0*/  IADD3 R15, PT, PT, R14, UR7, RZ ;  /* 0x000000070e0f7c10 */ /* 0x000fd4000fffe0ff */
[----:B------:R-:W-:Y:S05]  /*0bf0*/  @P0 BRA `(.L_x_248) ;  /* 0x00000008009c0947 */ /* 0x000fea0003800000 */
[----:B------:R-:W0:Y:S01]  /*0c00*/  LDC R18, c[0x0][0x360] ;  /* 0x0000d800ff127b82 */ /* 0x000e220000000800 */
[----:B------:R-:W-:-:S13]  /*0c10*/  ISETP.GE.AND P0, PT, R5, 0x1, PT ;  /* 0x000000010500780c */ /* 0x000fda0003f06270 */
[----:B------:R-:W-:Y:S05]  /*0c20*/  @!P0 BRA `(.L_x_248) ;  /* 0x0000000800908947 */ /* 0x000fea0003800000 */
[----:B------:R-:W1:Y:S01]  /*0c30*/  LDCU.64 UR4, c[0x0][0x388] ;  /* 0x00007100ff0477ac */ /* 0x000e620008000a00 */
[----:B------:R-:W3:Y:S01]  /*0c40*/  S2R R19, SR_TID.X ;  /* 0x0000000000137919 */ /* 0x000ee20000002100 */
[----:B-1----:R-:W-:-:S04]  /*0c50*/  UISETP.NE.U32.AND UP0, UPT, UR4, URZ, UPT ;  /* 0x000000ff0400728c */ /* 0x002fc8000bf05070 */
[----:B------:R-:W-:-:S09]  /*0c60*/  UISETP.NE.AND.EX UP0, UPT, UR5, URZ, UPT, UP0 ;  /* 0x000000ff0500728c */ /* 0x000fd2000bf05300 */
[----:B------:R-:W-:Y:S05]  /*0c70*/  BRA.U UP0, `(.L_x_249) ;  /* 0x0000000100987547 */ /* 0x000fea000b800000 */
[----:B------:R-:W-:Y:S02]  /*0c80*/  IMAD R8, R2, R15, RZ ;  /* 0x0000000f02087224 */ /* 0x000fe400078e02ff */
[----:B------:R-:W-:-:S07]  /*0c90*/  IMAD.MOV.U32 R10, RZ, RZ, R13 ;  /* 0x000000ffff0a7224 */ /* 0x000fce00078e000d */
.L_x_254:
[----:B------:R-:W1:Y:S01]  /*0ca0*/  LDCU UR4, c[0x0][0x3dc] ;  /* 0x00007b80ff0477ac */ /* 0x000e620008000800 */
[C---:B------:R-:W-:Y:S02]  /*0cb0*/  IMAD R9, R10.reuse, R15, R8 ;  /* 0x0000000f0a097224 */ /* 0x040fe400078e0208 */
[----:B------:R-:W-:Y:S02]  /*0cc0*/  IMAD.MOV.U32 R12, RZ, RZ, RZ ;  /* 0x000000ffff0c7224 */ /* 0x000fe400078e00ff */
[----:B-1----:R-:W-:-:S07]  /*0cd0*/  IMAD R11, R10, UR4, R17 ;  /* 0x000000040a0b7c24 */ /* 0x002fce000f8e0211 */
.L_x_253:
[----:B------:R-:W1:Y:S01]  /*0ce0*/  LDCU UR4, c[0x0][0x3d8] ;  /* 0x00007b00ff0477ac */ /* 0x000e620008000800 */
[----:B------:R-:W-:Y:S01]  /*0cf0*/  BSSY.RECONVERGENT B1, `(.L_x_250) ;  /* 0x0000012000017945 */ /* 0x000fe20003800200 */
[----:B-1----:R-:W-:-:S04]  /*0d00*/  MOV R0, UR4 ;  /* 0x0000000400007c02 */ /* 0x002fc80008000f00 */
[----:B---3--:R-:W-:-:S13]  /*0d10*/  ISETP.GE.AND P0, PT, R19, R0, PT ;  /* 0x000000001300720c */ /* 0x008fda0003f06270 */
[----:B------:R-:W-:Y:S05]  /*0d20*/  @P0 BRA `(.L_x_251) ;  /* 0x0000000000380947 */ /* 0x000fea0003800000 */
[--C-:B--2---:R-:W-:Y:S01]  /*0d30*/  IMAD.IADD R20, R9, 0x1, R12.reuse ;  /* 0x0000000109147824 */ /* 0x104fe200078e020c */
[----:B------:R-:W-:Y:S01]  /*0d40*/  MOV R23, R19 ;  /* 0x0000001300177202 */ /* 0x000fe20000000f00 */
[----:B------:R-:W-:-:S07]  /*0d50*/  IMAD.IADD R21, R11, 0x1, R12 ;  /* 0x000000010b157824 */ /* 0x000fce00078e020c */
.L_x_252:
[----:B-1----:R-:W1:Y:S01]  /*0d60*/  LDC.64 R4, c[0x0][0x380] ;  /* 0x0000e000ff047b82 */ /* 0x002e620000000a00 */
[----:B------:R-:W-:-:S04]  /*0d70*/  IMAD.IADD R7, R20, 0x1, R23 ;  /* 0x0000000114077824 */ /* 0x000fc800078e0217 */
[----:B-1----:R-:W-:-:S03]  /*0d80*/  IMAD.WIDE R4, R7, 0x2, R4 ;  /* 0x0000000207047825 */ /* 0x002fc600078e0204 */
[----:B------:R-:W1:Y:S03]  /*0d90*/  LDC.64 R6, c[0x0][0x3a0] ;  /* 0x0000e800ff067b82 */ /* 0x000e660000000a00 */
[----:B------:R-:W2:Y:S01]  /*0da0*/  LDG.E.U16 R5, desc[UR36][R4.64] ;  /* 0x0000002404057981 */ /* 0x000ea2000c1e1500 */
[----:B------:R-:W-:Y:S01]  /*0db0*/  IMAD.IADD R25, R21, 0x1, R23 ;  /* 0x0000000115197824 */ /* 0x000fe200078e0217 */
[----:B0-----:R-:W-:-:S04]  /*0dc0*/  IADD3 R23, PT, PT, R18, R23, RZ ;  /* 0x0000001712177210 */ /* 0x001fc80007ffe0ff */
[----:B------:R-:W-:Y:S01]  /*0dd0*/  ISETP.GE.AND P0, PT, R23, R0, PT ;  /* 0x000000001700720c */ /* 0x000fe20003f06270 */
[----:B-1----:R-:W-:-:S05]  /*0de0*/  IMAD.WIDE R6, R25, 0x2, R6 ;  /* 0x0000000219067825 */ /* 0x002fca00078e0206 */
[----:B--2---:R1:W-:Y:S07]  /*0df0*/  STG.E.U16 desc[UR36][R6.64], R5 ;  /* 0x0000000506007986 */ /* 0x0043ee000c101524 */
[----:B------:R-:W-:Y:S05]  /*0e00*/  @!P0 BRA `(.L_x_252) ;  /* 0xfffffffc00d48947 */ /* 0x000fea000383ffff */
.L_x_251:
[----:B------:R-:W-:Y:S05]  /*0e10*/  BSYNC.RECONVERGENT B1 ;  /* 0x0000000000017941 */ /* 0x000fea0003800200 */
.L_x_250:
[----:B------:R-:W3:Y:S01]  /*0e20*/  LDCU UR4, c[0x0][0x3d4] ;  /* 0x00007a80ff0477ac */ /* 0x000ee20008000800 */
[----:B------:R-:W1:Y:S01]  /*0e30*/  LDCU UR5, c[0x0][0x3dc] ;  /* 0x00007b80ff0577ac */ /* 0x000e620008000800 */
[----:B---3--:R-:W-:Y:S02]  /*0e40*/  VIADD R12, R12, UR4 ;  /* 0x000000040c0c7c36 */ /* 0x008fe40008000000 */
[----:B-1----:R-:W-:-:S05]  /*0e50*/  IMAD.U32 R5, RZ, RZ, UR5 ;  /* 0x00000005ff057e24 */ /* 0x002fca000f8e00ff */
[----:B------:R-:W-:-:S13]  /*0e60*/  ISETP.GE.AND P0, PT, R12, R5, PT ;  /* 0x000000050c00720c */ /* 0x000fda0003f06270 */
[----:B------:R-:W-:Y:S05]  /*0e70*/  @!P0 BRA `(.L_x_253) ;  /* 0xfffffffc00988947 */ /* 0x000fea000383ffff */
[----:B------:R-:W1:Y:S01]  /*0e80*/  LDCU UR4, c[0x0][0x364] ;  /* 0x00006c80ff0477ac */ /* 0x000e620008000800 */
[----:B------:R-:W3:Y:S01]  /*0e90*/  LDCU UR5, c[0x0][0x3d0] ;  /* 0x00007a00ff0577ac */ /* 0x000ee20008000800 */
[----:B-1----:R-:W-:-:S04]  /*0ea0*/  IADD3 R10, PT, PT, R10, UR4, RZ ;  /* 0x000000040a0a7c10 */ /* 0x002fc8000fffe0ff */
[----:B---3--:R-:W-:-:S13]  /*0eb0*/  ISETP.GE.AND P0, PT, R10, UR5, PT ;  /* 0x000000050a007c0c */ /* 0x008fda000bf06270 */
[----:B------:R-:W-:Y:S05]  /*0ec0*/  @!P0 BRA `(.L_x_254) ;  /* 0xfffffffc00748947 */ /* 0x000fea000383ffff */
[----:B------:R-:W-:Y:S05]  /*0ed0*/  BRA `(.L_x_248) ;  /* 0x0000000400e47947 */ /* 0x000fea0003800000 */
.L_x_249:
[----:B------:R-:W1:Y:S01]  /*0ee0*/  LDCU.U8 UR4, c[0x0][0x3bc] ;  /* 0x00007780ff0477ac */ /* 0x000e620008000000 */
[----:B--2---:R-:W-:-:S04]  /*0ef0*/  LEA.HI R21, R0, R0, RZ, 0x1 ;  /* 0x0000000000157211 */ /* 0x004fc800078f08ff */
[----:B------:R-:W-:Y:S01]  /*0f00*/  SHF.R.S32.HI R21, RZ, 0x1, R21 ;  /* 0x00000001ff157819 */ /* 0x000fe20000011415 */
[----:B-1----:R-:W-:-:S04]  /*0f10*/  UPRMT UR4, UR4, 0x8880, URZ ;  /* 0x0000888004047896 */ /* 0x002fc800080000ff */
[----:B------:R-:W-:-:S09]  /*0f20*/  UISETP.NE.AND UP0, UPT, UR4, URZ, UPT ;  /* 0x000000ff0400728c */ /* 0x000fd2000bf05270 */
[----:B------:R-:W-:Y:S05]  /*0f30*/  BRA.U !UP0, `(.L_x_255) ;  /* 0x0000000108dc7547 */ /* 0x000fea000b800000 */
[----:B------:R-:W-:-:S07]  /*0f40*/  IMAD.MOV.U32 R8, RZ, RZ, R13 ;  /* 0x000000ffff087224 */ /* 0x000fce00078e000d */
.L_x_260:
[----:B------:R-:W-:-:S07]  /*0f50*/  IMAD.MOV.U32 R10, RZ, RZ, RZ ;  /* 0x000000ffff0a7224 */ /* 0x000fce00078e00ff */
.L_x_259:
[----:B------:R-:W1:Y:S01]  /*0f60*/  LDCU UR4, c[0x0][0x3d8] ;  /* 0x00007b00ff0477ac */ /* 0x000e620008000800 */
[----:B------:R-:W-:Y:S01]  /*0f70*/  BSSY.RECONVERGENT B1, `(.L_x_256) ;  /* 0x0000027000017945 */ /* 0x000fe20003800200 */
[----:B-1----:R-:W-:-:S04]  /*0f80*/  MOV R0, UR4 ;  /* 0x0000000400007c02 */ /* 0x002fc80008000f00 */
[----:B---3--:R-:W-:-:S13]  /*0f90*/  ISETP.GE.AND P0, PT, R19, R0, PT ;  /* 0x000000001300720c */ /* 0x008fda0003f06270 */
[----:B------:R-:W-:Y:S05]  /*0fa0*/  @P0 BRA `(.L_x_257) ;  /* 0x00000000008c0947 */ /* 0x000fea0003800000 */
[----:B------:R-:W1:Y:S01]  /*0fb0*/  LDCU UR4, c[0x0][0x3dc] ;  /* 0x00007b80ff0477ac */ /* 0x000e620008000800 */
[-C--:B------:R-:W-:Y:S02]  /*0fc0*/  IMAD R5, R2, R15.reuse, RZ ;  /* 0x0000000f02057224 */ /* 0x080fe400078e02ff */
[----:B------:R-:W-:Y:S02]  /*0fd0*/  IMAD.MOV.U32 R11, RZ, RZ, R19 ;  /* 0x000000ffff0b7224 */ /* 0x000fe400078e0013 */
[----:B------:R-:W-:-:S04]  /*0fe0*/  IMAD R5, R8, R15, R5 ;  /* 0x0000000f08057224 */ /* 0x000fc800078e0205 */
[----:B------:R-:W-:Y:S02]  /*0ff0*/  IMAD.IADD R20, R5, 0x1, R10 ;  /* 0x0000000105147824 */ /* 0x000fe400078e020a */
[----:B-1----:R-:W-:-:S05]  /*1000*/  IMAD R7, R8, UR4, R17 ;  /* 0x0000000408077c24 */ /* 0x002fca000f8e0211 */
[----:B------:R-:W-:-:S07]  /*1010*/  IADD3 R22, PT, PT, R7, R10, RZ ;  /* 0x0000000a07167210 */ /* 0x000fce0007ffe0ff */
.L_x_258:
[----:B------:R-:W1:Y:S01]  /*1020*/  LDC.64 R4, c[0x0][0x380] ;  /* 0x0000e000ff047b82 */ /* 0x000e620000000a00 */
[----:B------:R-:W-:Y:S01]  /*1030*/  LOP3.LUT R0, R11, 0x1, RZ, 0xc0, !PT ;  /* 0x000000010b007812 */ /* 0x000fe200078ec0ff */
[----:B------:R-:W-:Y:S01]  /*1040*/  IMAD.IADD R7, R20, 0x1, R11 ;  /* 0x0000000114077824 */ /* 0x000fe200078e020b */
[----:B------:R-:W2:Y:S02]  /*1050*/  LDCU UR4, c[0x0][0x3d8] ;  /* 0x00007b00ff0477ac */ /* 0x000ea40008000800 */
[----:B------:R-:W-:Y:S01]  /*1060*/  ISETP.NE.U32.AND P0, PT, R0, 0x1, PT ;  /* 0x000000010000780c */ /* 0x000fe20003f05070 */
[----:B-1----:R-:W-:-:S04]  /*1070*/  IMAD.WIDE R4, R7, 0x2, R4 ;  /* 0x0000000207047825 */ /* 0x002fc800078e0204 */
[----:B------:R-:W-:-:S08]  /*1080*/  IMAD R21, R11, 0x4, R12 ;  /* 0x000000040b157824 */ /* 0x000fd000078e020c */
[----:B------:R-:W3:Y:S01]  /*1090*/  @P0 LDG.E.U16 R25, desc[UR36][R4.64+0x2] ;  /* 0x0000022404190981 */ /* 0x000ee2000c1e1500 */
[----:B------:R-:W-:Y:S01]  /*10a0*/  LEA R0, R11, R9, 0x2 ;  /* 0x000000090b007211 */ /* 0x000fe200078e10ff */
[----:B------:R-:W1:Y:S02]  /*10b0*/  LDC.64 R6, c[0x0][0x3a0] ;  /* 0x0000e800ff067b82 */ /* 0x000e640000000a00 */
[----:B------:R-:W4:Y:S04]  /*10c0*/  @!P0 LDG.E.U16 R24, desc[UR36][R4.64+-0x2] ;  /* 0xfffffe2404188981 */ /* 0x000f28000c1e1500 */
[----:B------:R5:W4:Y:S04]  /*10d0*/  LDG.E.U16 R23, desc[UR36][R4.64] ;  /* 0x0000002404177981 */ /* 0x000b28000c1e1500 */
[----:B------:R-:W4:Y:S04]  /*10e0*/  LDS R21, [R21] ;  /* 0x0000000015157984 */ /* 0x000f280000000800 */
[----:B------:R2:W4:Y:S01]  /*10f0*/  LDS R27, [R0] ;  /* 0x00000000001b7984 */ /* 0x0005220000000800 */
[----:B-----5:R-:W-:-:S02]  /*1100*/  IMAD.IADD R5, R22, 0x1, R11 ;  /* 0x0000000116057824 */ /* 0x020fc400078e020b */
[----:B0-----:R-:W-:Y:S02]  /*1110*/  IMAD.IADD R11, R18, 0x1, R11 ;  /* 0x00000001120b7824 */ /* 0x001fe400078e020b */
[----:B-1----:R-:W-:Y:S01]  /*1120*/  IMAD.WIDE R6, R5, 0x2, R6 ;  /* 0x0000000205067825 */ /* 0x002fe200078e0206 */
[----:B--2---:R-:W-:-:S03]  /*1130*/  MOV R0, UR4 ;  /* 0x0000000400007c02 */ /* 0x004fc60008000f00 */
[----:B---3--:R-:W-:Y:S02]  /*1140*/  @P0 IMAD.U32 R25, R25, 0x10000, RZ ;  /* 0x0001000019190824 */ /* 0x008fe400078e00ff */
[----:B----4-:R-:W-:Y:S02]  /*1150*/  @!P0 IMAD.U32 R24, R24, 0x10000, RZ ;  /* 0x0001000018188824 */ /* 0x010fe400078e00ff */
[----:B------:R-:W-:Y:S01]  /*1160*/  @P0 FADD R24, -R25, -RZ ;  /* 0x800000ff19180221 */ /* 0x000fe20000000100 */
[----:B------:R-:W-:-:S03]  /*1170*/  SHF.L.U32 R23, R23, 0x10, RZ ;  /* 0x0000001017177819 */ /* 0x000fc600000006ff */
[----:B------:R-:W-:-:S04]  /*1180*/  FMUL R24, R21, R24 ;  /* 0x0000001815187220 */ /* 0x000fc80000400000 */
[----:B------:R-:W-:-:S05]  /*1190*/  FFMA R24, R27, R23, R24 ;  /* 0x000000171b187223 */ /* 0x000fca0000000018 */
[----:B------:R-:W-:-:S05]  /*11a0*/  F2FP.BF16.F32.PACK_AB R24, RZ, R24 ;  /* 0x00000018ff18723e */ /* 0x000fca00000010ff */
[----:B------:R1:W-:Y:S01]  /*11b0*/  STG.E.U16 desc[UR36][R6.64], R24 ;  /* 0x0000001806007986 */ /* 0x0003e2000c101524 */
[----:B------:R-:W-:-:S13]  /*11c0*/  ISETP.GE.AND P0, PT, R11, R0, PT ;  /* 0x000000000b00720c */ /* 0x000fda0003f06270 */
[----:B-1----:R-:W-:Y:S05]  /*11d0*/  @!P0 BRA `(.L_x_258) ;  /* 0xfffffffc00908947 */ /* 0x002fea000383ffff */
.L_x_257:
[----:B------:R-:W-:Y:S05]  /*11e0*/  BSYNC.RECONVERGENT B1 ;  /* 0x0000000000017941 */ /* 0x000fea0003800200 */
.L_x_256:
[----:B------:R-:W1:Y:S01]  /*11f0*/  LDCU UR4, c[0x0][0x3d4] ;  /* 0x00007a80ff0477ac */ /* 0x000e620008000800 */
[----:B------:R-:W2:Y:S01]  /*1200*/  LDCU UR5, c[0x0][0x3dc] ;  /* 0x00007b80ff0577ac */ /* 0x000ea20008000800 */
[----:B-1----:R-:W-:Y:S02]  /*1210*/  VIADD R10, R10, UR4 ;  /* 0x000000040a0a7c36 */ /* 0x002fe40008000000 */
[----:B--2---:R-:W-:-:S05]  /*1220*/  IMAD.U32 R5, RZ, RZ, UR5 ;  /* 0x00000005ff057e24 */ /* 0x004fca000f8e00ff */
[----:B------:R-:W-:-:S13]  /*1230*/  ISETP.GE.AND P0, PT, R10, R5, PT ;  /* 0x000000050a00720c */ /* 0x000fda0003f06270 */
[----:B------:R-:W-:Y:S05]  /*1240*/  @!P0 BRA `(.L_x_259) ;  /* 0xfffffffc00448947 */ /* 0x000fea000383ffff */
[----:B------:R-:W1:Y:S01]  /*1250*/  LDCU UR4, c[0x0][0x364] ;  /* 0x00006c80ff0477ac */ /* 0x000e620008000800 */
[----:B------:R-:W2:Y:S01]  /*1260*/  LDCU UR5, c[0x0][0x3d0] ;  /* 0x00007a00ff0577ac */ /* 0x000ea20008000800 */
[----:B-1----:R-:W-:-:S04]  /*1270*/  IADD3 R8, PT, PT, R8, UR4, RZ ;  /* 0x0000000408087c10 */ /* 0x002fc8000fffe0ff */
[----:B--2---:R-:W-:-:S13]  /*1280*/  ISETP.GE.AND P0, PT, R8, UR5, PT ;  /* 0x0000000508007c0c */ /* 0x004fda000bf06270 */
[----:B------:R-:W-:Y:S05]  /*1290*/  @!P0 BRA `(.L_x_260) ;  /* 0xfffffffc002c8947 */ /* 0x000fea000383ffff */
[----:B------:R-:W-:Y:S05]  /*12a0*/  BRA `(.L_x_248) ;  /* 0x0000000000f07947 */ /* 0x000fea0003800000 */
.L_x_255:
[----:B------:R-:W-:Y:S02]  /*12b0*/  IMAD.IADD R23, R21, 0x1, -R0 ;  /* 0x0000000115177824 */ /* 0x000fe400078e0a00 */
[----:B------:R-:W-:-:S07]  /*12c0*/  IMAD.MOV.U32 R20, RZ, RZ, R13 ;  /* 0x000000ffff147224 */ /* 0x000fce00078e000d */
.L_x_265:
[----:B-1----:R-:W-:-:S07]  /*12d0*/  HFMA2 R22, -RZ, RZ, 0, 0 ;  /* 0x00000000ff167431 */ /* 0x002fce00000001ff */
.L_x_264:
[----:B-1----:R-:W1:Y:S01]  /*12e0*/  LDCU UR4, c[0x0][0x3d8] ;  /* 0x00007b00ff0477ac */ /* 0x002e620008000800 */
[----:B------:R-:W-:Y:S01]  /*12f0*/  BSSY.RECONVERGENT B1, `(.L_x_261) ;  /* 0x000002c000017945 */ /* 0x000fe20003800200 */
[----:B-1----:R-:W-:-:S05]  /*1300*/  IMAD.U32 R0, RZ, RZ, UR4 ;  /* 0x00000004ff007e24 */ /* 0x002fca000f8e00ff */
[----:B---3--:R-:W-:-:S13]  /*1310*/  ISETP.GE.AND P0, PT, R19, R0, PT ;  /* 0x000000001300720c */ /* 0x008fda0003f06270 */
[----:B------:R-:W-:Y:S05]  /*1320*/  @P0 BRA `(.L_x_262) ;  /* 0x0000000000a00947 */ /* 0x000fea0003800000 */
[----:B------:R-:W1:Y:S01]  /*1330*/  S2R R9, SR_CgaCtaId ;  /* 0x0000000000097919 */ /* 0x000e620000008800 */
[----:B------:R-:W2:Y:S01]  /*1340*/  LDCU UR4, c[0x0][0x3dc] ;  /* 0x00007b80ff0477ac */ /* 0x000ea20008000800 */
[-C--:B------:R-:W-:Y:S01]  /*1350*/  IMAD R5, R2, R15.reuse, RZ ;  /* 0x0000000f02057224 */ /* 0x080fe200078e02ff */
[----:B------:R-:W-:Y:S01]  /*1360*/  MOV R24, 0x400 ;  /* 0x0000040000187802 */ /* 0x000fe20000000f00 */
[----:B------:R-:W-:Y:S02]  /*1370*/  IMAD.MOV.U32 R25, RZ, RZ, R19 ;  /* 0x000000ffff197224 */ /* 0x000fe400078e0013 */
[----:B------:R-:W-:-:S05]  /*1380*/  IMAD R5, R20, R15, R5 ;  /* 0x0000000f14057224 */ /* 0x000fca00078e0205 */
[----:B------:R-:W-:Y:S01]  /*1390*/  IADD3 R26, PT, PT, R5, R22, RZ ;  /* 0x00000016051a7210 */ /* 0x000fe20007ffe0ff */
[----:B--2---:R-:W-:-:S04]  /*13a0*/  IMAD R7, R20, UR4, R17 ;  /* 0x0000000414077c24 */ /* 0x004fc8000f8e0211 */
[----:B------:R-:W-:Y:S01]  /*13b0*/  IMAD.IADD R28, R7, 0x1, R22 ;  /* 0x00000001071c7824 */ /* 0x000fe200078e0216 */
[----:B-1----:R-:W-:-:S07]  /*13c0*/  LEA R24, R9, R24, 0x18 ;  /* 0x0000001809187211 */ /* 0x002fce00078ec0ff */
.L_x_263:
[----:B-1----:R-:W1:Y:S01]  /*13d0*/  LDCU UR4, c[0x0][0x3d8] ;  /* 0x00007b00ff0477ac */ /* 0x002e620008000800 */
[----:B------:R-:W2:Y:S01]  /*13e0*/  LDC.64 R4, c[0x0][0x380] ;  /* 0x0000e000ff047b82 */ /* 0x000ea20000000a00 */
[----:B------:R-:W-:Y:S01]  /*13f0*/  IMAD.IADD R7, R25, 0x1, R21 ;  /* 0x0000000119077824 */ /* 0x000fe200078e0215 */
[----:B-1----:R-:W-:-:S04]  /*1400*/  MOV R0, UR4 ;  /* 0x0000000400007c02 */ /* 0x002fc80008000f00 */
[----:B------:R-:W-:Y:S01]  /*1410*/  ISETP.GE.AND P0, PT, R7, R0, PT ;  /* 0x000000000700720c */ /* 0x000fe20003f06270 */
[----:B------:R-:W-:-:S04]  /*1420*/  IMAD.IADD R7, R26, 0x1, R25 ;  /* 0x000000011a077824 */ /* 0x000fc800078e0219 */
[----:B--2---:R-:W-:-:S08]  /*1430*/  IMAD.WIDE R4, R7, 0x2, R4 ;  /* 0x0000000207047825 */ /* 0x004fd000078e0204 */
[----:B------:R-:W-:-:S04]  /*1440*/  @!P0 IMAD.WIDE R8, R21, 0x2, R4 ;  /* 0x0000000215088825 */ /* 0x000fc800078e0204 */
[----:B------:R-:W-:Y:S02]  /*1450*/  @P0 IMAD.WIDE R6, R23, 0x2, R4 ;  /* 0x0000000217060825 */ /* 0x000fe400078e0204 */
[----:B------:R-:W2:Y:S04]  /*1460*/  @!P0 LDG.E.U16 R8, desc[UR36][R8.64] ;  /* 0x0000002408088981 */ /* 0x000ea8000c1e1500 */
[----:B------:R-:W3:Y:S04]  /*1470*/  @P0 LDG.E.U16 R6, desc[UR36][R6.64] ;  /* 0x0000002406060981 */ /* 0x000ee8000c1e1500 */
[----:B------:R1:W4:Y:S01]  /*1480*/  LDG.E.U16 R4, desc[UR36][R4.64] ;  /* 0x0000002404047981 */ /* 0x000322000c1e1500 */
[C---:B------:R-:W-:Y:S01]  /*1490*/  IMAD R27, R25.reuse, 0x4, R12 ;  /* 0x00000004191b7824 */ /* 0x040fe200078e020c */
[----:B------:R-:W-:-:S05]  /*14a0*/  LEA R29, R25, R24, 0x2 ;  /* 0x00000018191d7211 */ /* 0x000fca00078e10ff */
[----:B------:R-:W5:Y:S04]  /*14b0*/  LDS R27, [R27] ;  /* 0x000000001b1b7984 */ /* 0x000f680000000800 */
[----:B------:R-:W5:Y:S01]  /*14c0*/  LDS R29, [R29] ;  /* 0x000000001d1d7984 */ /* 0x000f620000000800 */
[--C-:B-1----:R-:W-:Y:S02]  /*14d0*/  IMAD.IADD R5, R28, 0x1, R25.reuse ;  /* 0x000000011c057824 */ /* 0x102fe400078e0219 */
[----:B0-----:R-:W-:Y:S02]  /*14e0*/  IMAD.IADD R25, R18, 0x1, R25 ;  /* 0x0000000112197824 */ /* 0x001fe400078e0219 */
[----:B--2---:R-:W-:Y:S02]  /*14f0*/  @!P0 IMAD.U32 R10, R8, 0x10000, RZ ;  /* 0x00010000080a8824 */ /* 0x004fe400078e00ff */
[----:B---3--:R-:W-:-:S02]  /*1500*/  @P0 IMAD.U32 R6, R6, 0x10000, RZ ;  /* 0x0001000006060824 */ /* 0x008fc400078e00ff */
[----:B------:R-:W-:Y:S02]  /*1510*/  @!P0 FADD R6, -R10, -RZ ;  /* 0x800000ff0a068221 */ /* 0x000fe40000000100 */
[----:B------:R-:W0:Y:S01]  /*1520*/  LDC.64 R10, c[0x0][0x3a0] ;  /* 0x0000e800ff0a7b82 */ /* 0x000e220000000a00 */
[----:B----4-:R-:W-:Y:S01]  /*1530*/  SHF.L.U32 R7, R4, 0x10, RZ ;  /* 0x0000001004077819 */ /* 0x010fe200000006ff */
[----:B-----5:R-:W-:-:S04]  /*1540*/  FMUL R6, R27, R6 ;  /* 0x000000061b067220 */ /* 0x020fc80000400000 */
[----:B------:R-:W-:-:S05]  /*1550*/  FFMA R6, R29, R7, R6 ;  /* 0x000000071d067223 */ /* 0x000fca0000000006 */
[----:B------:R-:W-:Y:S02]  /*1560*/  F2FP.BF16.F32.PACK_AB R6, RZ, R6 ;  /* 0x00000006ff06723e */ /* 0x000fe400000010ff */
[----:B------:R-:W-:Y:S01]  /*1570*/  ISETP.GE.AND P0, PT, R25, R0, PT ;  /* 0x000000001900720c */ /* 0x000fe20003f06270 */
[----:B0-----:R-:W-:-:S05]  /*1580*/  IMAD.WIDE R10, R5, 0x2, R10 ;  /* 0x00000002050a7825 */ /* 0x001fca00078e020a */
[----:B------:R1:W-:Y:S07]  /*1590*/  STG.E.U16 desc[UR36][R10.64], R6 ;  /* 0x000000060a007986 */ /* 0x0003ee000c101524 */
[----:B------:R-:W-:Y:S05]  /*15a0*/  @!P0 BRA `(.L_x_263) ;  /* 0xfffffffc00888947 */ /* 0x000fea000383ffff */
.L_x_262:
[----:B------:R-:W-:Y:S05]  /*15b0*/  BSYNC.RECONVERGENT B1 ;  /* 0x0000000000017941 */ /* 0x000fea0003800200 */
.L_x_261:
[----:B------:R-:W2:Y:S01]  /*15c0*/  LDCU UR5, c[0x0][0x3dc] ;  /* 0x00007b80ff0577ac */ /* 0x000ea20008000800 */
[----:B------:R-:W3:Y:S01]  /*15d0*/  LDCU UR4, c[0x0][0x3d4] ;  /* 0x00007a80ff0477ac */ /* 0x000ee20008000800 */
[----:B--2---:R-:W-:Y:S01]  /*15e0*/  IMAD.U32 R5, RZ, RZ, UR5 ;  /* 0x00000005ff057e24 */ /* 0x004fe2000f8e00ff */
[----:B---3--:R-:W-:-:S04]  /*15f0*/  IADD3 R22, PT, PT, R22, UR4, RZ ;  /* 0x0000000416167c10 */ /* 0x008fc8000fffe0ff */
[----:B------:R-:W-:-:S13]  /*1600*/  ISETP.GE.AND P0, PT, R22, R5, PT ;  /* 0x000000051600720c */ /* 0x000fda0003f06270 */
[----:B------:R-:W-:Y:S05]  /*1610*/  @!P0 BRA `(.L_x_264) ;  /* 0xfffffffc00308947 */ /* 0x000fea000383ffff */
[----:B------:R-:W2:Y:S01]  /*1620*/  LDCU UR4, c[0x0][0x364] ;  /* 0x00006c80ff0477ac */ /* 0x000ea20008000800 */
[----:B------:R-:W3:Y:S01]  /*1630*/  LDCU UR5, c[0x0][0x3d0] ;  /* 0x00007a00ff0577ac */ /* 0x000ee20008000800 */
[----:B--2---:R-:W-:-:S05]  /*1640*/  VIADD R20, R20, UR4 ;  /* 0x0000000414147c36 */ /* 0x004fca0008000000 */
[----:B---3--:R-:W-:-:S13]  /*1650*/  ISETP.GE.AND P0, PT, R20, UR5, PT ;  /* 0x0000000514007c0c */ /* 0x008fda000bf06270 */
[----:B------:R-:W-:Y:S05]  /*1660*/  @!P0 BRA `(.L_x_265) ;  /* 0xfffffffc00188947 */ /* 0x000fea000383ffff */
.L_x_248:
[----:B------:R-:W-:Y:S05]  /*1670*/  BSYNC.RECONVERGENT B0 ;  /* 0x0000000000007941 */ /* 0x000fea0003800200 */
.L_x_247:
[----:B------:R-:W3:Y:S01]  /*1680*/  LDCU UR5, c[0x0][0x3d4] ;  /* 0x00007a80ff0577ac */ /* 0x000ee20008000800 */
[----:B------:R-:W-:Y:S01]  /*1690*/  BSSY.RECONVERGENT B0, `(.L_x_266) ;  /* 0x000002a000007945 */ /* 0x000fe20003800200 */
[----:B---3--:R-:W-:-:S13]  /*16a0*/  ISETP.LT.AND P0, PT, R0, UR5, PT ;  /* 0x0000000500007c0c */ /* 0x008fda000bf01270 */
[----:B------:R-:W-:Y:S05]  /*16b0*/  @!P0 BRA `(.L_x_267) ;  /* 0x00000000009c8947 */ /* 0x000fea0003800000 */
[----:B------:R-:W3:Y:S01]  /*16c0*/  S2R R7, SR_TID.X ;  /* 0x0000000000077919 */ /* 0x000ee20000002100 */
[----:B------:R-:W-:Y:S02]  /*16d0*/  ISETP.GE.AND P0, PT, R5, 0x1, PT ;  /* 0x000000010500780c */ /* 0x000fe40003f06270 */
[----:B---3--:R-:W-:-:S04]  /*16e0*/  IADD3 R0, PT, PT, R7, R0, RZ ;  /* 0x0000000007007210 */ /* 0x008fc80007ffe0ff */
[----:B------:R-:W-:-:S13]  /*16f0*/  ISETP.GE.OR P0, PT, R0, UR5, !P0 ;  /* 0x0000000500007c0c */ /* 0x000fda000c706670 */
[----:B------:R-:W-:Y:S05]  /*1700*/  @P0 BRA `(.L_x_267) ;  /* 0x0000000000880947 */ /* 0x000fea0003800000 */
.L_x_272:
[----:B------:R-:W3:Y:S01]  /*1710*/  LDCU UR4, c[0x0][0x3d0] ;  /* 0x00007a00ff0477ac */ /* 0x000ee20008000800 */
[----:B------:R-:W-:Y:S01]  /*1720*/  BSSY.RECONVERGENT B1, `(.L_x_268) ;  /* 0x000001b000017945 */ /* 0x000fe20003800200 */
[----:B---3--:R-:W-:-:S13]  /*1730*/  ISETP.GE.AND P0, PT, R13, UR4, PT ;  /* 0x000000040d007c0c */ /* 0x008fda000bf06270 */
[----:B--2---:R-:W-:Y:S05]  /*1740*/  @P0 BRA `(.L_x_269) ;  /* 0x0000000000600947 */ /* 0x004fea0003800000 */
[--C-:B------:R-:W-:Y:S02]  /*1750*/  IMAD R19, R2, R15, R0.reuse ;  /* 0x0000000f02137224 */ /* 0x100fe400078e0200 */
[----:B--2---:R-:W-:Y:S02]  /*1760*/  IMAD.IADD R21, R17, 0x1, R0 ;  /* 0x0000000111157824 */ /* 0x004fe400078e0200 */
[----:B------:R-:W-:-:S07]  /*1770*/  IMAD.MOV.U32 R12, RZ, RZ, R13 ;  /* 0x000000ffff0c7224 */ /* 0x000fce00078e000d */
.L_x_271:
[----:B--2---:R-:W2:Y:S01]  /*1780*/  LDC R27, c[0x0][0x3dc] ;  /* 0x0000f700ff1b7b82 */ /* 0x004ea20000000800 */
[----:B------:R-:W-:Y:S01]  /*1790*/  IMAD R23, R12, R15, R19 ;  /* 0x0000000f0c177224 */ /* 0x000fe200078e0213 */
[----:B0-----:R-:W-:-:S06]  /*17a0*/  MOV R18, RZ ;  /* 0x000000ff00127202 */ /* 0x001fcc0000000f00 */
[----:B-1----:R-:W0:Y:S08]  /*17b0*/  LDC.64 R6, c[0x0][0x380] ;  /* 0x0000e000ff067b82 */ /* 0x002e300000000a00 */
[----:B------:R-:W1:Y:S01]  /*17c0*/  LDC.64 R4, c[0x0][0x3a0] ;  /* 0x0000e800ff047b82 */ /* 0x000e620000000a00 */
[----:B--2---:R-:W-:-:S07]  /*17d0*/  IMAD R25, R12, R27, R21 ;  /* 0x0000001b0c197224 */ /* 0x004fce00078e0215 */
.L_x_270:
[----:B--2---:R-:W-:Y:S01]  /*17e0*/  IMAD.IADD R11, R23, 0x1, R18 ;  /* 0x00000001170b7824 */ /* 0x004fe200078e0212 */
[----:B------:R-:W2:Y:S03]  /*17f0*/  LDCU UR4, c[0x0][0x3d4] ;  /* 0x00007a80ff0477ac */ /* 0x000ea60008000800 */
[----:B0-----:R-:W-:-:S06]  /*1800*/  IMAD.WIDE R10, R11, 0x2, R6 ;  /* 0x000000020b0a7825 */ /* 0x001fcc00078e0206 */
[----:B------:R-:W3:Y:S01]  /*1810*/  LDG.E.U16 R11, desc[UR36][R10.64] ;  /* 0x000000240a0b7981 */ /* 0x000ee2000c1e1500 */
[----:B------:R-:W-:-:S04]  /*1820*/  IMAD.IADD R9, R25, 0x1, R18 ;  /* 0x0000000119097824 */ /* 0x000fc800078e0212 */
[----:B-1----:R-:W-:Y:S01]  /*1830*/  IMAD.WIDE R8, R9, 0x2, R4 ;  /* 0x0000000209087825 */ /* 0x002fe200078e0204 */
[----:B--2---:R-:W-:-:S04]  /*1840*/  IADD3 R18, PT, PT, R18, UR4, RZ ;  /* 0x0000000412127c10 */ /* 0x004fc8000fffe0ff */
[----:B------:R-:W-:Y:S01]  /*1850*/  ISETP.GE.AND P0, PT, R18, R27, PT ;  /* 0x0000001b1200720c */ /* 0x000fe20003f06270 */
[----:B---3--:R2:W-:-:S12]  /*1860*/  STG.E.U16 desc[UR36][R8.64], R11 ;  /* 0x0000000b08007986 */ /* 0x0085d8000c101524 */
[----:B------:R-:W-:Y:S05]  /*1870*/  @!P0 BRA `(.L_x_270) ;  /* 0xfffffffc00d88947 */ /* 0x000fea000383ffff */
[----:B------:R-:W0:Y:S01]  /*1880*/  LDCU UR4, c[0x0][0x364] ;  /* 0x00006c80ff0477ac */ /* 0x000e220008000800 */
[----:B------:R-:W1:Y:S01]  /*1890*/  LDCU UR6, c[0x0][0x3d0] ;  /* 0x00007a00ff0677ac */ /* 0x000e620008000800 */
[----:B0-----:R-:W-:-:S05]  /*18a0*/  VIADD R12, R12, UR4 ;  /* 0x000000040c0c7c36 */ /* 0x001fca0008000000 */
[----:B-1----:R-:W-:-:S13]  /*18b0*/  ISETP.GE.AND P0, PT, R12, UR6, PT ;  /* 0x000000060c007c0c */ /* 0x002fda000bf06270 */
[----:B------:R-:W-:Y:S05]  /*18c0*/  @!P0 BRA `(.L_x_271) ;  /* 0xfffffffc00ac8947 */ /* 0x000fea000383ffff */
.L_x_269:
[----:B------:R-:W-:Y:S05]  /*18d0*/  BSYNC.RECONVERGENT B1 ;  /* 0x0000000000017941 */ /* 0x000fea0003800200 */
.L_x_268:
[----:B------:R-:W3:Y:S01]  /*18e0*/  LDCU UR4, c[0x0][0x360] ;  /* 0x00006c00ff0477ac */ /* 0x000ee20008000800 */
[----:B------:R-:W4:Y:S01]  /*18f0*/  LDCU UR6, c[0x0][0x3d4] ;  /* 0x00007a80ff0677ac */ /* 0x000f220008000800 */
[----:B---3--:R-:W-:-:S05]  /*1900*/  VIADD R0, R0, UR4 ;  /* 0x0000000400007c36 */ /* 0x008fca0008000000 */
[----:B----4-:R-:W-:-:S13]  /*1910*/  ISETP.GE.AND P0, PT, R0, UR6, PT ;  /* 0x0000000600007c0c */ /* 0x010fda000bf06270 */
[----:B------:R-:W-:Y:S05]  /*1920*/  @!P0 BRA `(.L_x_272) ;  /* 0xfffffffc00788947 */ /* 0x000fea000383ffff */
.L_x_267:
[----:B------:R-:W-:Y:S05]  /*1930*/  BSYNC.RECONVERGENT B0 ;  /* 0x0000000000007941 */ /* 0x000fea0003800200 */
.L_x_266:
[----:B------:R-:W1:Y:S01]  /*1940*/  LDCU.64 UR8, c[0x0][0x3d8] ;  /* 0x00007b00ff0877ac */ /* 0x000e620008000a00 */
[----:B------:R-:W3:Y:S01]  /*1950*/  S2UR UR5, SR_CgaCtaId ;  /* 0x00000000000579c3 */ /* 0x000ee20000008800 */
[----:B------:R-:W4:Y:S01]  /*1960*/  LDCU.64 UR6, c[0x0][0x390] ;  /* 0x00007200ff0677ac */ /* 0x000f220008000a00 */
[----:B------:R-:W-:Y:S01]  /*1970*/  UMOV UR4, 0x400 ;  /* 0x0000040000047882 */ /* 0x000fe20000000000 */
[----:B-1----:R-:W-:Y:S02]  /*1980*/  MOV R6, UR8 ;  /* 0x0000000800067c02 */ /* 0x002fe40008000f00 */
[----:B------:R-:W-:Y:S01]  /*1990*/  ISETP.NE.AND P0, PT, RZ, UR9, PT ;  /* 0x00000009ff007c0c */ /* 0x000fe2000bf05270 */
[----:B----4-:R-:W-:Y:S02]  /*19a0*/  UISETP.NE.U32.AND UP0, UPT, UR6, URZ, UPT ;  /* 0x000000ff0600728c */ /* 0x010fe4000bf05070 */
[C---:B------:R-:W-:Y:S02]  /*19b0*/  IMAD.SHL.U32 R0, R6.reuse, 0x8, RZ ;  /* 0x0000000806007824 */ /* 0x040fe400078e00ff */
[----:B------:R-:W-:Y:S01]  /*19c0*/  IMAD R5, R6, 0x3, RZ ;  /* 0x0000000306057824 */ /* 0x000fe200078e02ff */
[----:B------:R-:W-:-:S02]  /*19d0*/  UISETP.NE.AND.EX UP0, UPT, UR7, URZ, UPT, UP0 ;  /* 0x000000ff0700728c */ /* 0x000fc4000bf05300 */
[----:B---3--:R-:W-:Y:S01]  /*19e0*/  ULEA UR4, UR5, UR4, 0x18 ;  /* 0x0000000405047291 */ /* 0x008fe2000f8ec0ff */
[----:B------:R-:W-:Y:S02]  /*19f0*/  SEL R0, R0, RZ, P0 ;  /* 0x000000ff00007207 */ /* 0x000fe40000000000 */
[----:B------:R-:W-:-:S03]  /*1a00*/  SEL R5, R5, R6, P0 ;  /* 0x0000000605057207 */ /* 0x000fc60000000000 */
[----:B------:R-:W-:Y:S01]  /*1a10*/  VIADD R4, R0, UR4 ;  /* 0x0000000400047c36 */ /* 0x000fe20008000000 */
[----:B------:R-:W-:Y:S01]  /*1a20*/  LEA R0, R5, UR4, 0x2 ;  /* 0x0000000405007c11 */ /* 0x000fe2000f8e10ff */
[----:B------:R-:W-:Y:S06]  /*1a30*/  BRA.U !UP0, `(.L_x_273) ;  /* 0x0000000508987547 */ /* 0x000fec000b800000 */
[----:B--2---:R-:W1:Y:S01]  /*1a40*/  S2R R8, SR_TID.X ;  /* 0x0000000000087919 */ /* 0x004e620000002100 */
[----:B------:R-:W1:Y:S01]  /*1a50*/  LDCU UR5, c[0x0][0x364] ;  /* 0x00006c80ff0577ac */ /* 0x000e620008000800 */
[----:B------:R-:W-:Y:S01]  /*1a60*/  BSSY.RECONVERGENT B0, `(.L_x_273) ;  /* 0x0000063000007945 */ /* 0x000fe20003800200 */
[----:B-1----:R-:W-:-:S05]  /*1a70*/  IMAD R7, R8, UR5, R13 ;  /* 0x0000000508077c24 */ /* 0x002fca000f8e020d */
[----:B------:R-:W-:-:S13]  /*1a80*/  ISETP.GE.AND P0, PT, R7, R6, PT ;  /* 0x000000060700720c */ /* 0x000fda0003f06270 */
[----:B------:R-:W-:Y:S05]  /*1a90*/  @P0 BRA `(.L_x_274) ;  /* 0x00000004007c0947 */ /* 0x000fea0003800000 */
[----:B------:R-:W1:Y:S02]  /*1aa0*/  LDC R12, c[0x0][0x360] ;  /* 0x0000d800ff0c7b82 */ /* 0x000e640000000800 */
[----:B-1----:R-:W-:-:S07]  /*1ab0*/  IMAD R12, R12, UR5, RZ ;  /* 0x000000050c0c7c24 */ /* 0x002fce000f8e02ff */
.L_x_278:
[----:B------:R-:W1:Y:S01]  /*1ac0*/  LDCU UR4, c[0x0][0x3d8] ;  /* 0x00007b00ff0477ac */ /* 0x000e620008000800 */
[----:B------:R-:W2:Y:S01]  /*1ad0*/  LDC.64 R8, c[0x0][0x390] ;  /* 0x0000e400ff087b82 */ /* 0x000ea20000000a00 */
[----:B-1----:R-:W-:-:S05]  /*1ae0*/  MOV R6, UR4 ;  /* 0x0000000400067c02 */ /* 0x002fca0008000f00 */
[----:B------:R-:W-:-:S04]  /*1af0*/  IMAD R5, R3, R6, R7 ;  /* 0x0000000603057224 */ /* 0x000fc800078e0207 */
[----:B--2---:R-:W-:-:S05]  /*1b00*/  IMAD.WIDE R8, R5, 0x4, R8 ;  /* 0x0000000405087825 */ /* 0x004fca00078e0208 */
[----:B------:R-:W0:Y:S01]  /*1b10*/  LDG.E R17, desc[UR36][R8.64] ;  /* 0x0000002408117981 */ /* 0x000e22000c1e1900 */
[----:B------:R-:W-:Y:S01]  /*1b20*/  BSSY.RECONVERGENT B1, `(.L_x_275) ;  /* 0x000003b000017945 */ /* 0x000fe20003800200 */
[C---:B0-----:R-:W-:Y:S01]  /*1b30*/  FMUL R18, R17.reuse, 0.63661974668502807617 ;  /* 0x3f22f98311127820 */ /* 0x041fe20000400000 */
        /* <DEDUP_REMOVED lines=13> */
[----:B------:R-:W-:Y:S01]  /*1c10*/  CS2R R10, SRZ ;  /* 0x00000000000a7805 */ /* 0x000fe2000001ff00 */
[----:B------:R-:W-:-:S03]  /*1c20*/  UMOV UR4, URZ ;  /* 0x000000ff00047c82 */ /* 0x000fc60008000000 */
[----:B------:R-:W-:-:S07]  /*1c30*/  LOP3.LUT R23, R5, 0x80000000, RZ, 0xfc, !PT ;  /* 0x8000000005177812 */ /* 0x000fce00078efcff */
.L_x_277:
[----:B0-----:R-:W-:-:S06]  /*1c40*/  IMAD.WIDE.U32 R18, R11, 0x4, R8 ;  /* 0x000000040b127825 */ /* 0x001fcc00078e0008 */
        /* <DEDUP_REMOVED lines=28> */
[----:B------:R-:W-:Y:S02]  /*1e10*/  SHF.R.U32.HI R5, RZ, 0x1e, R5 ;  /* 0x0000001eff057819 */ /* 0x000fe40000011605 */
        /* <DEDUP_REMOVED lines=11> */
.L_x_276:
[----:B------:R-:W-:Y:S05]  /*1ed0*/  BSYNC.RECONVERGENT B1 ;  /* 0x0000000000017941 */ /* 0x000fea0003800200 */
.L_x_275:
[----:B------:R-:W-:Y:S01]  /*1ee0*/  MOV R9, 0x37cbac00 ;  /* 0x37cbac0000097802 */ /* 0x000fe20000000f00 */
[----:B------:R-:W-:Y:S01]  /*1ef0*/  FMUL R8, R5, R5 ;  /* 0x0000000505087220 */ /* 0x000fe20000400000 */
[----:B------:R-:W-:Y:S01]  /*1f00*/  IMAD.MOV.U32 R11, RZ, RZ, 0x394d4153 ;  /* 0x394d4153ff0b7424 */ /* 0x000fe200078e00ff */
[----:B------:R-:W-:Y:S02]  /*1f10*/  LOP3.LUT R17, R18, 0x1, RZ, 0xc0, !PT ;  /* 0x0000000112117812 */ /* 0x000fe400078ec0ff */
[C---:B------:R-:W-:Y:S01]  /*1f20*/  FFMA R9, R8.reuse, R9, -0.0013887860113754868507 ;  /* 0xbab607ed08097423 */ /* 0x040fe20000000009 */
[C---:B------:R-:W-:Y:S01]  /*1f30*/  FFMA R11, R8.reuse, -R11, 0.0083327032625675201416 ;  /* 0x3c0885e4080b7423 */ /* 0x040fe2000000080b */
[C---:B------:R-:W-:Y:S01]  /*1f40*/  FFMA R10, R8.reuse, R5, RZ ;  /* 0x00000005080a7223 */ /* 0x040fe200000000ff */
        /* <DEDUP_REMOVED lines=13> */
[----:B------:R-:W-:-:S02]  /*2020*/  FSEL R5, R5, -R5, !P1 ;  /* 0x8000000505057208 */ /* 0x000fc40004800000 */
[----:B------:R-:W-:Y:S02]  /*2030*/  FSEL R9, R9, -R9, !P2 ;  /* 0x8000000909097208 */ /* 0x000fe40005000000 */
[----:B------:R-:W-:Y:S01]  /*2040*/  IADD3 R7, PT, PT, R12, R7, RZ ;  /* 0x000000070c077210 */ /* 0x000fe20007ffe0ff */
[----:B------:R1:W-:Y:S03]  /*2050*/  STS [R8], R5 ;  /* 0x0000000508007388 */ /* 0x0003e60000000800 */
[----:B------:R-:W-:Y:S01]  /*2060*/  ISETP.GE.AND P0, PT, R7, R6, PT ;  /* 0x000000060700720c */ /* 0x000fe20003f06270 */
[----:B------:R1:W-:-:S12]  /*2070*/  STS [R10], R9 ;  /* 0x000000090a007388 */ /* 0x0003d80000000800 */
[----:B-1----:R-:W-:Y:S05]  /*2080*/  @!P0 BRA `(.L_x_278) ;  /* 0xfffffff8008c8947 */ /* 0x002fea000383ffff */
.L_x_274:
[----:B------:R-:W-:Y:S05]  /*2090*/  BSYNC.RECONVERGENT B0 ;  /* 0x0000000000007941 */ /* 0x000fea0003800200 */
.L_x_273:
[----:B------:R-:W1:Y:S01]  /*20a0*/  LDCU UR4, c[0x0][0x3d0] ;  /* 0x00007a00ff0477ac */ /* 0x000e620008000800 */
[----:B------:R-:W-:Y:S01]  /*20b0*/  BSSY.RECONVERGENT B0, `(.L_x_279) ;  /* 0x00000a3000007945 */ /* 0x000fe20003800200 */
[----:B------:R-:W-:Y:S01]  /*20c0*/  BAR.SYNC.DEFER_BLOCKING 0x0 ;  /* 0x0000000000007b1d */ /* 0x000fe20000010000 */
[----:B-1----:R-:W-:-:S13]  /*20d0*/  ISETP.GE.AND P0, PT, R13, UR4, PT ;  /* 0x000000040d007c0c */ /* 0x002fda000bf06270 */
[----:B------:R-:W-:Y:S05]  /*20e0*/  @P0 BRA `(.L_x_280) ;  /* 0x00000008007c0947 */ /* 0x000fea0003800000 */
[----:B------:R-:W1:Y:S01]  /*20f0*/  LDCU UR4, c[0x0][0x3e0] ;  /* 0x00007c00ff0477ac */ /* 0x000e620008000800 */
[----:B------:R-:W3:Y:S08]  /*2100*/  LDC R3, c[0x0][0x360] ;  /* 0x0000d800ff037b82 */ /* 0x000ef00000000800 */
[----:B------:R-:W4:Y:S01]  /*2110*/  LDC R5, c[0x0][0x364] ;  /* 0x0000d900ff057b82 */ /* 0x000f220000000800 */
[----:B-1----:R-:W-:-:S09]  /*2120*/  UISETP.GE.AND UP0, UPT, UR4, 0x1, UPT ;  /* 0x000000010400788c */ /* 0x002fd2000bf06270 */
[----:B------:R-:W-:Y:S05]  /*2130*/  BRA.U !UP0, `(.L_x_280) ;  /* 0x0000000908687547 */ /* 0x000fea000b800000 */
[----:B------:R-:W1:Y:S01]  /*2140*/  LDCU.64 UR6, c[0x0][0x390] ;  /* 0x00007200ff0677ac */ /* 0x000e620008000a00 */
[----:B------:R-:W0:Y:S01]  /*2150*/  S2R R7, SR_TID.X ;  /* 0x0000000000077919 */ /* 0x000e220000002100 */
[----:B------:R-:W5:Y:S01]  /*2160*/  LDCU UR4, c[0x0][0x3dc] ;  /* 0x00007b80ff0477ac */ /* 0x000f620008000800 */
[----:B-1----:R-:W-:-:S04]  /*2170*/  UISETP.NE.U32.AND UP0, UPT, UR6, URZ, UPT ;  /* 0x000000ff0600728c */ /* 0x002fc8000bf05070 */
[----:B------:R-:W-:Y:S01]  /*2180*/  UISETP.NE.AND.EX UP0, UPT, UR7, URZ, UPT, UP0 ;  /* 0x000000ff0700728c */ /* 0x000fe2000bf05300 */
[----:B-----5:R-:W-:-:S08]  /*2190*/  IMAD R12, R2, R15, UR4 ;  /* 0x00000004020c7e24 */ /* 0x020fd0000f8e020f */
[----:B------:R-:W-:Y:S05]  /*21a0*/  BRA.U UP0, `(.L_x_281) ;  /* 0x00000001008c7547 */ /* 0x000fea000b800000 */
[----:B------:R-:W-:-:S07]  /*21b0*/  IMAD.MOV.U32 R0, RZ, RZ, R13 ;  /* 0x000000ffff007224 */ /* 0x000fce00078e000d */
.L_x_286:
[----:B-1----:R-:W1:Y:S01]  /*21c0*/  LDCU UR4, c[0x0][0x3e0] ;  /* 0x00007c00ff0477ac */ /* 0x002e620008000800 */
[C---:B------:R-:W-:Y:S02]  /*21d0*/  IMAD R23, R0.reuse, R15, R12 ;  /* 0x0000000f00177224 */ /* 0x040fe400078e020c */
[----:B------:R-:W-:Y:S01]  /*21e0*/  IMAD.MOV.U32 R4, RZ, RZ, RZ ;  /* 0x000000ffff047224 */ /* 0x000fe200078e00ff */
[----:B------:R-:W5:Y:S01]  /*21f0*/  LDCU UR5, c[0x0][0x3d0] ;  /* 0x00007a00ff0577ac */ /* 0x000f620008000800 */
[----:B-1----:R-:W-:Y:S01]  /*2200*/  IMAD R25, R0, UR4, R16 ;  /* 0x0000000400197c24 */ /* 0x002fe2000f8e0210 */
[----:B----4-:R-:W-:-:S04]  /*2210*/  IADD3 R0, PT, PT, R5, R0, RZ ;  /* 0x0000000005007210 */ /* 0x010fc80007ffe0ff */
[----:B-----5:R-:W-:-:S13]  /*2220*/  ISETP.GE.AND P0, PT, R0, UR5, PT ;  /* 0x0000000500007c0c */ /* 0x020fda000bf06270 */
.L_x_285:
[----:B-1----:R-:W1:Y:S01]  /*2230*/  LDCU UR4, c[0x0][0x3d8] ;  /* 0x00007b00ff0477ac */ /* 0x002e620008000800 */
[----:B------:R-:W-:Y:S01]  /*2240*/  BSSY.RECONVERGENT B1, `(.L_x_282) ;  /* 0x0000012000017945 */ /* 0x000fe20003800200 */
[----:B-1----:R-:W-:-:S04]  /*2250*/  MOV R6, UR4 ;  /* 0x0000000400067c02 */ /* 0x002fc80008000f00 */
[----:B0-----:R-:W-:-:S13]  /*2260*/  ISETP.GE.AND P1, PT, R7, R6, PT ;  /* 0x000000060700720c */ /* 0x001fda0003f26270 */
[----:B------:R-:W-:Y:S05]  /*2270*/  @P1 BRA `(.L_x_283) ;  /* 0x0000000000381947 */ /* 0x000fea0003800000 */
[----:B--2---:R-:W0:Y:S01]  /*2280*/  LDC.64 R8, c[0x0][0x380] ;  /* 0x0000e000ff087b82 */ /* 0x004e220000000a00 */
[----:B------:R-:W-:Y:S01]  /*2290*/  IMAD.IADD R20, R23, 0x1, R4 ;  /* 0x0000000117147824 */ /* 0x000fe200078e0204 */
[----:B------:R-:W-:Y:S01]  /*22a0*/  IADD3 R22, PT, PT, R25, R4, RZ ;  /* 0x0000000419167210 */ /* 0x000fe20007ffe0ff */
[----:B------:R-:W-:-:S07]  /*22b0*/  IMAD.MOV.U32 R17, RZ, RZ, R7 ;  /* 0x000000ffff117224 */ /* 0x000fce00078e0007 */
.L_x_284:
[----:B-1----:R-:W-:Y:S01]  /*22c0*/  IADD3 R11, PT, PT, R20, R17, RZ ;  /* 0x00000011140b7210 */ /* 0x002fe20007ffe0ff */
[----:B------:R-:W1:Y:S04]  /*22d0*/  LDC.64 R18, c[0x0][0x3a8] ;  /* 0x0000ea00ff127b82 */ /* 0x000e680000000a00 */
[----:B0-----:R-:W-:-:S06]  /*22e0*/  IMAD.WIDE R10, R11, 0x2, R8 ;  /* 0x000000020b0a7825 */ /* 0x001fcc00078e0208 */
[----:B------:R-:W2:Y:S01]  /*22f0*/  LDG.E.U16 R11, desc[UR36][R10.64] ;  /* 0x000000240a0b7981 */ /* 0x000ea2000c1e1500 */
[----:B------:R-:W-:Y:S01]  /*2300*/  IMAD.IADD R21, R22, 0x1, R17 ;  /* 0x0000000116157824 */ /* 0x000fe200078e0211 */
[----:B---3--:R-:W-:-:S04]  /*2310*/  IADD3 R17, PT, PT, R3, R17, RZ ;  /* 0x0000001103117210 */ /* 0x008fc80007ffe0ff */
[----:B------:R-:W-:Y:S01]  /*2320*/  ISETP.GE.AND P1, PT, R17, R6, PT ;  /* 0x000000061100720c */ /* 0x000fe20003f26270 */
[----:B-1----:R-:W-:-:S05]  /*2330*/  IMAD.WIDE R18, R21, 0x2, R18 ;  /* 0x0000000215127825 */ /* 0x002fca00078e0212 */
[----:B--2---:R1:W-:Y:S07]  /*2340*/  STG.E.U16 desc[UR36][R18.64], R11 ;  /* 0x0000000b12007986 */ /* 0x0043ee000c101524 */
[----:B------:R-:W-:Y:S05]  /*2350*/  @!P1 BRA `(.L_x_284) ;  /* 0xfffffffc00d89947 */ /* 0x000fea000383ffff */
.L_x_283:
[----:B------:R-:W-:Y:S05]  /*2360*/  BSYNC.RECONVERGENT B1 ;  /* 0x0000000000017941 */ /* 0x000fea0003800200 */
.L_x_282:
[----:B------:R-:W0:Y:S01]  /*2370*/  LDCU UR4, c[0x0][0x3d4] ;  /* 0x00007a80ff0477ac */ /* 0x000e220008000800 */
[----:B------:R-:W4:Y:S01]  /*2380*/  LDCU UR5, c[0x0][0x3e0] ;  /* 0x00007c00ff0577ac */ /* 0x000f220008000800 */
[----:B0-----:R-:W-:-:S05]  /*2390*/  VIADD R4, R4, UR4 ;  /* 0x0000000404047c36 */ /* 0x001fca0008000000 */
[----:B----4-:R-:W-:-:S13]  /*23a0*/  ISETP.GE.AND P1, PT, R4, UR5, PT ;  /* 0x0000000504007c0c */ /* 0x010fda000bf26270 */
[----:B------:R-:W-:Y:S05]  /*23b0*/  @!P1 BRA `(.L_x_285) ;  /* 0xfffffffc009c9947 */ /* 0x000fea000383ffff */
[----:B------:R-:W-:Y:S05]  /*23c0*/  @!P0 BRA `(.L_x_286) ;  /* 0xfffffffc007c8947 */ /* 0x000fea000383ffff */
[----:B------:R-:W-:Y:S05]  /*23d0*/  BRA `(.L_x_280) ;  /* 0x0000000400c07947 */ /* 0x000fea0003800000 */
.L_x_281:
[----:B------:R-:W1:Y:S01]  /*23e0*/  LDCU.U8 UR4, c[0x0][0x3bc] ;  /* 0x00007780ff0477ac */ /* 0x000e620008000000 */
[----:B------:R-:W-:-:S04]  /*23f0*/  LEA.HI R17, R6, R6, RZ, 0x1 ;  /* 0x0000000606117211 */ /* 0x000fc800078f08ff */
[----:B------:R-:W-:Y:S01]  /*2400*/  SHF.R.S32.HI R17, RZ, 0x1, R17 ;  /* 0x00000001ff117819 */ /* 0x000fe20000011411 */
[----:B-1----:R-:W-:-:S04]  /*2410*/  UPRMT UR4, UR4, 0x8880, URZ ;  /* 0x0000888004047896 */ /* 0x002fc800080000ff */
[----:B------:R-:W-:-:S09]  /*2420*/  UISETP.NE.AND UP0, UPT, UR4, URZ, UPT ;  /* 0x000000ff0400728c */ /* 0x000fd2000bf05270 */
[----:B------:R-:W-:Y:S05]  /*2430*/  BRA.U !UP0, `(.L_x_287) ;  /* 0x0000000108d07547 */ /* 0x000fea000b800000 */
[----:B0-----:R-:W-:-:S07]  /*2440*/  MOV R18, R13 ;  /* 0x0000000d00127202 */ /* 0x001fce0000000f00 */
.L_x_292:
[----:B------:R-:W0:Y:S01]  /*2450*/  LDCU UR4, c[0x0][0x3e0] ;  /* 0x00007c00ff0477ac */ /* 0x000e220008000800 */
[C---:B------:R-:W-:Y:S02]  /*2460*/  IMAD R19, R18.reuse, R15, R12 ;  /* 0x0000000f12137224 */ /* 0x040fe400078e020c */
[----:B--2---:R-:W-:Y:S01]  /*2470*/  HFMA2 R21, -RZ, RZ, 0, 0 ;  /* 0x00000000ff157431 */ /* 0x004fe200000001ff */
[----:B------:R-:W1:Y:S01]  /*2480*/  LDCU UR5, c[0x0][0x3d0] ;  /* 0x00007a00ff0577ac */ /* 0x000e620008000800 */
[----:B0-----:R-:W-:Y:S02]  /*2490*/  IMAD R20, R18, UR4, R16 ;  /* 0x0000000412147c24 */ /* 0x001fe4000f8e0210 */
[----:B----4-:R-:W-:-:S05]  /*24a0*/  IMAD.IADD R18, R5, 0x1, R18 ;  /* 0x0000000105127824 */ /* 0x010fca00078e0212 */
[----:B-1----:R-:W-:-:S13]  /*24b0*/  ISETP.GE.AND P0, PT, R18, UR5, PT ;  /* 0x0000000512007c0c */ /* 0x002fda000bf06270 */
.L_x_291:
[----:B------:R-:W0:Y:S01]  /*24c0*/  LDCU UR4, c[0x0][0x3d8] ;  /* 0x00007b00ff0477ac */ /* 0x000e220008000800 */
[----:B------:R-:W-:Y:S01]  /*24d0*/  BSSY.RECONVERGENT B1, `(.L_x_288) ;  /* 0x0000023000017945 */ /* 0x000fe20003800200 */
[----:B0-----:R-:W-:-:S05]  /*24e0*/  IMAD.U32 R6, RZ, RZ, UR4 ;  /* 0x00000004ff067e24 */ /* 0x001fca000f8e00ff */
[----:B------:R-:W-:-:S13]  /*24f0*/  ISETP.GE.AND P1, PT, R7, R6, PT ;  /* 0x000000060700720c */ /* 0x000fda0003f26270 */
[----:B------:R-:W-:Y:S05]  /*2500*/  @P1 BRA `(.L_x_289) ;  /* 0x00000000007c1947 */ /* 0x000fea0003800000 */
[----:B------:R-:W-:Y:S01]  /*2510*/  IADD3 R22, PT, PT, R19, R21, RZ ;  /* 0x0000001513167210 */ /* 0x000fe20007ffe0ff */
[----:B------:R-:W-:Y:S01]  /*2520*/  IMAD.IADD R17, R20, 0x1, R21 ;  /* 0x0000000114117824 */ /* 0x000fe200078e0215 */
[----:B------:R-:W-:-:S07]  /*2530*/  MOV R23, R7 ;  /* 0x0000000700177202 */ /* 0x000fce0000000f00 */
.L_x_290:
[----:B------:R-:W0:Y:S01]  /*2540*/  LDC.64 R8, c[0x0][0x380] ;  /* 0x0000e000ff087b82 */ /* 0x000e220000000a00 */
[C---:B------:R-:W-:Y:S01]  /*2550*/  LOP3.LUT R6, R23.reuse, 0x1, RZ, 0xc0, !PT ;  /* 0x0000000117067812 */ /* 0x040fe200078ec0ff */
[----:B------:R-:W-:Y:S01]  /*2560*/  IMAD.IADD R11, R22, 0x1, R23 ;  /* 0x00000001160b7824 */ /* 0x000fe200078e0217 */
[C---:B------:R-:W-:Y:S01]  /*2570*/  LEA R25, R23.reuse, R0, 0x2 ;  /* 0x0000000017197211 */ /* 0x040fe200078e10ff */
[----:B------:R-:W-:Y:S01]  /*2580*/  IMAD R24, R23, 0x4, R4 ;  /* 0x0000000417187824 */ /* 0x000fe200078e0204 */
[----:B------:R-:W-:Y:S01]  /*2590*/  ISETP.NE.U32.AND P1, PT, R6, 0x1, PT ;  /* 0x000000010600780c */ /* 0x000fe20003f25070 */
[----:B------:R-:W1:Y:S02]  /*25a0*/  LDCU UR4, c[0x0][0x3d8] ;  /* 0x00007b00ff0477ac */ /* 0x000e640008000800 */
[----:B------:R-:W2:Y:S04]  /*25b0*/  LDS R28, [R25] ;  /* 0x00000000191c7984 */ /* 0x000ea80000000800 */
[----:B------:R-:W4:Y:S01]  /*25c0*/  LDS R24, [R24] ;  /* 0x0000000018187984 */ /* 0x000f220000000800 */
[----:B0-----:R-:W-:-:S02]  /*25d0*/  IMAD.WIDE R8, R11, 0x2, R8 ;  /* 0x000000020b087825 */ /* 0x001fc400078e0208 */
[----:B------:R-:W0:Y:S03]  /*25e0*/  LDC.64 R10, c[0x0][0x3a8] ;  /* 0x0000ea00ff0a7b82 */ /* 0x000e260000000a00 */
[----:B------:R-:W5:Y:S04]  /*25f0*/  @P1 LDG.E.U16 R6, desc[UR36][R8.64+0x2] ;  /* 0x0000022408061981 */ /* 0x000f68000c1e1500 */
[----:B------:R-:W2:Y:S04]  /*2600*/  @!P1 LDG.E.U16 R27, desc[UR36][R8.64+-0x2] ;  /* 0xfffffe24081b9981 */ /* 0x000ea8000c1e1500 */
[----:B------:R3:W4:Y:S02]  /*2610*/  LDG.E.U16 R26, desc[UR36][R8.64] ;  /* 0x00000024081a7981 */ /* 0x000724000c1e1500 */
[----:B---3--:R-:W-:-:S04]  /*2620*/  IMAD.IADD R9, R17, 0x1, R23 ;  /* 0x0000000111097824 */ /* 0x008fc800078e0217 */
[----:B0-----:R-:W-:Y:S01]  /*2630*/  IMAD.WIDE R10, R9, 0x2, R10 ;  /* 0x00000002090a7825 */ /* 0x001fe200078e020a */
[----:B------:R-:W-:-:S03]  /*2640*/  IADD3 R23, PT, PT, R3, R23, RZ ;  /* 0x0000001703177210 */ /* 0x000fc60007ffe0ff */
[----:B-----5:R-:W-:Y:S01]  /*2650*/  @P1 IMAD.U32 R6, R6, 0x10000, RZ ;  /* 0x0001000006061824 */ /* 0x020fe200078e00ff */
[----:B--2---:R-:W-:-:S03]  /*2660*/  @!P1 SHF.L.U32 R27, R27, 0x10, RZ ;  /* 0x000000101b1b9819 */ /* 0x004fc600000006ff */
[----:B------:R-:W-:Y:S01]  /*2670*/  @P1 FADD R27, -R6, -RZ ;  /* 0x800000ff061b1221 */ /* 0x000fe20000000100 */
[----:B----4-:R-:W-:-:S03]  /*2680*/  SHF.L.U32 R26, R26, 0x10, RZ ;  /* 0x000000101a1a7819 */ /* 0x010fc600000006ff */
[----:B------:R-:W-:-:S04]  /*2690*/  FMUL R27, R28, R27 ;  /* 0x0000001b1c1b7220 */ /* 0x000fc80000400000 */
[----:B------:R-:W-:-:S05]  /*26a0*/  FFMA R27, R24, R26, R27 ;  /* 0x0000001a181b7223 */ /* 0x000fca000000001b */
[----:B------:R-:W-:Y:S01]  /*26b0*/  F2FP.BF16.F32.PACK_AB R27, RZ, R27 ;  /* 0x0000001bff1b723e */ /* 0x000fe200000010ff */
[----:B-1----:R-:W-:-:S04]  /*26c0*/  IMAD.U32 R6, RZ, RZ, UR4 ;  /* 0x00000004ff067e24 */ /* 0x002fc8000f8e00ff */
[----:B------:R0:W-:Y:S01]  /*26d0*/  STG.E.U16 desc[UR36][R10.64], R27 ;  /* 0x0000001b0a007986 */ /* 0x0001e2000c101524 */
[----:B------:R-:W-:-:S13]  /*26e0*/  ISETP.GE.AND P1, PT, R23, R6, PT ;  /* 0x000000061700720c */ /* 0x000fda0003f26270 */
[----:B0-----:R-:W-:Y:S05]  /*26f0*/  @!P1 BRA `(.L_x_290) ;  /* 0xfffffffc00909947 */ /* 0x001fea000383ffff */
.L_x_289:
[----:B------:R-:W-:Y:S05]  /*2700*/  BSYNC.RECONVERGENT B1 ;  /* 0x0000000000017941 */ /* 0x000fea0003800200 */
.L_x_288:
[----:B------:R-:W0:Y:S01]  /*2710*/  LDCU UR4, c[0x0][0x3d4] ;  /* 0x00007a80ff0477ac */ /* 0x000e220008000800 */
[----:B------:R-:W1:Y:S01]  /*2720*/  LDCU UR5, c[0x0][0x3e0] ;  /* 0x00007c00ff0577ac */ /* 0x000e620008000800 */
[----:B0-----:R-:W-:-:S04]  /*2730*/  IADD3 R21, PT, PT, R21, UR4, RZ ;  /* 0x0000000415157c10 */ /* 0x001fc8000fffe0ff */
[----:B-1----:R-:W-:-:S13]  /*2740*/  ISETP.GE.AND P1, PT, R21, UR5, PT ;  /* 0x0000000515007c0c */ /* 0x002fda000bf26270 */
[----:B------:R-:W-:Y:S05]  /*2750*/  @!P1 BRA `(.L_x_291) ;  /* 0xfffffffc00589947 */ /* 0x000fea000383ffff */
[----:B------:R-:W-:Y:S05]  /*2760*/  @!P0 BRA `(.L_x_292) ;  /* 0xfffffffc00388947 */ /* 0x000fea000383ffff */
[----:B------:R-:W-:Y:S05]  /*2770*/  BRA `(.L_x_280) ;  /* 0x0000000000d87947 */ /* 0x000fea0003800000 */
.L_x_287:
[----:B------:R-:W-:Y:S01]  /*2780*/  IMAD.IADD R23, R17, 0x1, -R6 ;  /* 0x0000000111177824 */ /* 0x000fe200078e0a06 */
[----:B------:R-:W-:-:S07]  /*2790*/  MOV R22, R13 ;  /* 0x0000000d00167202 */ /* 0x000fce0000000f00 */
.L_x_297:
[----:B------:R-:W-:-:S07]  /*27a0*/  IMAD.MOV.U32 R24, RZ, RZ, RZ ;  /* 0x000000ffff187224 */ /* 0x000fce00078e00ff */
.L_x_296:
[----:B------:R-:W1:Y:S01]  /*27b0*/  LDCU UR4, c[0x0][0x3d8] ;  /* 0x00007b00ff0477ac */ /* 0x000e620008000800 */
[----:B------:R-:W-:Y:S01]  /*27c0*/  BSSY.RECONVERGENT B1, `(.L_x_293) ;  /* 0x0000028000017945 */ /* 0x000fe20003800200 */
[----:B-1----:R-:W-:-:S04]  /*27d0*/  MOV R6, UR4 ;  /* 0x0000000400067c02 */ /* 0x002fc80008000f00 */
[----:B0-----:R-:W-:-:S13]  /*27e0*/  ISETP.GE.AND P0, PT, R7, R6, PT ;  /* 0x000000060700720c */ /* 0x001fda0003f06270 */
[----:B------:R-:W-:Y:S05]  /*27f0*/  @P0 BRA `(.L_x_294) ;  /* 0x0000000000900947 */ /* 0x000fea0003800000 */
[----:B------:R-:W0:Y:S01]  /*2800*/  LDCU UR4, c[0x0][0x3e0] ;  /* 0x00007c00ff0477ac */ /* 0x000e220008000800 */
[----:B--2---:R-:W-:Y:S02]  /*2810*/  IMAD R9, R22, R15, R12 ;  /* 0x0000000f16097224 */ /* 0x004fe400078e020c */
[----:B------:R-:W-:-:S03]  /*2820*/  IMAD.MOV.U32 R27, RZ, RZ, R7 ;  /* 0x000000ffff1b7224 */ /* 0x000fc600078e0007 */
[----:B------:R-:W-:Y:S01]  /*2830*/  IADD3 R26, PT, PT, R9, R24, RZ ;  /* 0x00000018091a7210 */ /* 0x000fe20007ffe0ff */
[----:B0-----:R-:W-:-:S04]  /*2840*/  IMAD R25, R22, UR4, R16 ;  /* 0x0000000416197c24 */ /* 0x001fc8000f8e0210 */
[----:B------:R-:W-:-:S07]  /*2850*/  IMAD.IADD R25, R25, 0x1, R24 ;  /* 0x0000000119197824 */ /* 0x000fce00078e0218 */
.L_x_295:
[----:B------:R-:W0:Y:S01]  /*2860*/  LDCU UR4, c[0x0][0x3d8] ;  /* 0x00007b00ff0477ac */ /* 0x000e220008000800 */
[----:B------:R-:W1:Y:S01]  /*2870*/  LDC.64 R8, c[0x0][0x380] ;  /* 0x0000e000ff087b82 */ /* 0x000e620000000a00 */
[C---:B------:R-:W-:Y:S01]  /*2880*/  IADD3 R11, PT, PT, R27.reuse, R17, RZ ;  /* 0x000000111b0b7210 */ /* 0x040fe20007ffe0ff */
[C---:B------:R-:W-:Y:S01]  /*2890*/  IMAD R29, R27.reuse, 0x4, R0 ;  /* 0x000000041b1d7824 */ /* 0x040fe200078e0200 */
[----:B------:R-:W-:-:S05]  /*28a0*/  LEA R28, R27, R4, 0x2 ;  /* 0x000000041b1c7211 */ /* 0x000fca00078e10ff */
[----:B------:R-:W2:Y:S01]  /*28b0*/  LDS R29, [R29] ;  /* 0x000000001d1d7984 */ /* 0x000ea20000000800 */
[----:B------:R-:W5:Y:S03]  /*28c0*/  LDC.64 R20, c[0x0][0x3a8] ;  /* 0x0000ea00ff147b82 */ /* 0x000f660000000a00 */
[----:B------:R-:W4:Y:S01]  /*28d0*/  LDS R28, [R28] ;  /* 0x000000001c1c7984 */ /* 0x000f220000000800 */
[----:B0-----:R-:W-:-:S05]  /*28e0*/  IMAD.U32 R6, RZ, RZ, UR4 ;  /* 0x00000004ff067e24 */ /* 0x001fca000f8e00ff */
[----:B------:R-:W-:Y:S02]  /*28f0*/  ISETP.GE.AND P0, PT, R11, R6, PT ;  /* 0x000000060b00720c */ /* 0x000fe40003f06270 */
[----:B------:R-:W-:-:S05]  /*2900*/  IADD3 R11, PT, PT, R26, R27, RZ ;  /* 0x0000001b1a0b7210 */ /* 0x000fca0007ffe0ff */
[----:B-1----:R-:W-:-:S06]  /*2910*/  IMAD.WIDE R8, R11, 0x2, R8 ;  /* 0x000000020b087825 */ /* 0x002fcc00078e0208 */
[----:B------:R-:W-:-:S04]  /*2920*/  @!P0 IMAD.WIDE R18, R17, 0x2, R8 ;  /* 0x0000000211128825 */ /* 0x000fc800078e0208 */
[----:B------:R-:W-:Y:S02]  /*2930*/  @P0 IMAD.WIDE R10, R23, 0x2, R8 ;  /* 0x00000002170a0825 */ /* 0x000fe400078e0208 */
[----:B------:R-:W2:Y:S04]  /*2940*/  @!P0 LDG.E.U16 R18, desc[UR36][R18.64] ;  /* 0x0000002412128981 */ /* 0x000ea8000c1e1500 */
[----:B------:R-:W4:Y:S04]  /*2950*/  @P0 LDG.E.U16 R10, desc[UR36][R10.64] ;  /* 0x000000240a0a0981 */ /* 0x000f28000c1e1500 */
[----:B------:R0:W4:Y:S02]  /*2960*/  LDG.E.U16 R8, desc[UR36][R8.64] ;  /* 0x0000002408087981 */ /* 0x000124000c1e1500 */
[----:B0-----:R-:W-:-:S05]  /*2970*/  IADD3 R9, PT, PT, R25, R27, RZ ;  /* 0x0000001b19097210 */ /* 0x001fca0007ffe0ff */
[----:B-----5:R-:W-:-:S04]  /*2980*/  IMAD.WIDE R20, R9, 0x2, R20 ;  /* 0x0000000209147825 */ /* 0x020fc800078e0214 */
[----:B---3--:R-:W-:Y:S01]  /*2990*/  IMAD.IADD R27, R3, 0x1, R27 ;  /* 0x00000001031b7824 */ /* 0x008fe200078e021b */
[----:B--2---:R-:W-:Y:S01]  /*29a0*/  @!P0 SHF.L.U32 R18, R18, 0x10, RZ ;  /* 0x0000001012128819 */ /* 0x004fe200000006ff */
[----:B----4-:R-:W-:-:S04]  /*29b0*/  @P0 IMAD.U32 R10, R10, 0x10000, RZ ;  /* 0x000100000a0a0824 */ /* 0x010fc800078e00ff */
[----:B------:R-:W-:-:S04]  /*29c0*/  @!P0 FADD R10, -R18, -RZ ;  /* 0x800000ff120a8221 */ /* 0x000fc80000000100 */
[----:B------:R-:W-:Y:S01]  /*29d0*/  FMUL R11, R29, R10 ;  /* 0x0000000a1d0b7220 */ /* 0x000fe20000400000 */
[----:B------:R-:W-:-:S04]  /*29e0*/  IMAD.U32 R10, R8, 0x10000, RZ ;  /* 0x00010000080a7824 */ /* 0x000fc800078e00ff */
[----:B------:R-:W-:-:S05]  /*29f0*/  FFMA R11, R28, R10, R11 ;  /* 0x0000000a1c0b7223 */ /* 0x000fca000000000b */
[----:B------:R-:W-:-:S05]  /*2a00*/  F2FP.BF16.F32.PACK_AB R11, RZ, R11 ;  /* 0x0000000bff0b723e */ /* 0x000fca00000010ff */
[----:B------:R0:W-:Y:S01]  /*2a10*/  STG.E.U16 desc[UR36][R20.64], R11 ;  /* 0x0000000b14007986 */ /* 0x0001e2000c101524 */
[----:B------:R-:W-:-:S13]  /*2a20*/  ISETP.GE.AND P0, PT, R27, R6, PT ;  /* 0x000000061b00720c */ /* 0x000fda0003f06270 */
[----:B0-----:R-:W-:Y:S05]  /*2a30*/  @!P0 BRA `(.L_x_295) ;  /* 0xfffffffc00888947 */ /* 0x001fea000383ffff */
.L_x_294:
[----:B------:R-:W-:Y:S05]  /*2a40*/  BSYNC.RECONVERGENT B1 ;  /* 0x0000000000017941 */ /* 0x000fea0003800200 */
.L_x_293:
[----:B------:R-:W0:Y:S01]  /*2a50*/  LDCU UR4, c[0x0][0x3d4] ;  /* 0x00007a80ff0477ac */ /* 0x000e220008000800 */
[----:B------:R-:W1:Y:S01]  /*2a60*/  LDCU UR5, c[0x0][0x3e0] ;  /* 0x00007c00ff0577ac */ /* 0x000e620008000800 */
[----:B0-----:R-:W-:-:S04]  /*2a70*/  IADD3 R24, PT, PT, R24, UR4, RZ ;  /* 0x0000000418187c10 */ /* 0x001fc8000fffe0ff */
[----:B-1----:R-:W-:-:S13]  /*2a80*/  ISETP.GE.AND P0, PT, R24, UR5, PT ;  /* 0x0000000518007c0c */ /* 0x002fda000bf06270 */
[----:B------:R-:W-:Y:S05]  /*2a90*/  @!P0 BRA `(.L_x_296) ;  /* 0xfffffffc00448947 */ /* 0x000fea000383ffff */
[----:B------:R-:W0:Y:S01]  /*2aa0*/  LDCU UR4, c[0x0][0x3d0] ;  /* 0x00007a00ff0477ac */ /* 0x000e220008000800 */
[----:B----4-:R-:W-:-:S05]  /*2ab0*/  IMAD.IADD R22, R5, 0x1, R22 ;  /* 0x0000000105167824 */ /* 0x010fca00078e0216 */
[----:B0-----:R-:W-:-:S13]  /*2ac0*/  ISETP.GE.AND P0, PT, R22, UR4, PT ;  /* 0x0000000416007c0c */ /* 0x001fda000bf06270 */
[----:B------:R-:W-:Y:S05]  /*2ad0*/  @!P0 BRA `(.L_x_297) ;  /* 0xfffffffc00308947 */ /* 0x000fea000383ffff */
.L_x_280:
[----:B------:R-:W-:Y:S05]  /*2ae0*/  BSYNC.RECONVERGENT B0 ;  /* 0x0000000000007941 */ /* 0x000fea0003800200 */
.L_x_279:
[----:B------:R-:W5:Y:S01]  /*2af0*/  LDCU UR4, c[0x0][0x3d4] ;  /* 0x00007a80ff0477ac */ /* 0x000f620008000800 */
[----:B------:R-:W-:Y:S01]  /*2b00*/  BSSY.RECONVERGENT B0, `(.L_x_298) ;  /* 0x0000030000007945 */ /* 0x000fe20003800200 */
[----:B---3--:R-:W-:Y:S01]  /*2b10*/  IMAD R3, R2, R15, RZ ;  /* 0x0000000f02037224 */ /* 0x008fe200078e02ff */
[----:B-----5:R-:W-:-:S04]  /*2b20*/  MOV R4, UR4 ;  /* 0x0000000400047c02 */ /* 0x020fc80008000f00 */
[----:B------:R-:W-:-:S13]  /*2b30*/  ISETP.GT.AND P0, PT, R4, R6, PT ;  /* 0x000000060400720c */ /* 0x000fda0003f04270 */
[----:B------:R-:W-:Y:S05]  /*2b40*/  @!P0 BRA `(.L_x_299) ;  /* 0x0000000000ac8947 */ /* 0x000fea0003800000 */
[----:B----4-:R-:W1:Y:S01]  /*2b50*/  S2R R5, SR_TID.X ;  /* 0x0000000000057919 */ /* 0x010e620000002100 */
[----:B------:R-:W3:Y:S02]  /*2b60*/  LDC R0, c[0x0][0x3e0] ;  /* 0x0000f800ff007b82 */ /* 0x000ee40000000800 */
[----:B---3--:R-:W-:Y:S01]  /*2b70*/  ISETP.GE.AND P0, PT, R0, 0x1, PT ;  /* 0x000000010000780c */ /* 0x008fe20003f06270 */
[----:B-12---:R-:W-:-:S05]  /*2b80*/  IMAD.IADD R11, R5, 0x1, R6 ;  /* 0x00000001050b7824 */ /* 0x006fca00078e0206 */
[----:B------:R-:W-:-:S13]  /*2b90*/  ISETP.GE.OR P0, PT, R11, R4, !P0 ;  /* 0x000000040b00720c */ /* 0x000fda0004706670 */
[----:B------:R-:W-:Y:S05]  /*2ba0*/  @P0 BRA `(.L_x_299) ;  /* 0x0000000000940947 */ /* 0x000fea0003800000 */
[----:B------:R-:W1:Y:S01]  /*2bb0*/  LDC R10, c[0x0][0x360] ;  /* 0x0000d800ff0a7b82 */ /* 0x000e620000000800 */
[----:B------:R-:W0:Y:S07]  /*2bc0*/  LDCU UR4, c[0x0][0x3dc] ;  /* 0x00007b80ff0477ac */ /* 0x000e2e0008000800 */
[----:B------:R-:W2:Y:S01]  /*2bd0*/  LDC R0, c[0x0][0x364] ;  /* 0x0000d900ff007b82 */ /* 0x000ea20000000800 */
[----:B0-----:R-:W-:-:S07]  /*2be0*/  IADD3 R18, PT, PT, R3, UR4, RZ ;  /* 0x0000000403127c10 */ /* 0x001fce000fffe0ff */
.L_x_304:
[----:B0-----:R-:W0:Y:S01]  /*2bf0*/  LDCU UR4, c[0x0][0x3d0] ;  /* 0x00007a00ff0477ac */ /* 0x001e220008000800 */
[----:B------:R-:W-:Y:S01]  /*2c00*/  BSSY.RECONVERGENT B1, `(.L_x_300) ;  /* 0x000001a000017945 */ /* 0x000fe20003800200 */
[----:B0-----:R-:W-:-:S13]  /*2c10*/  ISETP.GE.AND P0, PT, R13, UR4, PT ;  /* 0x000000040d007c0c */ /* 0x001fda000bf06270 */
[----:B------:R-:W-:Y:S05]  /*2c20*/  @P0 BRA `(.L_x_301) ;  /* 0x00000000005c0947 */ /* 0x000fea0003800000 */
[----:B------:R-:W-:Y:S01]  /*2c30*/  IMAD.IADD R20, R18, 0x1, R11 ;  /* 0x0000000112147824 */ /* 0x000fe200078e020b */
[----:B------:R-:W-:Y:S01]  /*2c40*/  IADD3 R21, PT, PT, R16, R11, RZ ;  /* 0x0000000b10157210 */ /* 0x000fe20007ffe0ff */
[----:B------:R-:W-:-:S07]  /*2c50*/  IMAD.MOV.U32 R12, RZ, RZ, R13 ;  /* 0x000000ffff0c7224 */ /* 0x000fce00078e000d */
.L_x_303:
[----:B0-----:R-:W0:Y:S01]  /*2c60*/  LDC R26, c[0x0][0x3e0] ;  /* 0x0000f800ff1a7b82 */ /* 0x001e220000000800 */
[----:B------:R-:W3:Y:S01]  /*2c70*/  LDCU UR4, c[0x0][0x3d0] ;  /* 0x00007a00ff0477ac */ /* 0x000ee20008000800 */
[----:B------:R-:W-:Y:S02]  /*2c80*/  IMAD R22, R12, R15, R20 ;  /* 0x0000000f0c167224 */ /* 0x000fe400078e0214 */
[----:B------:R-:W-:-:S04]  /*2c90*/  IMAD.MOV.U32 R17, RZ, RZ, RZ ;  /* 0x000000ffff117224 */ /* 0x000fc800078e00ff */
[----:B------:R-:W4:Y:S01]  /*2ca0*/  LDC.64 R4, c[0x0][0x380] ;  /* 0x0000e000ff047b82 */ /* 0x000f220000000a00 */
[----:B0-----:R-:W-:Y:S01]  /*2cb0*/  IMAD R24, R12, R26, R21 ;  /* 0x0000001a0c187224 */ /* 0x001fe200078e0215 */
[----:B--2---:R-:W-:-:S04]  /*2cc0*/  IADD3 R12, PT, PT, R0, R12, RZ ;  /* 0x0000000c000c7210 */ /* 0x004fc80007ffe0ff */
[----:B---3--:R-:W-:-:S13]  /*2cd0*/  ISETP.GE.AND P1, PT, R12, UR4, PT ;  /* 0x000000040c007c0c */ /* 0x008fda000bf26270 */
.L_x_302:
[----:B0-----:R-:W-:Y:S01]  /*2ce0*/  IADD3 R9, PT, PT, R22, R17, RZ ;  /* 0x0000001116097210 */ /* 0x001fe20007ffe0ff */
[----:B------:R-:W0:Y:S01]  /*2cf0*/  LDC.64 R6, c[0x0][0x3a8] ;  /* 0x0000ea00ff067b82 */ /* 0x000e220000000a00 */
[----:B------:R-:W2:Y:S03]  /*2d00*/  LDCU UR4, c[0x0][0x3d4] ;  /* 0x00007a80ff0477ac */ /* 0x000ea60008000800 */
[----:B----4-:R-:W-:-:S06]  /*2d10*/  IMAD.WIDE R8, R9, 0x2, R4 ;  /* 0x0000000209087825 */ /* 0x010fcc00078e0204 */
[----:B------:R-:W3:Y:S01]  /*2d20*/  LDG.E.U16 R9, desc[UR36][R8.64] ;  /* 0x0000002408097981 */ /* 0x000ee2000c1e1500 */
[----:B------:R-:W-:Y:S01]  /*2d30*/  IMAD.IADD R19, R24, 0x1, R17 ;  /* 0x0000000118137824 */ /* 0x000fe200078e0211 */
[----:B--2---:R-:W-:-:S04]  /*2d40*/  IADD3 R17, PT, PT, R17, UR4, RZ ;  /* 0x0000000411117c10 */ /* 0x004fc8000fffe0ff */
[----:B------:R-:W-:Y:S01]  /*2d50*/  ISETP.GE.AND P0, PT, R17, R26, PT ;  /* 0x0000001a1100720c */ /* 0x000fe20003f06270 */
[----:B0-----:R-:W-:-:S05]  /*2d60*/  IMAD.WIDE R6, R19, 0x2, R6 ;  /* 0x0000000213067825 */ /* 0x001fca00078e0206 */
[----:B---3--:R0:W-:Y:S07]  /*2d70*/  STG.E.U16 desc[UR36][R6.64], R9 ;  /* 0x0000000906007986 */ /* 0x0081ee000c101524 */
[----:B------:R-:W-:Y:S05]  /*2d80*/  @!P0 BRA `(.L_x_302) ;  /* 0xfffffffc00d48947 */ /* 0x000fea000383ffff */
[----:B------:R-:W-:Y:S05]  /*2d90*/  @!P1 BRA `(.L_x_303) ;  /* 0xfffffffc00b09947 */ /* 0x000fea000383ffff */
.L_x_301:
[----:B------:R-:W-:Y:S05]  /*2da0*/  BSYNC.RECONVERGENT B1 ;  /* 0x0000000000017941 */ /* 0x000fea0003800200 */
.L_x_300:
[----:B------:R-:W3:Y:S01]  /*2db0*/  LDCU UR4, c[0x0][0x3d4] ;  /* 0x00007a80ff0477ac */ /* 0x000ee20008000800 */
[----:B-1----:R-:W-:Y:S01]  /*2dc0*/  IMAD.IADD R11, R10, 0x1, R11 ;  /* 0x000000010a0b7824 */ /* 0x002fe200078e020b */
[----:B---3--:R-:W-:-:S04]  /*2dd0*/  MOV R4, UR4 ;  /* 0x0000000400047c02 */ /* 0x008fc80008000f00 */
[----:B------:R-:W-:-:S13]  /*2de0*/  ISETP.GE.AND P0, PT, R11, R4, PT ;  /* 0x000000040b00720c */ /* 0x000fda0003f06270 */
[----:B------:R-:W-:Y:S05]  /*2df0*/  @!P0 BRA `(.L_x_304) ;  /* 0xfffffffc007c8947 */ /* 0x000fea000383ffff */
.L_x_299:
[----:B------:R-:W-:Y:S05]  /*2e00*/  BSYNC.RECONVERGENT B0 ;  /* 0x0000000000007941 */ /* 0x000fea0003800200 */
.L_x_298:
[----:B------:R-:W4:Y:S01]  /*2e10*/  LDCU UR5, c[0x0][0x3e4] ;  /* 0x00007c80ff0577ac */ /* 0x000f220008000800 */
[----:B------:R-:W-:Y:S01]  /*2e20*/  BSSY.RECONVERGENT B0, `(.L_x_305) ;  /* 0x000002f000007945 */ /* 0x000fe20003800200 */
[----:B------:R-:W3:Y:S01]  /*2e30*/  LDCU UR4, c[0x0][0x3d0] ;  /* 0x00007a00ff0477ac */ /* 0x000ee20008000800 */
[----:B----4-:R-:W-:Y:S01]  /*2e40*/  IMAD.U32 R5, RZ, RZ, UR5 ;  /* 0x00000005ff057e24 */ /* 0x010fe2000f8e00ff */
[----:B------:R-:W-:Y:S04]  /*2e50*/  BAR.SYNC.DEFER_BLOCKING 0x0 ;  /* 0x0000000000007b1d */ /* 0x000fe80000010000 */
[----:B------:R-:W-:-:S04]  /*2e60*/  ISETP.GE.AND P0, PT, R5, 0x1, PT ;  /* 0x000000010500780c */ /* 0x000fc80003f06270 */
[----:B---3--:R-:W-:-:S13]  /*2e70*/  ISETP.GE.OR P0, PT, R13, UR4, !P0 ;  /* 0x000000040d007c0c */ /* 0x008fda000c706670 */
[----:B------:R-:W-:Y:S05]  /*2e80*/  @P0 BRA `(.L_x_306) ;  /* 0x0000000000a00947 */ /* 0x000fea0003800000 */
[----:B------:R-:W3:Y:S01]  /*2e90*/  LDC R10, c[0x0][0x364] ;  /* 0x0000d900ff0a7b82 */ /* 0x000ee20000000800 */
[----:B--2---:R-:W2:Y:S01]  /*2ea0*/  S2R R0, SR_TID.X ;  /* 0x0000000000007919 */ /* 0x004ea20000002100 */
[----:B------:R-:W-:Y:S01]  /*2eb0*/  IMAD R12, R2, R5, RZ ;  /* 0x00000005020c7224 */ /* 0x000fe200078e02ff */
[----:B------:R-:W-:Y:S01]  /*2ec0*/  IADD3 R20, PT, PT, R14, R3, RZ ;  /* 0x000000030e147210 */ /* 0x000fe20007ffe0ff */
[----:B------:R-:W-:-:S04]  /*2ed0*/  IMAD.MOV.U32 R17, RZ, RZ, R13 ;  /* 0x000000ffff117224 */ /* 0x000fc800078e000d */
[----:B-1----:R-:W1:Y:S03]  /*2ee0*/  LDC R11, c[0x0][0x360] ;  /* 0x0000d800ff0b7b82 */ /* 0x002e660000000800 */
.L_x_311:
[----:B------:R-:W4:Y:S01]  /*2ef0*/  LDCU UR4, c[0x0][0x3e4] ;  /* 0x00007c80ff0477ac */ /* 0x000f220008000800 */
[C---:B0-----:R-:W-:Y:S02]  /*2f00*/  IMAD R18, R17.reuse, R15, R20 ;  /* 0x0000000f11127224 */ /* 0x041fe400078e0214 */
[----:B------:R-:W-:Y:S01]  /*2f10*/  IMAD.MOV.U32 R3, RZ, RZ, RZ ;  /* 0x000000ffff037224 */ /* 0x000fe200078e00ff */
[----:B------:R-:W0:Y:S01]  /*2f20*/  LDCU UR5, c[0x0][0x3d0] ;  /* 0x00007a00ff0577ac */ /* 0x000e220008000800 */
[----:B----4-:R-:W-:Y:S01]  /*2f30*/  IMAD R16, R17, UR4, R12 ;  /* 0x0000000411107c24 */ /* 0x010fe2000f8e020c */
[----:B---3--:R-:W-:-:S04]  /*2f40*/  IADD3 R17, PT, PT, R10, R17, RZ ;  /* 0x000000110a117210 */ /* 0x008fc80007ffe0ff */
[----:B0-2---:R-:W-:-:S13]  /*2f50*/  ISETP.GE.AND P0, PT, R17, UR5, PT ;  /* 0x0000000511007c0c */ /* 0x005fda000bf06270 */
.L_x_310:
[----:B--2---:R-:W2:Y:S01]  /*2f60*/  LDC R25, c[0x0][0x3d8] ;  /* 0x0000f600ff197b82 */ /* 0x004ea20000000800 */
[----:B------:R-:W-:Y:S01]  /*2f70*/  BSSY.RECONVERGENT B1, `(.L_x_307) ;  /* 0x0000011000017945 */ /* 0x000fe20003800200 */
[----:B--2---:R-:W-:-:S13]  /*2f80*/  ISETP.GE.AND P1, PT, R0, R25, PT ;  /* 0x000000190000720c */ /* 0x004fda0003f26270 */
[----:B------:R-:W-:Y:S05]  /*2f90*/  @P1 BRA `(.L_x_308) ;  /* 0x0000000000381947 */ /* 0x000fea0003800000 */
[----:B------:R-:W0:Y:S01]  /*2fa0*/  LDC.64 R4, c[0x0][0x380] ;  /* 0x0000e000ff047b82 */ /* 0x000e220000000a00 */
[----:B------:R-:W-:Y:S01]  /*2fb0*/  IADD3 R21, PT, PT, R18, R3, RZ ;  /* 0x0000000312157210 */ /* 0x000fe20007ffe0ff */
[----:B------:R-:W-:Y:S01]  /*2fc0*/  IMAD.IADD R23, R16, 0x1, R3 ;  /* 0x0000000110177824 */ /* 0x000fe200078e0203 */
[----:B------:R-:W-:-:S07]  /*2fd0*/  MOV R22, R0 ;  /* 0x0000000000167202 */ /* 0x000fce0000000f00 */
.L_x_309:
[----:B--2---:R-:W-:Y:S01]  /*2fe0*/  IMAD.IADD R7, R21, 0x1, R22 ;  /* 0x0000000115077824 */ /* 0x004fe200078e0216 */
[----:B------:R-:W2:Y:S03]  /*2ff0*/  LDC.64 R8, c[0x0][0x3b0] ;  /* 0x0000ec00ff087b82 */ /* 0x000ea60000000a00 */
[----:B0-----:R-:W-:-:S06]  /*3000*/  IMAD.WIDE R6, R7, 0x2, R4 ;  /* 0x0000000207067825 */ /* 0x001fcc00078e0204 */
[----:B------:R-:W3:Y:S01]  /*3010*/  LDG.E.U16 R7, desc[UR36][R6.64] ;  /* 0x0000002406077981 */ /* 0x000ee2000c1e1500 */
[----:B------:R-:W-:Y:S01]  /*3020*/  IADD3 R19, PT, PT, R23, R22, RZ ;  /* 0x0000001617137210 */ /* 0x000fe20007ffe0ff */
[----:B-1----:R-:W-:-:S05]  /*3030*/  IMAD.IADD R22, R11, 0x1, R22 ;  /* 0x000000010b167824 */ /* 0x002fca00078e0216 */
[----:B------:R-:W-:Y:S01]  /*3040*/  ISETP.GE.AND P1, PT, R22, R25, PT ;  /* 0x000000191600720c */ /* 0x000fe20003f26270 */
[----:B--2---:R-:W-:-:S05]  /*3050*/  IMAD.WIDE R8, R19, 0x2, R8 ;  /* 0x0000000213087825 */ /* 0x004fca00078e0208 */
[----:B---3--:R2:W-:Y:S07]  /*3060*/  STG.E.U16 desc[UR36][R8.64], R7 ;  /* 0x0000000708007986 */ /* 0x0085ee000c101524 */
[----:B------:R-:W-:Y:S05]  /*3070*/  @!P1 BRA `(.L_x_309) ;  /* 0xfffffffc00d89947 */ /* 0x000fea000383ffff */
.L_x_308:
[----:B------:R-:W-:Y:S05]  /*3080*/  BSYNC.RECONVERGENT B1 ;  /* 0x0000000000017941 */ /* 0x000fea0003800200 */
.L_x_307:
[----:B------:R-:W0:Y:S01]  /*3090*/  LDCU UR4, c[0x0][0x3d4] ;  /* 0x00007a80ff0477ac */ /* 0x000e220008000800 */
[----:B------:R-:W3:Y:S01]  /*30a0*/  LDCU UR5, c[0x0][0x3e4] ;  /* 0x00007c80ff0577ac */ /* 0x000ee20008000800 */
[----:B0-----:R-:W-:Y:S01]  /*30b0*/  MOV R4, UR4 ;  /* 0x0000000400047c02 */ /* 0x001fe20008000f00 */
[----:B---3--:R-:W-:-:S03]  /*30c0*/  IMAD.U32 R5, RZ, RZ, UR5 ;  /* 0x00000005ff057e24 */ /* 0x008fc6000f8e00ff */
[----:B------:R-:W-:-:S04]  /*30d0*/  IADD3 R3, PT, PT, R3, R4, RZ ;  /* 0x0000000403037210 */ /* 0x000fc80007ffe0ff */
[----:B------:R-:W-:-:S13]  /*30e0*/  ISETP.GE.AND P1, PT, R3, R5, PT ;  /* 0x000000050300720c */ /* 0x000fda0003f26270 */
[----:B------:R-:W-:Y:S05]  /*30f0*/  @!P1 BRA `(.L_x_310) ;  /* 0xfffffffc00989947 */ /* 0x000fea000383ffff */
[----:B------:R-:W-:Y:S05]  /*3100*/  @!P0 BRA `(.L_x_311) ;  /* 0xfffffffc00788947 */ /* 0x000fea000383ffff */
.L_x_306:
[----:B------:R-:W-:Y:S05]  /*3110*/  BSYNC.RECONVERGENT B0 ;  /* 0x0000000000007941 */ /* 0x000fea0003800200 */
.L_x_305:
[----:B------:R-:W3:Y:S02]  /*3120*/  LDCU UR4, c[0x0][0x3d8] ;  /* 0x00007b00ff0477ac */ /* 0x000ee40008000800 */
[----:B---3--:R-:W-:-:S13]  /*3130*/  ISETP.GT.AND P0, PT, R4, UR4, PT ;  /* 0x0000000404007c0c */ /* 0x008fda000bf04270 */
[----:B------:R-:W-:Y:S05]  /*3140*/  @!P0 EXIT ;  /* 0x000000000000894d */ /* 0x000fea0003800000 */
[----:B--2---:R-:W2:Y:S02]  /*3150*/  S2R R0, SR_TID.X ;  /* 0x0000000000007919 */ /* 0x004ea40000002100 */
[----:B--2---:R-:W-:-:S05]  /*3160*/  VIADD R3, R0, UR4 ;  /* 0x0000000400037c36 */ /* 0x004fca0008000000 */
[----:B------:R-:W-:-:S13]  /*3170*/  ISETP.GE.AND P0, PT, R3, R4, PT ;  /* 0x000000040300720c */ /* 0x000fda0003f06270 */
[----:B------:R-:W-:Y:S05]  /*3180*/  @P0 EXIT ;  /* 0x000000000000094d */ /* 0x000fea0003800000 */
[----:B------:R-:W-:-:S13]  /*3190*/  ISETP.GE.AND P0, PT, R5, 0x1, PT ;  /* 0x000000010500780c */ /* 0x000fda0003f06270 */
[----:B------:R-:W-:Y:S05]  /*31a0*/  @!P0 EXIT ;  /* 0x000000000000894d */ /* 0x000fea0003800000 */
[----:B------:R-:W2:Y:S01]  /*31b0*/  LDCU UR4, c[0x0][0x360] ;  /* 0x00006c00ff0477ac */ /* 0x000ea20008000800 */
[----:B------:R-:W3:Y:S01]  /*31c0*/  LDCU UR7, c[0x0][0x3d4] ;  /* 0x00007a80ff0777ac */ /* 0x000ee20008000800 */
[----:B------:R-:W4:Y:S02]  /*31d0*/  LDCU UR5, c[0x0][0x364] ;  /* 0x00006c80ff0577ac */ /* 0x000f240008000800 */
.L_x_316:
[----:B------:R-:W5:Y:S01]  /*31e0*/  LDCU UR6, c[0x0][0x3d0] ;  /* 0x00007a00ff0677ac */ /* 0x000f620008000800 */
[----:B------:R-:W-:Y:S01]  /*31f0*/  BSSY.RECONVERGENT B0, `(.L_x_312) ;  /* 0x0000019000007945 */ /* 0x000fe20003800200 */
[----:B-----5:R-:W-:-:S13]  /*3200*/  ISETP.GE.AND P0, PT, R13, UR6, PT ;  /* 0x000000060d007c0c */ /* 0x020fda000bf06270 */
[----:B-1----:R-:W-:Y:S05]  /*3210*/  @P0 BRA `(.L_x_313) ;  /* 0x0000000000580947 */ /* 0x002fea0003800000 */
[----:B------:R-:W-:Y:S01]  /*3220*/  IADD3 R16, PT, PT, R14, R3, RZ ;  /* 0x000000030e107210 */ /* 0x000fe20007ffe0ff */
[----:B------:R-:W-:-:S07]  /*3230*/  IMAD.MOV.U32 R17, RZ, RZ, R13 ;  /* 0x000000ffff117224 */ /* 0x000fce00078e000d */
.L_x_315:
[----:B-1----:R-:W1:Y:S01]  /*3240*/  LDC R23, c[0x0][0x3e4] ;  /* 0x0000f900ff177b82 */ /* 0x002e620000000800 */
[----:B------:R-:W5:Y:S01]  /*3250*/  LDCU UR6, c[0x0][0x3d0] ;  /* 0x00007a00ff0677ac */ /* 0x000f620008000800 */
[C---:B------:R-:W-:Y:S01]  /*3260*/  IADD3 R0, PT, PT, R17.reuse, R2, RZ ;  /* 0x0000000211007210 */ /* 0x040fe20007ffe0ff */
[----:B----4-:R-:W-:Y:S02]  /*3270*/  VIADD R17, R17, UR5 ;  /* 0x0000000511117c36 */ /* 0x010fe40008000000 */
[----:B------:R-:W-:Y:S02]  /*3280*/  HFMA2 R12, -RZ, RZ, 0, 0 ;  /* 0x00000000ff0c7431 */ /* 0x000fe400000001ff */
[C---:B------:R-:W-:Y:S01]  /*3290*/  IMAD R21, R0.reuse, R15, R16 ;  /* 0x0000000f00157224 */ /* 0x040fe200078e0210 */
[----:B------:R-:W4:Y:S08]  /*32a0*/  LDC.64 R4, c[0x0][0x380] ;  /* 0x0000e000ff047b82 */ /* 0x000f300000000a00 */
[----:B0-----:R-:W0:Y:S01]  /*32b0*/  LDC.64 R6, c[0x0][0x3b0] ;  /* 0x0000ec00ff067b82 */ /* 0x001e220000000a00 */
[----:B-----5:R-:W-:Y:S01]  /*32c0*/  ISETP.GE.AND P1, PT, R17, UR6, PT ;  /* 0x0000000611007c0c */ /* 0x020fe2000bf26270 */
[----:B-1----:R-:W-:-:S12]  /*32d0*/  IMAD R19, R0, R23, R3 ;  /* 0x0000001700137224 */ /* 0x002fd800078e0203 */
.L_x_314:
[----:B-1--4-:R-:W-:-:S06]  /*32e0*/  IMAD.WIDE R10, R21, 0x2, R4 ;  /* 0x00000002150a7825 */ /* 0x012fcc00078e0204 */
[----:B------:R-:W4:Y:S01]  /*32f0*/  LDG.E.U16 R11, desc[UR36][R10.64] ;  /* 0x000000240a0b7981 */ /* 0x000f22000c1e1500 */
[C---:B0-----:R-:W-:Y:S01]  /*3300*/  IMAD.WIDE R8, R19.reuse, 0x2, R6 ;  /* 0x0000000213087825 */ /* 0x041fe200078e0206 */
[----:B---3--:R-:W-:-:S03]  /*3310*/  IADD3 R19, PT, PT, R19, UR7, RZ ;  /* 0x0000000713137c10 */ /* 0x008fc6000fffe0ff */
[----:B------:R-:W-:Y:S02]  /*3320*/  VIADD R12, R12, UR7 ;  /* 0x000000070c0c7c36 */ /* 0x000fe40008000000 */
[----:B------:R-:W-:-:S03]  /*3330*/  VIADD R21, R21, UR7 ;  /* 0x0000000715157c36 */ /* 0x000fc60008000000 */
[----:B------:R-:W-:Y:S01]  /*3340*/  ISETP.GE.AND P0, PT, R12, R23, PT ;  /* 0x000000170c00720c */ /* 0x000fe20003f06270 */
[----:B----4-:R1:W-:-:S12]  /*3350*/  STG.E.U16 desc[UR36][R8.64], R11 ;  /* 0x0000000b08007986 */ /* 0x0103d8000c101524 */
[----:B------:R-:W-:Y:S05]  /*3360*/  @!P0 BRA `(.L_x_314) ;  /* 0xfffffffc00dc8947 */ /* 0x000fea000383ffff */
[----:B------:R-:W-:Y:S05]  /*3370*/  @!P1 BRA `(.L_x_315) ;  /* 0xfffffffc00b09947 */ /* 0x000fea000383ffff */
.L_x_313:
[----:B--234-:R-:W-:Y:S05]  /*3380*/  BSYNC.RECONVERGENT B0 ;  /* 0x0000000000007941 */ /* 0x01cfea0003800200 */
.L_x_312:
[----:B------:R-:W2:Y:S01]  /*3390*/  LDCU UR6, c[0x0][0x3d4] ;  /* 0x00007a80ff0677ac */ /* 0x000ea20008000800 */
[----:B------:R-:W-:-:S04]  /*33a0*/  IADD3 R3, PT, PT, R3, UR4, RZ ;  /* 0x0000000403037c10 */ /* 0x000fc8000fffe0ff */
[----:B--2---:R-:W-:-:S13]  /*33b0*/  ISETP.GE.AND P0, PT, R3, UR6, PT ;  /* 0x0000000603007c0c */ /* 0x004fda000bf06270 */
[----:B------:R-:W-:Y:S05]  /*33c0*/  @!P0 BRA `(.L_x_316) ;  /* 0xfffffffc00848947 */ /* 0x000fea000383ffff */
[----:B------:R-:W-:Y:S05]  /*33d0*/  EXIT ;  /* 0x000000000000794d */ /* 0x000fea0003800000 */
.L_x_317:
        /* <DEDUP_REMOVED lines=10> */
.L_x_645:


//--------------------- .text._ZN18transformer_engine29fused_qkv_rope_forward_kernelI6__halfEEvPKT_PKfS6_PKiPS2_S9_S9_15NVTE_QKV_Formatbiiiiiiiiii --------------------------
	.section	.text._ZN18transformer_engine29fused_qkv_rope_forward_kernelI6__halfEEvPKT_PKfS6_PKiPS2_S9_S9_15NVTE_QKV_Formatbiiiiiiiiii,"ax",@progbits
	.align	128
        .global         _ZN18transformer_engine29fused_qkv_rope_forward_kernelI6__halfEEvPKT_PKfS6_PKiPS2_S9_S9_15NVTE_QKV_Formatbiiiiiiiiii
        .type           _ZN18transformer_engine29fused_qkv_rope_forward_kernelI6__halfEEvPKT_PKfS6_PKiPS2_S9_S9_15NVTE_QKV_Formatbiiiiiiiiii,@function
        .size           _ZN18transformer_engine29fused_qkv_rope_forward_kernelI6__halfEEvPKT_PKfS6_PKiPS2_S9_S9_15NVTE_QKV_Formatbiiiiiiiiii,(.L_x_646 - _ZN18transformer_engine29fused_qkv_rope_forward_kernelI6__halfEEvPKT_PKfS6_PKiPS2_S9_S9_15NVTE_QKV_Formatbiiiiiiiiii)
        .other          _ZN18transformer_engine29fused_qkv_rope_forward_kernelI6__halfEEvPKT_PKfS6_PKiPS2_S9_S9_15NVTE_QKV_Formatbiiiiiiiiii,@"STO_CUDA_ENTRY STV_DEFAULT"
_ZN18transformer_engine29fused_qkv_rope_forward_kernelI6__halfEEvPKT_PKfS6_PKiPS2_S9_S9_15NVTE_QKV_Formatbiiiiiiiiii:
.text._ZN18transformer_engine29fused_qkv_rope_forward_kernelI6__halfEEvPKT_PKfS6_PKiPS2_S9_S9_15NVTE_QKV_Formatbiiiiiiiiii:
        /* <DEDUP_REMOVED lines=43> */
.L_x_319:
        /* <DEDUP_REMOVED lines=16> */
.L_x_318:
        /* <DEDUP_REMOVED lines=8> */
.L_x_321:
[----:B-----5:R-:W-:-:S07]  /*0430*/  IADD3 R3, PT, PT, R3, UR38, RZ ;  /* 0x0000002603037c10 */ /* 0x020fce000fffe0ff */
.L_x_320:
        /* <DEDUP_REMOVED lines=17> */
.L_x_327:
        /* <DEDUP_REMOVED lines=25> */
.L_x_326:
        /* <DEDUP_REMOVED lines=11> */
.L_x_325:
        /* <DEDUP_REMOVED lines=31> */
.L_x_324:
[----:B------:R-:W-:Y:S05]  /*0980*/  BSYNC.RECONVERGENT B0 ;  /* 0x0000000000007941 */ /* 0x000fea0003800200 */
.L_x_323:
        /* <DEDUP_REMOVED lines=27> */
.L_x_322:
        /* <DEDUP_REMOVED lines=22> */
.L_x_335:
[----:B------:R-:W1:Y:S01]  /*0ca0*/  LDCU UR4, c[0x0][0x3dc] ;  /* 0x00007b80ff0477ac */ /* 0x000e620008000800 */
[C---:B------:R-:W-:Y:S02]  /*0cb0*/  IMAD R9, R10.reuse, R15, R8 ;  /* 0x0000000f0a097224 */ /* 0x040fe400078e0208 */
[----:B------:R-:W-:Y:S02]  /*0cc0*/  IMAD.MOV.U32 R12, RZ, RZ, RZ ;  /* 0x000000ffff0c7224 */ /* 0x000fe400078e00ff */
[----:B-1----:R-:W-:-:S07]  /*0cd0*/  IMAD R11, R10, UR4, R17 ;  /* 0x000000040a0b7c24 */ /* 0x002fce000f8e0211 */
.L_x_334:
        /* <DEDUP_REMOVED lines=8> */
.L_x_333:
        /* <DEDUP_REMOVED lines=11> */
.L_x_332:
[----:B------:R-:W-:Y:S05]  /*0e10*/  BSYNC.RECONVERGENT B1 ;  /* 0x0000000000017941 */ /* 0x000fea0003800200 */
.L_x_331:
        /* <DEDUP_REMOVED lines=12> */
.L_x_330:
[----:B------:R-:W1:Y:S01]  /*0ee0*/  LDCU.U8 UR4, c[0x0][0x3bc] ;  /* 0x00007780ff0477ac */ /* 0x000e620008000000 */
[----:B--2---:R-:W-:-:S04]  /*0ef0*/  LEA.HI R21, R0, R0, RZ, 0x1 ;  /* 0x0000000000157211 */ /* 0x004fc800078f08ff */
[----:B------:R-:W-:Y:S01]  /*0f00*/  SHF.R.S32.HI R21, RZ, 0x1, R21 ;  /* 0x00000001ff157819 */ /* 0x000fe20000011415 */
[----:B-1----:R-:W-:-:S04]  /*0f10*/  UPRMT UR4, UR4, 0x8880, URZ ;  /* 0x0000888004047896 */ /* 0x002fc800080000ff */
[----:B------:R-:W-:-:S09]  /*0f20*/  UISETP.NE.AND UP0, UPT, UR4, URZ, UPT ;  /* 0x000000ff0400728c */ /* 0x000fd2000bf05270 */
[----:B------:R-:W-:Y:S05]  /*0f30*/  BRA.U !UP0, `(.L_x_336) ;  /* 0x0000000108dc7547 */ /* 0x000fea000b800000 */
[----:B------:R-:W-:-:S07]  /*0f40*/  IMAD.MOV.U32 R8, RZ, RZ, R13 ;  /* 0x000000ffff087224 */ /* 0x000fce00078e000d */
.L_x_341:
[----:B------:R-:W-:-:S07]  /*0f50*/  IMAD.MOV.U32 R10, RZ, RZ, RZ ;  /* 0x000000ffff0a7224 */ /* 0x000fce00078e00ff */
.L_x_340:
        /* <DEDUP_REMOVED lines=12> */
.L_x_339:
        /* <DEDUP_REMOVED lines=18> */
[----:B---3--:R-:W-:Y:S02]  /*1140*/  @P0 HADD2.F32 R25, -RZ, R25.H0_H0 ;  /* 0x20000019ff190230 */ /* 0x008fe40000004100 */
[----:B----4-:R-:W-:-:S03]  /*1150*/  @!P0 HADD2.F32 R24, -RZ, R24.H0_H0 ;  /* 0x20000018ff188230 */ /* 0x010fc60000004100 */
[----:B------:R-:W-:Y:S01]  /*1160*/  @P0 FADD R24, -R25, -RZ ;  /* 0x800000ff19180221 */ /* 0x000fe20000000100 */
[----:B------:R-:W-:-:S03]  /*1170*/  HADD2.F32 R23, -RZ, R23.H0_H0 ;  /* 0x20000017ff177230 */ /* 0x000fc60000004100 */
[----:B------:R-:W-:-:S04]  /*1180*/  FMUL R24, R21, R24 ;  /* 0x0000001815187220 */ /* 0x000fc80000400000 */
[----:B------:R-:W-:-:S05]  /*1190*/  FFMA R24, R27, R23, R24 ;  /* 0x000000171b187223 */ /* 0x000fca0000000018 */
[----:B------:R-:W-:-:S05]  /*11a0*/  F2FP.F16.F32.PACK_AB R24, RZ, R24 ;  /* 0x00000018ff18723e */ /* 0x000fca00000000ff */
[----:B------:R1:W-:Y:S01]  /*11b0*/  STG.E.U16 desc[UR36][R6.64], R24 ;  /* 0x0000001806007986 */ /* 0x0003e2000c101524 */
[----:B------:R-:W-:-:S13]  /*11c0*/  ISETP.GE.AND P0, PT, R11, R0, PT ;  /* 0x000000000b00720c */ /* 0x000fda0003f06270 */
[----:B-1----:R-:W-:Y:S05]  /*11d0*/  @!P0 BRA `(.L_x_339) ;  /* 0xfffffffc00908947 */ /* 0x002fea000383ffff */
.L_x_338:
[----:B------:R-:W-:Y:S05]  /*11e0*/  BSYNC.RECONVERGENT B1 ;  /* 0x0000000000017941 */ /* 0x000fea0003800200 */
.L_x_337:
        /* <DEDUP_REMOVED lines=12> */
.L_x_336:
[----:B------:R-:W-:Y:S02]  /*12b0*/  IMAD.IADD R23, R21, 0x1, -R0 ;  /* 0x0000000115177824 */ /* 0x000fe400078e0a00 */
[----:B------:R-:W-:-:S07]  /*12c0*/  IMAD.MOV.U32 R20, RZ, RZ, R13 ;  /* 0x000000ffff147224 */ /* 0x000fce00078e000d */
.L_x_346:
[----:B-1----:R-:W-:-:S07]  /*12d0*/  HFMA2 R22, -RZ, RZ, 0, 0 ;  /* 0x00000000ff167431 */ /* 0x002fce00000001ff */
.L_x_345:
        /* <DEDUP_REMOVED lines=15> */
.L_x_344:
        /* <DEDUP_REMOVED lines=16> */
[----:B-1----:R-:W-:Y:S01]  /*14d0*/  IMAD.IADD R5, R28, 0x1, R25 ;  /* 0x000000011c057824 */ /* 0x002fe200078e0219 */
[----:B0-----:R-:W-:Y:S01]  /*14e0*/  IADD3 R25, PT, PT, R18, R25, RZ ;  /* 0x0000001912197210 */ /* 0x001fe20007ffe0ff */
[----:B--2---:R-:W-:Y:S02]  /*14f0*/  @!P0 HADD2.F32 R10, -RZ, R8.H0_H0 ;  /* 0x20000008ff0a8230 */ /* 0x004fe40000004100 */
[----:B---3--:R-:W-:-:S03]  /*1500*/  @P0 HADD2.F32 R6, -RZ, R6.H0_H0 ;  /* 0x20000006ff060230 */ /* 0x008fc60000004100 */
[----:B------:R-:W-:Y:S02]  /*1510*/  @!P0 FADD R6, -R10, -RZ ;  /* 0x800000ff0a068221 */ /* 0x000fe40000000100 */
[----:B------:R-:W0:Y:S01]  /*1520*/  LDC.64 R10, c[0x0][0x3a0] ;  /* 0x0000e800ff0a7b82 */ /* 0x000e220000000a00 */
[----:B----4-:R-:W-:Y:S02]  /*1530*/  HADD2.F32 R7, -RZ, R4.H0_H0 ;  /* 0x20000004ff077230 */ /* 0x010fe40000004100 */
[----:B-----5:R-:W-:-:S04]  /*1540*/  FMUL R6, R27, R6 ;  /* 0x000000061b067220 */ /* 0x020fc80000400000 */
[----:B------:R-:W-:-:S05]  /*1550*/  FFMA R6, R29, R7, R6 ;  /* 0x000000071d067223 */ /* 0x000fca0000000006 */
[----:B------:R-:W-:Y:S02]  /*1560*/  F2FP.F16.F32.PACK_AB R6, RZ, R6 ;  /* 0x00000006ff06723e */ /* 0x000fe400000000ff */
[----:B------:R-:W-:Y:S01]  /*1570*/  ISETP.GE.AND P0, PT, R25, R0, PT ;  /* 0x000000001900720c */ /* 0x000fe20003f06270 */
[----:B0-----:R-:W-:-:S05]  /*1580*/  IMAD.WIDE R10, R5, 0x2, R10 ;  /* 0x00000002050a7825 */ /* 0x001fca00078e020a */
[----:B------:R1:W-:Y:S07]  /*1590*/  STG.E.U16 desc[UR36][R10.64], R6 ;  /* 0x000000060a007986 */ /* 0x0003ee000c101524 */
[----:B------:R-:W-:Y:S05]  /*15a0*/  @!P0 BRA `(.L_x_344) ;  /* 0xfffffffc00888947 */ /* 0x000fea000383ffff */
.L_x_343:
[----:B------:R-:W-:Y:S05]  /*15b0*/  BSYNC.RECONVERGENT B1 ;  /* 0x0000000000017941 */ /* 0x000fea0003800200 */
.L_x_342:
[----:B------:R-:W2:Y:S01]  /*15c0*/  LDCU UR4, c[0x0][0x3d4] ;  /* 0x00007a80ff0477ac */ /* 0x000ea20008000800 */
[----:B------:R-:W3:Y:S01]  /*15d0*/  LDCU UR5, c[0x0][0x3dc] ;  /* 0x00007b80ff0577ac */ /* 0x000ee20008000800 */
[----:B--2---:R-:W-:Y:S01]  /*15e0*/  VIADD R22, R22, UR4 ;  /* 0x0000000416167c36 */ /* 0x004fe20008000000 */
[----:B---3--:R-:W-:-:S04]  /*15f0*/  MOV R5, UR5 ;  /* 0x0000000500057c02 */ /* 0x008fc80008000f00 */
[----:B------:R-:W-:-:S13]  /*1600*/  ISETP.GE.AND P0, PT, R22, R5, PT ;  /* 0x000000051600720c */ /* 0x000fda0003f06270 */
[----:B------:R-:W-:Y:S05]  /*1610*/  @!P0 BRA `(.L_x_345) ;  /* 0xfffffffc00308947 */ /* 0x000fea000383ffff */
[----:B------:R-:W2:Y:S01]  /*1620*/  LDCU UR4, c[0x0][0x364] ;  /* 0x00006c80ff0477ac */ /* 0x000ea20008000800 */
[----:B------:R-:W3:Y:S01]  /*1630*/  LDCU UR5, c[0x0][0x3d0] ;  /* 0x00007a00ff0577ac */ /* 0x000ee20008000800 */
[----:B--2---:R-:W-:-:S05]  /*1640*/  VIADD R20, R20, UR4 ;  /* 0x0000000414147c36 */ /* 0x004fca0008000000 */
[----:B---3--:R-:W-:-:S13]  /*1650*/  ISETP.GE.AND P0, PT, R20, UR5, PT ;  /* 0x0000000514007c0c */ /* 0x008fda000bf06270 */
[----:B------:R-:W-:Y:S05]  /*1660*/  @!P0 BRA `(.L_x_346) ;  /* 0xfffffffc00188947 */ /* 0x000fea000383ffff */
.L_x_329:
[----:B------:R-:W-:Y:S05]  /*1670*/  BSYNC.RECONVERGENT B0 ;  /* 0x0000000000007941 */ /* 0x000fea0003800200 */
.L_x_328:
        /* <DEDUP_REMOVED lines=9> */
.L_x_353:
[----:B------:R-:W3:Y:S01]  /*1710*/  LDCU UR4, c[0x0][0x3d0] ;  /* 0x00007a00ff0477ac */ /* 0x000ee20008000800 */
[----:B------:R-:W-:Y:S01]  /*1720*/  BSSY.RECONVERGENT B1, `(.L_x_349) ;  /* 0x000001b000017945 */ /* 0x000fe20003800200 */
[----:B---3--:R-:W-:-:S13]  /*1730*/  ISETP.GE.AND P0, PT, R13, UR4, PT ;  /* 0x000000040d007c0c */ /* 0x008fda000bf06270 */
[----:B--2---:R-:W-:Y:S05]  /*1740*/  @P0 BRA `(.L_x_350) ;  /* 0x0000000000600947 */ /* 0x004fea0003800000 */
[--C-:B------:R-:W-:Y:S01]  /*1750*/  IMAD R19, R2, R15, R0.reuse ;  /* 0x0000000f02137224 */ /* 0x100fe200078e0200 */
[----:B------:R-:W-:Y:S01]  /*1760*/  MOV R12, R13 ;  /* 0x0000000d000c7202 */ /* 0x000fe20000000f00 */
[----:B--2---:R-:W-:-:S07]  /*1770*/  IMAD.IADD R21, R17, 0x1, R0 ;  /* 0x0000000111157824 */ /* 0x004fce00078e0200 */
.L_x_352:
[----:B--2---:R-:W2:Y:S01]  /*1780*/  LDC R27, c[0x0][0x3dc] ;  /* 0x0000f700ff1b7b82 */ /* 0x004ea20000000800 */
[----:B------:R-:W-:Y:S02]  /*1790*/  IMAD R23, R12, R15, R19 ;  /* 0x0000000f0c177224 */ /* 0x000fe400078e0213 */
[----:B0-----:R-:W-:-:S05]  /*17a0*/  IMAD.MOV.U32 R18, RZ, RZ, RZ ;  /* 0x000000ffff127224 */ /* 0x001fca00078e00ff */
[----:B-1----:R-:W0:Y:S08]  /*17b0*/  LDC.64 R6, c[0x0][0x380] ;  /* 0x0000e000ff067b82 */ /* 0x002e300000000a00 */
[----:B------:R-:W1:Y:S01]  /*17c0*/  LDC.64 R4, c[0x0][0x3a0] ;  /* 0x0000e800ff047b82 */ /* 0x000e620000000a00 */
[----:B--2---:R-:W-:-:S07]  /*17d0*/  IMAD R25, R12, R27, R21 ;  /* 0x0000001b0c197224 */ /* 0x004fce00078e0215 */
.L_x_351:
[----:B--2---:R-:W-:Y:S01]  /*17e0*/  IADD3 R11, PT, PT, R23, R18, RZ ;  /* 0x00000012170b7210 */ /* 0x004fe20007ffe0ff */
[----:B------:R-:W2:Y:S04]  /*17f0*/  LDCU UR4, c[0x0][0x3d4] ;  /* 0x00007a80ff0477ac */ /* 0x000ea80008000800 */
        /* <DEDUP_REMOVED lines=13> */
.L_x_350:
[----:B------:R-:W-:Y:S05]  /*18d0*/  BSYNC.RECONVERGENT B1 ;  /* 0x0000000000017941 */ /* 0x000fea0003800200 */
.L_x_349:
[----:B------:R-:W3:Y:S01]  /*18e0*/  LDCU UR4, c[0x0][0x360] ;  /* 0x00006c00ff0477ac */ /* 0x000ee20008000800 */
[----:B------:R-:W4:Y:S01]  /*18f0*/  LDCU UR6, c[0x0][0x3d4] ;  /* 0x00007a80ff0677ac */ /* 0x000f220008000800 */
[----:B---3--:R-:W-:-:S04]  /*1900*/  IADD3 R0, PT, PT, R0, UR4, RZ ;  /* 0x0000000400007c10 */ /* 0x008fc8000fffe0ff */
[----:B----4-:R-:W-:-:S13]  /*1910*/  ISETP.GE.AND P0, PT, R0, UR6, PT ;  /* 0x0000000600007c0c */ /* 0x010fda000bf06270 */
[----:B------:R-:W-:Y:S05]  /*1920*/  @!P0 BRA `(.L_x_353) ;  /* 0xfffffffc00788947 */ /* 0x000fea000383ffff */
.L_x_348:
[----:B------:R-:W-:Y:S05]  /*1930*/  BSYNC.RECONVERGENT B0 ;  /* 0x0000000000007941 */ /* 0x000fea0003800200 */
.L_x_347:
[----:B------:R-:W1:Y:S01]  /*1940*/  LDCU.64 UR8, c[0x0][0x3d8] ;  /* 0x00007b00ff0877ac */ /* 0x000e620008000a00 */
[----:B------:R-:W3:Y:S01]  /*1950*/  S2UR UR5, SR_CgaCtaId ;  /* 0x00000000000579c3 */ /* 0x000ee20000008800 */
[----:B------:R-:W4:Y:S01]  /*1960*/  LDCU.64 UR6, c[0x0][0x390] ;  /* 0x00007200ff0677ac */ /* 0x000f220008000a00 */
[----:B------:R-:W-:Y:S01]  /*1970*/  UMOV UR4, 0x400 ;  /* 0x0000040000047882 */ /* 0x000fe20000000000 */
[----:B-1----:R-:W-:Y:S01]  /*1980*/  IMAD.U32 R6, RZ, RZ, UR8 ;  /* 0x00000008ff067e24 */ /* 0x002fe2000f8e00ff */
[----:B------:R-:W-:Y:S01]  /*1990*/  ISETP.NE.AND P0, PT, RZ, UR9, PT ;  /* 0x00000009ff007c0c */ /* 0x000fe2000bf05270 */
[----:B----4-:R-:W-:-:S03]  /*19a0*/  UISETP.NE.U32.AND UP0, UPT, UR6, URZ, UPT ;  /* 0x000000ff0600728c */ /* 0x010fc6000bf05070 */
[C---:B------:R-:W-:Y:S01]  /*19b0*/  SHF.L.U32 R0, R6.reuse, 0x3, RZ ;  /* 0x0000000306007819 */ /* 0x040fe200000006ff */
[----:B------:R-:W-:Y:S01]  /*19c0*/  IMAD R5, R6, 0x3, RZ ;  /* 0x0000000306057824 */ /* 0x000fe200078e02ff */
[----:B---3--:R-:W-:Y:S02]  /*19d0*/  ULEA UR4, UR5, UR4, 0x18 ;  /* 0x0000000405047291 */ /* 0x008fe4000f8ec0ff */
[----:B------:R-:W-:Y:S01]  /*19e0*/  UISETP.NE.AND.EX UP0, UPT, UR7, URZ, UPT, UP0 ;  /* 0x000000ff0700728c */ /* 0x000fe2000bf05300 */
[----:B------:R-:W-:Y:S02]  /*19f0*/  SEL R0, R0, RZ, P0 ;  /* 0x000000ff00007207 */ /* 0x000fe40000000000 */
[----:B------:R-:W-:-:S03]  /*1a00*/  SEL R5, R5, R6, P0 ;  /* 0x0000000605057207 */ /* 0x000fc60000000000 */
[----:B------:R-:W-:Y:S01]  /*1a10*/  VIADD R4, R0, UR4 ;  /* 0x0000000400047c36 */ /* 0x000fe20008000000 */
[----:B------:R-:W-:Y:S02]  /*1a20*/  LEA R0, R5, UR4, 0x2 ;  /* 0x0000000405007c11 */ /* 0x000fe4000f8e10ff */
[----:B------:R-:W-:Y:S05]  /*1a30*/  BRA.U !UP0, `(.L_x_354) ;  /* 0x0000000508987547 */ /* 0x000fea000b800000 */
        /* <DEDUP_REMOVED lines=8> */
.L_x_359:
        /* <DEDUP_REMOVED lines=20> */
[----:B------:R-:W-:Y:S02]  /*1c00*/  SHF.L.U32 R5, R17, 0x8, RZ ;  /* 0x0000000811057819 */ /* 0x000fe400000006ff */
[----:B------:R-:W-:Y:S01]  /*1c10*/  CS2R R10, SRZ ;  /* 0x00000000000a7805 */ /* 0x000fe2000001ff00 */
[----:B------:R-:W-:Y:S01]  /*1c20*/  UMOV UR4, URZ ;  /* 0x000000ff00047c82 */ /* 0x000fe20008000000 */
[----:B------:R-:W-:-:S07]  /*1c30*/  LOP3.LUT R23, R5, 0x80000000, RZ, 0xfc, !PT ;  /* 0x8000000005177812 */ /* 0x000fce00078efcff */
.L_x_358:
[----:B0-----:R-:W-:-:S06]  /*1c40*/  IMAD.WIDE.U32 R18, R11, 0x4, R8 ;  /* 0x000000040b127825 */ /* 0x001fcc00078e0008 */
[----:B------:R-:W2:Y:S01]  /*1c50*/  LDG.E.CONSTANT R18, desc[UR36][R18.64] ;  /* 0x0000002412127981 */ /* 0x000ea2000c1e9900 */
[C---:B-1----:R-:W-:Y:S01]  /*1c60*/  IMAD R5, R11.reuse, 0x4, R1 ;  /* 0x000000040b057824 */ /* 0x042fe200078e0201 */
[----:B------:R-:W-:-:S04]  /*1c70*/  IADD3 R11, PT, PT, R11, 0x1, RZ ;  /* 0x000000010b0b7810 */ /* 0x000fc80007ffe0ff */
        /* <DEDUP_REMOVED lines=32> */
[----:B------:R-:W-:-:S05]  /*1e80*/  IMAD.MOV R5, RZ, RZ, -R18 ;  /* 0x000000ffff057224 */ /* 0x000fca00078e0a12 */
[----:B------:R-:W-:Y:S01]  /*1e90*/  @!P0 MOV R18, R5 ;  /* 0x0000000500128202 */ /* 0x000fe20000000f00 */
[----:B0-----:R-:W-:-:S10]  /*1ea0*/  DMUL R10, R8, UR6 ;  /* 0x00000006080a7c28 */ /* 0x001fd40008000000 */
[----:B------:R-:W0:Y:S02]  /*1eb0*/  F2F.F32.F64 R10, R10 ;  /* 0x0000000a000a7310 */ /* 0x000e240000301000 */
[----:B0-----:R-:W-:-:S07]  /*1ec0*/  FSEL R5, -R10, R10, !P1 ;  /* 0x0000000a0a057208 */ /* 0x001fce0004800100 */
.L_x_357:
[----:B------:R-:W-:Y:S05]  /*1ed0*/  BSYNC.RECONVERGENT B1 ;  /* 0x0000000000017941 */ /* 0x000fea0003800200 */
.L_x_356:
[----:B------:R-:W-:Y:S02]  /*1ee0*/  HFMA2 R11, -RZ, RZ, 0.66259765625, 2.662109375 ;  /* 0x394d4153ff0b7431 */ /* 0x000fe400000001ff */
[----:B------:R-:W-:Y:S02]  /*1ef0*/  IMAD.MOV.U32 R9, RZ, RZ, 0x37cbac00 ;  /* 0x37cbac00ff097424 */ /* 0x000fe400078e00ff */
[----:B------:R-:W-:Y:S01]  /*1f00*/  FMUL R8, R5, R5 ;  /* 0x0000000505087220 */ /* 0x000fe20000400000 */
[C---:B------:R-:W-:Y:S02]  /*1f10*/  LOP3.LUT R17, R18.reuse, 0x1, RZ, 0xc0, !PT ;  /* 0x0000000112117812 */ /* 0x040fe400078ec0ff */
[----:B------:R-:W-:Y:S01]  /*1f20*/  LOP3.LUT P1, RZ, R18, 0x2, RZ, 0xc0, !PT ;  /* 0x0000000212ff7812 */ /* 0x000fe2000782c0ff */
[C---:B------:R-:W-:Y:S01]  /*1f30*/  FFMA R9, R8.reuse, R9, -0.0013887860113754868507 ;  /* 0xbab607ed08097423 */ /* 0x040fe20000000009 */
[C---:B------:R-:W-:Y:S01]  /*1f40*/  FFMA R10, R8.reuse, R5, RZ ;  /* 0x00000005080a7223 */ /* 0x040fe200000000ff */
[----:B------:R-:W-:Y:S01]  /*1f50*/  ISETP.NE.U32.AND P0, PT, R17, 0x1, PT ;  /* 0x000000011100780c */ /* 0x000fe20003f05070 */
[C---:B------:R-:W-:Y:S01]  /*1f60*/  FFMA R11, R8.reuse, -R11, 0.0083327032625675201416 ;  /* 0x3c0885e4080b7423 */ /* 0x040fe2000000080b */
[----:B------:R-:W-:-:S03]  /*1f70*/  FFMA R9, R8, R9, 0.041666727513074874878 ;  /* 0x3d2aaabb08097423 */ /* 0x000fc60000000009 */
[C---:B------:R-:W-:Y:S01]  /*1f80*/  FFMA R11, R8.reuse, R11, -0.16666662693023681641 ;  /* 0xbe2aaaa8080b7423 */ /* 0x040fe2000000000b */
[----:B------:R-:W-:-:S03]  /*1f90*/  FFMA R9, R8, R9, -0.4999999701976776123 ;  /* 0xbeffffff08097423 */ /* 0x000fc60000000009 */
        /* <DEDUP_REMOVED lines=15> */
.L_x_355:
[----:B------:R-:W-:Y:S05]  /*2090*/  BSYNC.RECONVERGENT B0 ;  /* 0x0000000000007941 */ /* 0x000fea0003800200 */
.L_x_354:
        /* <DEDUP_REMOVED lines=18> */
.L_x_367:
[----:B-1----:R-:W1:Y:S01]  /*21c0*/  LDCU UR4, c[0x0][0x3e0] ;  /* 0x00007c00ff0477ac */ /* 0x002e620008000800 */
[C---:B------:R-:W-:Y:S02]  /*21d0*/  IMAD R23, R0.reuse, R15, R12 ;  /* 0x0000000f00177224 */ /* 0x040fe400078e020c */
[----:B------:R-:W-:Y:S01]  /*21e0*/  IMAD.MOV.U32 R4, RZ, RZ, RZ ;  /* 0x000000ffff047224 */ /* 0x000fe200078e00ff */
[----:B------:R-:W5:Y:S01]  /*21f0*/  LDCU UR5, c[0x0][0x3d0] ;  /* 0x00007a00ff0577ac */ /* 0x000f620008000800 */
[----:B-1----:R-:W-:Y:S01]  /*2200*/  IMAD R25, R0, UR4, R16 ;  /* 0x0000000400197c24 */ /* 0x002fe2000f8e0210 */
[----:B----4-:R-:W-:-:S04]  /*2210*/  IADD3 R0, PT, PT, R5, R0, RZ ;  /* 0x0000000005007210 */ /* 0x010fc80007ffe0ff */
[----:B-----5:R-:W-:-:S13]  /*2220*/  ISETP.GE.AND P0, PT, R0, UR5, PT ;  /* 0x0000000500007c0c */ /* 0x020fda000bf06270 */
.L_x_366:
        /* <DEDUP_REMOVED lines=9> */
.L_x_365:
        /* <DEDUP_REMOVED lines=10> */
.L_x_364:
[----:B------:R-:W-:Y:S05]  /*2360*/  BSYNC.RECONVERGENT B1 ;  /* 0x0000000000017941 */ /* 0x000fea0003800200 */
.L_x_363:
[----:B------:R-:W0:Y:S01]  /*2370*/  LDCU UR4, c[0x0][0x3d4] ;  /* 0x00007a80ff0477ac */ /* 0x000e220008000800 */
[----:B------:R-:W4:Y:S01]  /*2380*/  LDCU UR5, c[0x0][0x3e0] ;  /* 0x00007c00ff0577ac */ /* 0x000f220008000800 */
[----:B0-----:R-:W-:-:S05]  /*2390*/  VIADD R4, R4, UR4 ;  /* 0x0000000404047c36 */ /* 0x001fca0008000000 */
[----:B----4-:R-:W-:-:S13]  /*23a0*/  ISETP.GE.AND P1, PT, R4, UR5, PT ;  /* 0x0000000504007c0c */ /* 0x010fda000bf26270 */
[----:B------:R-:W-:Y:S05]  /*23b0*/  @!P1 BRA `(.L_x_366) ;  /* 0xfffffffc009c9947 */ /* 0x000fea000383ffff */
[----:B------:R-:W-:Y:S05]  /*23c0*/  @!P0 BRA `(.L_x_367) ;  /* 0xfffffffc007c8947 */ /* 0x000fea000383ffff */
[----:B------:R-:W-:Y:S05]  /*23d0*/  BRA `(.L_x_361) ;  /* 0x0000000400c07947 */ /* 0x000fea0003800000 */
.L_x_362:
[----:B------:R-:W1:Y:S01]  /*23e0*/  LDCU.U8 UR4, c[0x0][0x3bc] ;  /* 0x00007780ff0477ac */ /* 0x000e620008000000 */
[----:B------:R-:W-:-:S04]  /*23f0*/  LEA.HI R17, R6, R6, RZ, 0x1 ;  /* 0x0000000606117211 */ /* 0x000fc800078f08ff */
[----:B------:R-:W-:Y:S01]  /*2400*/  SHF.R.S32.HI R17, RZ, 0x1, R17 ;  /* 0x00000001ff117819 */ /* 0x000fe20000011411 */
[----:B-1----:R-:W-:-:S04]  /*2410*/  UPRMT UR4, UR4, 0x8880, URZ ;  /* 0x0000888004047896 */ /* 0x002fc800080000ff */
[----:B------:R-:W-:-:S09]  /*2420*/  UISETP.NE.AND UP0, UPT, UR4, URZ, UPT ;  /* 0x000000ff0400728c */ /* 0x000fd2000bf05270 */
[----:B------:R-:W-:Y:S05]  /*2430*/  BRA.U !UP0, `(.L_x_368) ;  /* 0x0000000108d07547 */ /* 0x000fea000b800000 */
[----:B0-----:R-:W-:-:S07]  /*2440*/  MOV R18, R13 ;  /* 0x0000000d00127202 */ /* 0x001fce0000000f00 */
.L_x_373:
[----:B------:R-:W0:Y:S01]  /*2450*/  LDCU UR4, c[0x0][0x3e0] ;  /* 0x00007c00ff0477ac */ /* 0x000e220008000800 */
[C---:B------:R-:W-:Y:S02]  /*2460*/  IMAD R19, R18.reuse, R15, R12 ;  /* 0x0000000f12137224 */ /* 0x040fe400078e020c */
[----:B--2---:R-:W-:Y:S01]  /*2470*/  HFMA2 R21, -RZ, RZ, 0, 0 ;  /* 0x00000000ff157431 */ /* 0x004fe200000001ff */
[----:B------:R-:W1:Y:S01]  /*2480*/  LDCU UR5, c[0x0][0x3d0] ;  /* 0x00007a00ff0577ac */ /* 0x000e620008000800 */
[----:B0-----:R-:W-:Y:S02]  /*2490*/  IMAD R20, R18, UR4, R16 ;  /* 0x0000000412147c24 */ /* 0x001fe4000f8e0210 */
[----:B----4-:R-:W-:-:S05]  /*24a0*/  IMAD.IADD R18, R5, 0x1, R18 ;  /* 0x0000000105127824 */ /* 0x010fca00078e0212 */
[----:B-1----:R-:W-:-:S13]  /*24b0*/  ISETP.GE.AND P0, PT, R18, UR5, PT ;  /* 0x0000000512007c0c */ /* 0x002fda000bf06270 */
.L_x_372:
        /* <DEDUP_REMOVED lines=8> */
.L_x_371:
        /* <DEDUP_REMOVED lines=14> */
[----:B---3--:R-:W-:-:S05]  /*2620*/  IADD3 R9, PT, PT, R17, R23, RZ ;  /* 0x0000001711097210 */ /* 0x008fca0007ffe0ff */
[----:B0-----:R-:W-:-:S04]  /*2630*/  IMAD.WIDE R10, R9, 0x2, R10 ;  /* 0x00000002090a7825 */ /* 0x001fc800078e020a */
[----:B------:R-:W-:Y:S02]  /*2640*/  IMAD.IADD R23, R3, 0x1, R23 ;  /* 0x0000000103177824 */ /* 0x000fe400078e0217 */
[----:B-----5:R-:W-:Y:S02]  /*2650*/  @P1 HADD2.F32 R6, -RZ, R6.H0_H0 ;  /* 0x20000006ff061230 */ /* 0x020fe40000004100 */
[----:B--2---:R-:W-:-:S03]  /*2660*/  @!P1 HADD2.F32 R27, -RZ, R27.H0_H0 ;  /* 0x2000001bff1b9230 */ /* 0x004fc60000004100 */
[----:B------:R-:W-:Y:S01]  /*2670*/  @P1 FADD R27, -R6, -RZ ;  /* 0x800000ff061b1221 */ /* 0x000fe20000000100 */
[----:B----4-:R-:W-:-:S03]  /*2680*/  HADD2.F32 R26, -RZ, R26.H0_H0 ;  /* 0x2000001aff1a7230 */ /* 0x010fc60000004100 */
[----:B------:R-:W-:-:S04]  /*2690*/  FMUL R27, R28, R27 ;  /* 0x0000001b1c1b7220 */ /* 0x000fc80000400000 */
[----:B------:R-:W-:-:S05]  /*26a0*/  FFMA R27, R24, R26, R27 ;  /* 0x0000001a181b7223 */ /* 0x000fca000000001b */
[----:B------:R-:W-:Y:S02]  /*26b0*/  F2FP.F16.F32.PACK_AB R27, RZ, R27 ;  /* 0x0000001bff1b723e */ /* 0x000fe400000000ff */
[----:B-1----:R-:W-:-:S03]  /*26c0*/  MOV R6, UR4 ;  /* 0x0000000400067c02 */ /* 0x002fc60008000f00 */
[----:B------:R0:W-:Y:S01]  /*26d0*/  STG.E.U16 desc[UR36][R10.64], R27 ;  /* 0x0000001b0a007986 */ /* 0x0001e2000c101524 */
[----:B------:R-:W-:-:S13]  /*26e0*/  ISETP.GE.AND P1, PT, R23, R6, PT ;  /* 0x000000061700720c */ /* 0x000fda0003f26270 */
[----:B0-----:R-:W-:Y:S05]  /*26f0*/  @!P1 BRA `(.L_x_371) ;  /* 0xfffffffc00909947 */ /* 0x001fea000383ffff */
.L_x_370:
[----:B------:R-:W-:Y:S05]  /*2700*/  BSYNC.RECONVERGENT B1 ;  /* 0x0000000000017941 */ /* 0x000fea0003800200 */
.L_x_369:
[----:B------:R-:W0:Y:S01]  /*2710*/  LDCU UR4, c[0x0][0x3d4] ;  /* 0x00007a80ff0477ac */ /* 0x000e220008000800 */
[----:B------:R-:W1:Y:S01]  /*2720*/  LDCU UR5, c[0x0][0x3e0] ;  /* 0x00007c00ff0577ac */ /* 0x000e620008000800 */
[----:B0-----:R-:W-:-:S05]  /*2730*/  VIADD R21, R21, UR4 ;  /* 0x0000000415157c36 */ /* 0x001fca0008000000 */
[----:B-1----:R-:W-:-:S13]  /*2740*/  ISETP.GE.AND P1, PT, R21, UR5, PT ;  /* 0x0000000515007c0c */ /* 0x002fda000bf26270 */
[----:B------:R-:W-:Y:S05]  /*2750*/  @!P1 BRA `(.L_x_372) ;  /* 0xfffffffc00589947 */ /* 0x000fea000383ffff */
[----:B------:R-:W-:Y:S05]  /*2760*/  @!P0 BRA `(.L_x_373) ;  /* 0xfffffffc00388947 */ /* 0x000fea000383ffff */
[----:B------:R-:W-:Y:S05]  /*2770*/  BRA `(.L_x_361) ;  /* 0x0000000000d87947 */ /* 0x000fea0003800000 */
.L_x_368:
[----:B------:R-:W-:Y:S01]  /*2780*/  IADD3 R23, PT, PT, R17, -R6, RZ ;  /* 0x8000000611177210 */ /* 0x000fe20007ffe0ff */
[----:B------:R-:W-:-:S07]  /*2790*/  IMAD.MOV.U32 R22, RZ, RZ, R13 ;  /* 0x000000ffff167224 */ /* 0x000fce00078e000d */
.L_x_378:
[----:B------:R-:W-:-:S07]  /*27a0*/  HFMA2 R24, -RZ, RZ, 0, 0 ;  /* 0x00000000ff187431 */ /* 0x000fce00000001ff */
.L_x_377:
[----:B------:R-:W1:Y:S01]  /*27b0*/  LDCU UR4, c[0x0][0x3d8] ;  /* 0x00007b00ff0477ac */ /* 0x000e620008000800 */
[----:B------:R-:W-:Y:S01]  /*27c0*/  BSSY.RECONVERGENT B1, `(.L_x_374) ;  /* 0x0000028000017945 */ /* 0x000fe20003800200 */
[----:B-1----:R-:W-:-:S05]  /*27d0*/  IMAD.U32 R6, RZ, RZ, UR4 ;  /* 0x00000004ff067e24 */ /* 0x002fca000f8e00ff */
[----:B0-----:R-:W-:-:S13]  /*27e0*/  ISETP.GE.AND P0, PT, R7, R6, PT ;  /* 0x000000060700720c */ /* 0x001fda0003f06270 */
[----:B------:R-:W-:Y:S05]  /*27f0*/  @P0 BRA `(.L_x_375) ;  /* 0x0000000000900947 */ /* 0x000fea0003800000 */
[----:B------:R-:W0:Y:S01]  /*2800*/  LDCU UR4, c[0x0][0x3e0] ;  /* 0x00007c00ff0477ac */ /* 0x000e220008000800 */
[----:B--2---:R-:W-:Y:S01]  /*2810*/  IMAD R9, R22, R15, R12 ;  /* 0x0000000f16097224 */ /* 0x004fe200078e020c */
[----:B------:R-:W-:-:S03]  /*2820*/  MOV R27, R7 ;  /* 0x00000007001b7202 */ /* 0x000fc60000000f00 */
[----:B------:R-:W-:Y:S02]  /*2830*/  IMAD.IADD R26, R9, 0x1, R24 ;  /* 0x00000001091a7824 */ /* 0x000fe400078e0218 */
[----:B0-----:R-:W-:-:S05]  /*2840*/  IMAD R25, R22, UR4, R16 ;  /* 0x0000000416197c24 */ /* 0x001fca000f8e0210 */
[----:B------:R-:W-:-:S07]  /*2850*/  IADD3 R25, PT, PT, R25, R24, RZ ;  /* 0x0000001819197210 */ /* 0x000fce0007ffe0ff */
.L_x_376:
[----:B------:R-:W0:Y:S01]  /*2860*/  LDCU UR4, c[0x0][0x3d8] ;  /* 0x00007b00ff0477ac */ /* 0x000e220008000800 */
[----:B------:R-:W1:Y:S01]  /*2870*/  LDC.64 R8, c[0x0][0x380] ;  /* 0x0000e000ff087b82 */ /* 0x000e620000000a00 */
[C---:B------:R-:W-:Y:S01]  /*2880*/  IMAD.IADD R11, R27.reuse, 0x1, R17 ;  /* 0x000000011b0b7824 */ /* 0x040fe200078e0211 */
[C---:B------:R-:W-:Y:S01]  /*2890*/  LEA R29, R27.reuse, R0, 0x2 ;  /* 0x000000001b1d7211 */ /* 0x040fe200078e10ff */
[----:B------:R-:W-:-:S05]  /*28a0*/  IMAD R28, R27, 0x4, R4 ;  /* 0x000000041b1c7824 */ /* 0x000fca00078e0204 */
[----:B------:R-:W2:Y:S01]  /*28b0*/  LDS R29, [R29] ;  /* 0x000000001d1d7984 */ /* 0x000ea20000000800 */
[----:B------:R-:W5:Y:S03]  /*28c0*/  LDC.64 R20, c[0x0][0x3a8] ;  /* 0x0000ea00ff147b82 */ /* 0x000f660000000a00 */
[----:B------:R-:W4:Y:S01]  /*28d0*/  LDS R28, [R28] ;  /* 0x000000001c1c7984 */ /* 0x000f220000000800 */
[----:B0-----:R-:W-:-:S04]  /*28e0*/  MOV R6, UR4 ;  /* 0x0000000400067c02 */ /* 0x001fc80008000f00 */
[----:B------:R-:W-:Y:S01]  /*28f0*/  ISETP.GE.AND P0, PT, R11, R6, PT ;  /* 0x000000060b00720c */ /* 0x000fe20003f06270 */
[----:B------:R-:W-:-:S04]  /*2900*/  IMAD.IADD R11, R26, 0x1, R27 ;  /* 0x000000011a0b7824 */ /* 0x000fc800078e021b */
[----:B-1----:R-:W-:-:S08]  /*2910*/  IMAD.WIDE R8, R11, 0x2, R8 ;  /* 0x000000020b087825 */ /* 0x002fd000078e0208 */
[----:B------:R-:W-:-:S04]  /*2920*/  @!P0 IMAD.WIDE R18, R17, 0x2, R8 ;  /* 0x0000000211128825 */ /* 0x000fc800078e0208 */
[----:B------:R-:W-:Y:S02]  /*2930*/  @P0 IMAD.WIDE R10, R23, 0x2, R8 ;  /* 0x00000002170a0825 */ /* 0x000fe400078e0208 */
[----:B------:R-:W2:Y:S04]  /*2940*/  @!P0 LDG.E.U16 R18, desc[UR36][R18.64] ;  /* 0x0000002412128981 */ /* 0x000ea8000c1e1500 */
[----:B------:R-:W4:Y:S04]  /*2950*/  @P0 LDG.E.U16 R10, desc[UR36][R10.64] ;  /* 0x000000240a0a0981 */ /* 0x000f28000c1e1500 */
[----:B------:R0:W4:Y:S02]  /*2960*/  LDG.E.U16 R8, desc[UR36][R8.64] ;  /* 0x0000002408087981 */ /* 0x000124000c1e1500 */
[----:B0-----:R-:W-:-:S05]  /*2970*/  IADD3 R9, PT, PT, R25, R27, RZ ;  /* 0x0000001b19097210 */ /* 0x001fca0007ffe0ff */
[----:B-----5:R-:W-:-:S04]  /*2980*/  IMAD.WIDE R20, R9, 0x2, R20 ;  /* 0x0000000209147825 */ /* 0x020fc800078e0214 */
[----:B---3--:R-:W-:Y:S02]  /*2990*/  IMAD.IADD R27, R3, 0x1, R27 ;  /* 0x00000001031b7824 */ /* 0x008fe400078e021b */
[----:B--2---:R-:W-:Y:S02]  /*29a0*/  @!P0 HADD2.F32 R18, -RZ, R18.H0_H0 ;  /* 0x20000012ff128230 */ /* 0x004fe40000004100 */
[----:B----4-:R-:W-:-:S03]  /*29b0*/  @P0 HADD2.F32 R10, -RZ, R10.H0_H0 ;  /* 0x2000000aff0a0230 */ /* 0x010fc60000004100 */
[----:B------:R-:W-:-:S04]  /*29c0*/  @!P0 FADD R10, -R18, -RZ ;  /* 0x800000ff120a8221 */ /* 0x000fc80000000100 */
[----:B------:R-:W-:Y:S01]  /*29d0*/  FMUL R11, R29, R10 ;  /* 0x0000000a1d0b7220 */ /* 0x000fe20000400000 */
[----:B------:R-:W-:-:S05]  /*29e0*/  HADD2.F32 R10, -RZ, R8.H0_H0 ;  /* 0x20000008ff0a7230 */ /* 0x000fca0000004100 */
[----:B------:R-:W-:-:S05]  /*29f0*/  FFMA R11, R28, R10, R11 ;  /* 0x0000000a1c0b7223 */ /* 0x000fca000000000b */
[----:B------:R-:W-:-:S05]  /*2a00*/  F2FP.F16.F32.PACK_AB R11, RZ, R11 ;  /* 0x0000000bff0b723e */ /* 0x000fca00000000ff */
[----:B------:R0:W-:Y:S01]  /*2a10*/  STG.E.U16 desc[UR36][R20.64], R11 ;  /* 0x0000000b14007986 */ /* 0x0001e2000c101524 */
[----:B------:R-:W-:-:S13]  /*2a20*/  ISETP.GE.AND P0, PT, R27, R6, PT ;  /* 0x000000061b00720c */ /* 0x000fda0003f06270 */
[----:B0-----:R-:W-:Y:S05]  /*2a30*/  @!P0 BRA `(.L_x_376) ;  /* 0xfffffffc00888947 */ /* 0x001fea000383ffff */
.L_x_375:
[----:B------:R-:W-:Y:S05]  /*2a40*/  BSYNC.RECONVERGENT B1 ;  /* 0x0000000000017941 */ /* 0x000fea0003800200 */
.L_x_374:
        /* <DEDUP_REMOVED lines=9> */
.L_x_361:
[----:B------:R-:W-:Y:S05]  /*2ae0*/  BSYNC.RECONVERGENT B0 ;  /* 0x0000000000007941 */ /* 0x000fea0003800200 */
.L_x_360:
        /* <DEDUP_REMOVED lines=16> */
.L_x_385:
[----:B0-----:R-:W0:Y:S01]  /*2bf0*/  LDCU UR4, c[0x0][0x3d0] ;  /* 0x00007a00ff0477ac */ /* 0x001e220008000800 */
[----:B------:R-:W-:Y:S01]  /*2c00*/  BSSY.RECONVERGENT B1, `(.L_x_381) ;  /* 0x000001a000017945 */ /* 0x000fe20003800200 */
[----:B0-----:R-:W-:-:S13]  /*2c10*/  ISETP.GE.AND P0, PT, R13, UR4, PT ;  /* 0x000000040d007c0c */ /* 0x001fda000bf06270 */
[----:B------:R-:W-:Y:S05]  /*2c20*/  @P0 BRA `(.L_x_382) ;  /* 0x00000000005c0947 */ /* 0x000fea0003800000 */
[----:B------:R-:W-:Y:S01]  /*2c30*/  IMAD.IADD R20, R18, 0x1, R11 ;  /* 0x0000000112147824 */ /* 0x000fe200078e020b */
[----:B------:R-:W-:Y:S01]  /*2c40*/  IADD3 R21, PT, PT, R16, R11, RZ ;  /* 0x0000000b10157210 */ /* 0x000fe20007ffe0ff */
[----:B------:R-:W-:-:S07]  /*2c50*/  IMAD.MOV.U32 R12, RZ, RZ, R13 ;  /* 0x000000ffff0c7224 */ /* 0x000fce00078e000d */
.L_x_384:
        /* <DEDUP_REMOVED lines=8> */
.L_x_383:
        /* <DEDUP_REMOVED lines=12> */
.L_x_382:
[----:B------:R-:W-:Y:S05]  /*2da0*/  BSYNC.RECONVERGENT B1 ;  /* 0x0000000000017941 */ /* 0x000fea0003800200 */
.L_x_381:
[----:B------:R-:W3:Y:S01]  /*2db0*/  LDCU UR4, c[0x0][0x3d4] ;  /* 0x00007a80ff0477ac */ /* 0x000ee20008000800 */
[----:B-1----:R-:W-:Y:S01]  /*2dc0*/  IMAD.IADD R11, R10, 0x1, R11 ;  /* 0x000000010a0b7824 */ /* 0x002fe200078e020b */
[----:B---3--:R-:W-:-:S04]  /*2dd0*/  MOV R4, UR4 ;  /* 0x0000000400047c02 */ /* 0x008fc80008000f00 */
[----:B------:R-:W-:-:S13]  /*2de0*/  ISETP.GE.AND P0, PT, R11, R4, PT ;  /* 0x000000040b00720c */ /* 0x000fda0003f06270 */
[----:B------:R-:W-:Y:S05]  /*2df0*/  @!P0 BRA `(.L_x_385) ;  /* 0xfffffffc007c8947 */ /* 0x000fea000383ffff */
.L_x_380:
[----:B------:R-:W-:Y:S05]  /*2e00*/  BSYNC.RECONVERGENT B0 ;  /* 0x0000000000007941 */ /* 0x000fea0003800200 */
.L_x_379:
        /* <DEDUP_REMOVED lines=14> */
.L_x_392:
[----:B------:R-:W4:Y:S01]  /*2ef0*/  LDCU UR4, c[0x0][0x3e4] ;  /* 0x00007c80ff0477ac */ /* 0x000f220008000800 */
[C---:B0-----:R-:W-:Y:S02]  /*2f00*/  IMAD R18, R17.reuse, R15, R20 ;  /* 0x0000000f11127224 */ /* 0x041fe400078e0214 */
[----:B------:R-:W-:Y:S01]  /*2f10*/  IMAD.MOV.U32 R3, RZ, RZ, RZ ;  /* 0x000000ffff037224 */ /* 0x000fe200078e00ff */
[----:B------:R-:W0:Y:S01]  /*2f20*/  LDCU UR5, c[0x0][0x3d0] ;  /* 0x00007a00ff0577ac */ /* 0x000e220008000800 */
[----:B----4-:R-:W-:Y:S01]  /*2f30*/  IMAD R16, R17, UR4, R12 ;  /* 0x0000000411107c24 */ /* 0x010fe2000f8e020c */
[----:B---3--:R-:W-:-:S04]  /*2f40*/  IADD3 R17, PT, PT, R10, R17, RZ ;  /* 0x000000110a117210 */ /* 0x008fc80007ffe0ff */
[----:B0-2---:R-:W-:-:S13]  /*2f50*/  ISETP.GE.AND P0, PT, R17, UR5, PT ;  /* 0x0000000511007c0c */ /* 0x005fda000bf06270 */
.L_x_391:
        /* <DEDUP_REMOVED lines=8> */
.L_x_390:
        /* <DEDUP_REMOVED lines=10> */
.L_x_389:
[----:B------:R-:W-:Y:S05]  /*3080*/  BSYNC.RECONVERGENT B1 ;  /* 0x0000000000017941 */ /* 0x000fea0003800200 */
.L_x_388:
        /* <DEDUP_REMOVED lines=8> */
.L_x_387:
[----:B------:R-:W-:Y:S05]  /*3110*/  BSYNC.RECONVERGENT B0 ;  /* 0x0000000000007941 */ /* 0x000fea0003800200 */
.L_x_386:
        /* <DEDUP_REMOVED lines=12> */
.L_x_397:
[----:B------:R-:W5:Y:S01]  /*31e0*/  LDCU UR6, c[0x0][0x3d0] ;  /* 0x00007a00ff0677ac */ /* 0x000f620008000800 */
[----:B------:R-:W-:Y:S01]  /*31f0*/  BSSY.RECONVERGENT B0, `(.L_x_393) ;  /* 0x0000019000007945 */ /* 0x000fe20003800200 */
[----:B-----5:R-:W-:-:S13]  /*3200*/  ISETP.GE.AND P0, PT, R13, UR6, PT ;  /* 0x000000060d007c0c */ /* 0x020fda000bf06270 */
[----:B-1----:R-:W-:Y:S05]  /*3210*/  @P0 BRA `(.L_x_394) ;  /* 0x0000000000580947 */ /* 0x002fea0003800000 */
[----:B------:R-:W-:Y:S01]  /*3220*/  IADD3 R16, PT, PT, R14, R3, RZ ;  /* 0x000000030e107210 */ /* 0x000fe20007ffe0ff */
[----:B------:R-:W-:-:S07]  /*3230*/  IMAD.MOV.U32 R17, RZ, RZ, R13 ;  /* 0x000000ffff117224 */ /* 0x000fce00078e000d */
.L_x_396:
        /* <DEDUP_REMOVED lines=10> */
.L_x_395:
        /* <DEDUP_REMOVED lines=10> */
.L_x_394:
[----:B--234-:R-:W-:Y:S05]  /*3380*/  BSYNC.RECONVERGENT B0 ;  /* 0x0000000000007941 */ /* 0x01cfea0003800200 */
.L_x_393:
[----:B------:R-:W2:Y:S01]  /*3390*/  LDCU UR6, c[0x0][0x3d4] ;  /* 0x00007a80ff0677ac */ /* 0x000ea20008000800 */
[----:B------:R-:W-:-:S04]  /*33a0*/  IADD3 R3, PT, PT, R3, UR4, RZ ;  /* 0x0000000403037c10 */ /* 0x000fc8000fffe0ff */
[----:B--2---:R-:W-:-:S13]  /*33b0*/  ISETP.GE.AND P0, PT, R3, UR6, PT ;  /* 0x0000000603007c0c */ /* 0x004fda000bf06270 */
[----:B------:R-:W-:Y:S05]  /*33c0*/  @!P0 BRA `(.L_x_397) ;  /* 0xfffffffc00848947 */ /* 0x000fea000383ffff */
[----:B------:R-:W-:Y:S05]  /*33d0*/  EXIT ;  /* 0x000000000000794d */ /* 0x000fea0003800000 */
.L_x_398:
        /* <DEDUP_REMOVED lines=10> */
.L_x_646:


//--------------------- .text._ZN18transformer_engine29fused_qkv_rope_forward_kernelIfEEvPKT_PKfS5_PKiPS1_S8_S8_15NVTE_QKV_Formatbiiiiiiiiii --------------------------
	.section	.text._ZN18transformer_engine29fused_qkv_rope_forward_kernelIfEEvPKT_PKfS5_PKiPS1_S8_S8_15NVTE_QKV_Formatbiiiiiiiiii,"ax",@progbits
	.align	128
        .global         _ZN18transformer_engine29fused_qkv_rope_forward_kernelIfEEvPKT_PKfS5_PKiPS1_S8_S8_15NVTE_QKV_Formatbiiiiiiiiii
        .type           _ZN18transformer_engine29fused_qkv_rope_forward_kernelIfEEvPKT_PKfS5_PKiPS1_S8_S8_15NVTE_QKV_Formatbiiiiiiiiii,@function
        .size           _ZN18transformer_engine29fused_qkv_rope_forward_kernelIfEEvPKT_PKfS5_PKiPS1_S8_S8_15NVTE_QKV_Formatbiiiiiiiiii,(.L_x_647 - _ZN18transformer_engine29fused_qkv_rope_forward_kernelIfEEvPKT_PKfS5_PKiPS1_S8_S8_15NVTE_QKV_Formatbiiiiiiiiii)
        .other          _ZN18transformer_engine29fused_qkv_rope_forward_kernelIfEEvPKT_PKfS5_PKiPS1_S8_S8_15NVTE_QKV_Formatbiiiiiiiiii,@"STO_CUDA_ENTRY STV_DEFAULT"
_ZN18transformer_engine29fused_qkv_rope_forward_kernelIfEEvPKT_PKfS5_PKiPS1_S8_S8_15NVTE_QKV_Formatbiiiiiiiiii:
.text._ZN18transformer_engine29fused_qkv_rope_forward_kernelIfEEvPKT_PKfS5_PKiPS1_S8_S8_15NVTE_QKV_Formatbiiiiiiiiii:
        /* <DEDUP_REMOVED lines=43> */
.L_x_400:
        /* <DEDUP_REMOVED lines=16> */
.L_x_399:
        /* <DEDUP_REMOVED lines=8> */
.L_x_402:
[----:B-----5:R-:W-:-:S07]  /*0430*/  IADD3 R3, PT, PT, R3, UR38, RZ ;  /* 0x0000002603037c10 */ /* 0x020fce000fffe0ff */
.L_x_401:
        /* <DEDUP_REMOVED lines=11> */
[----:B------:R-:W1:Y:S01]  /*04f0*/  LDCU UR4, c[0x0][0x364] ;  /* 0x00006c80ff0477ac */ /* 0x000e620008000800 */
[----:B0-----:R-:W1:Y:S02]  /*0500*/  S2R R4, SR_TID.Y ;  /* 0x0000000000047919 */ /* 0x001e640000002200 */
[----:B-1----:R-:W-:-:S05]  /*0510*/  IMAD R9, R9, UR4, R4 ;  /* 0x0000000409097c24 */ /* 0x002fca000f8e0204 */
[----:B------:R-:W-:-:S13]  /*0520*/  ISETP.GE.AND P0, PT, R9, R0, PT ;  /* 0x000000000900720c */ /* 0x000fda0003f06270 */
[----:B------:R-:W-:Y:S05]  /*0530*/  @P0 BRA `(.L_x_403) ;  /* 0x0000000400880947 */ /* 0x000fea0003800000 */
[----:B------:R-:W0:Y:S02]  /*0540*/  LDC R18, c[0x0][0x360] ;  /* 0x0000d800ff127b82 */ /* 0x000e240000000800 */
.L_x_408:
[----:B-1----:R-:W1:Y:S01]  /*0550*/  LDCU UR4, c[0x0][0x3d8] ;  /* 0x00007b00ff0477ac */ /* 0x002e620008000800 */
[----:B------:R-:W2:Y:S01]  /*0560*/  LDC.64 R14, c[0x0][0x388] ;  /* 0x0000e200ff0e7b82 */ /* 0x000ea20000000a00 */
[----:B-1----:R-:W-:-:S05]  /*0570*/  MOV R0, UR4 ;  /* 0x0000000400007c02 */ /* 0x002fca0008000f00 */
[----:B------:R-:W-:-:S04]  /*0580*/  IMAD R5, R3, R0, R9 ;  /* 0x0000000003057224 */ /* 0x000fc800078e0209 */
[----:B--2---:R-:W-:-:S06]  /*0590*/  IMAD.WIDE R14, R5, 0x4, R14 ;  /* 0x00000004050e7825 */ /* 0x004fcc00078e020e */
        /* <DEDUP_REMOVED lines=17> */
[----:B------:R-:W-:Y:S01]  /*06b0*/  MOV R10, RZ ;  /* 0x000000ff000a7202 */ /* 0x000fe20000000f00 */
[----:B------:R-:W-:Y:S02]  /*06c0*/  IMAD.MOV.U32 R15, RZ, RZ, RZ ;  /* 0x000000ffff0f7224 */ /* 0x000fe400078e00ff */
[----:B------:R-:W-:Y:S01]  /*06d0*/  IMAD.MOV.U32 R8, RZ, RZ, RZ ;  /* 0x000000ffff087224 */ /* 0x000fe200078e00ff */
[----:B------:R-:W-:-:S07]  /*06e0*/  LOP3.LUT R19, R6, 0x80000000, RZ, 0xfc, !PT ;  /* 0x8000000006137812 */ /* 0x000fce00078efcff */
.L_x_407:
[----:B-1----:R-:W-:-:S06]  /*06f0*/  IMAD.WIDE.U32 R6, R8, 0x4, R4 ;  /* 0x0000000408067825 */ /* 0x002fcc00078e0004 */
[----:B--2---:R-:W2:Y:S01]  /*0700*/  LDG.E.CONSTANT R6, desc[UR36][R6.64] ;  /* 0x0000002406067981 */ /* 0x004ea2000c1e9900 */
[C---:B------:R-:W-:Y:S01]  /*0710*/  LEA R13, R8.reuse, R1, 0x2 ;  /* 0x00000001080d7211 */ /* 0x040fe200078e10ff */
[----:B------:R-:W-:-:S05]  /*0720*/  VIADD R8, R8, 0x1 ;  /* 0x0000000108087836 */ /* 0x000fca0000000000 */
[----:B------:R-:W-:Y:S01]  /*0730*/  ISETP.NE.AND P0, PT, R8, 0x6, PT ;  /* 0x000000060800780c */ /* 0x000fe20003f05270 */
[----:B--2---:R-:W-:-:S03]  /*0740*/  IMAD.WIDE.U32 R20, R6, R19, RZ ;  /* 0x0000001306147225 */ /* 0x004fc600078e00ff */
[----:B------:R-:W-:-:S05]  /*0750*/  IADD3 R20, P1, PT, R20, R10, RZ ;  /* 0x0000000a14147210 */ /* 0x000fca0007f3e0ff */
[----:B------:R2:W-:Y:S01]  /*0760*/  STL [R13], R20 ;  /* 0x000000140d007387 */ /* 0x0005e20000100800 */
[----:B------:R-:W-:-:S03]  /*0770*/  IMAD.X R10, R21, 0x1, R15, P1 ;  /* 0x00000001150a7824 */ /* 0x000fc600008e060f */
[----:B------:R-:W-:Y:S05]  /*0780*/  @P0 BRA `(.L_x_407) ;  /* 0xfffffffc00d80947 */ /* 0x000fea000383ffff */
[----:B------:R-:W-:Y:S05]  /*0790*/  BSYNC.RECONVERGENT B1 ;  /* 0x0000000000017941 */ /* 0x000fea0003800200 */
.L_x_406:
[----:B------:R-:W-:Y:S01]  /*07a0*/  SHF.R.U32.HI R7, RZ, 0x17, R14 ;  /* 0x00000017ff077819 */ /* 0x000fe2000001160e */
[----:B------:R1:W-:Y:S03]  /*07b0*/  STL [R1+0x18], R10 ;  /* 0x0000180a01007387 */ /* 0x0003e60000100800 */
[C---:B------:R-:W-:Y:S02]  /*07c0*/  LOP3.LUT R4, R7.reuse, 0xe0, RZ, 0xc0, !PT ;  /* 0x000000e007047812 */ /* 0x040fe400078ec0ff */
[----:B------:R-:W-:Y:S02]  /*07d0*/  LOP3.LUT P0, RZ, R7, 0x1f, RZ, 0xc0, !PT ;  /* 0x0000001f07ff7812 */ /* 0x000fe4000780c0ff */
[----:B------:R-:W-:-:S04]  /*07e0*/  IADD3 R4, PT, PT, R4, -0x80, RZ ;  /* 0xffffff8004047810 */ /* 0x000fc80007ffe0ff */
[----:B------:R-:W-:-:S05]  /*07f0*/  SHF.R.U32.HI R4, RZ, 0x5, R4 ;  /* 0x00000005ff047819 */ /* 0x000fca0000011604 */
[----:B--2---:R-:W-:-:S05]  /*0800*/  IMAD R13, R4, -0x4, R1 ;  /* 0xfffffffc040d7824 */ /* 0x004fca00078e0201 */
        /* <DEDUP_REMOVED lines=18> */
[----:B------:R-:W2:Y:S01]  /*0930*/  I2F.F64.S64 R4, R4 ;  /* 0x0000000400047312 */ /* 0x000ea20000301c00 */
[----:B------:R-:W-:-:S05]  /*0940*/  IMAD.MOV R6, RZ, RZ, -R7 ;  /* 0x000000ffff067224 */ /* 0x000fca00078e0a07 */
[----:B------:R-:W-:Y:S01]  /*0950*/  @!P0 MOV R7, R6 ;  /* 0x0000000600078202 */ /* 0x000fe20000000f00 */
[----:B--2---:R-:W-:-:S10]  /*0960*/  DMUL R20, R4, UR4 ;  /* 0x0000000404147c28 */ /* 0x004fd40008000000 */
[----:B------:R-:W2:Y:S02]  /*0970*/  F2F.F32.F64 R20, R20 ;  /* 0x0000001400147310 */ /* 0x000ea40000301000 */
[----:B-12---:R-:W-:-:S07]  /*0980*/  FSEL R4, -R20, R20, !P1 ;  /* 0x0000001414047208 */ /* 0x006fce0004800100 */
.L_x_405:
[----:B------:R-:W-:Y:S05]  /*0990*/  BSYNC.RECONVERGENT B0 ;  /* 0x0000000000007941 */ /* 0x000fea0003800200 */
.L_x_404:
[----:B------:R-:W-:Y:S02]  /*09a0*/  IMAD.MOV.U32 R6, RZ, RZ, 0x37cbac00 ;  /* 0x37cbac00ff067424 */ /* 0x000fe400078e00ff */
[----:B------:R-:W-:Y:S01]  /*09b0*/  FMUL R5, R4, R4 ;  /* 0x0000000404057220 */ /* 0x000fe20000400000 */
[----:B------:R-:W-:Y:S01]  /*09c0*/  IMAD.MOV.U32 R8, RZ, RZ, 0x394d4153 ;  /* 0x394d4153ff087424 */ /* 0x000fe200078e00ff */
[----:B------:R-:W-:Y:S01]  /*09d0*/  LOP3.LUT R10, R7, 0x1, RZ, 0xc0, !PT ;  /* 0x00000001070a7812 */ /* 0x000fe200078ec0ff */
[----:B------:R-:W0:Y:S01]  /*09e0*/  LDCU UR4, c[0x0][0x364] ;  /* 0x00006c80ff0477ac */ /* 0x000e220008000800 */
        /* <DEDUP_REMOVED lines=9> */
[----:B------:R-:W-:Y:S01]  /*0a80*/  IADD3 R4, PT, PT, R7, 0x1, RZ ;  /* 0x0000000107047810 */ /* 0x000fe20007ffe0ff */
[----:B------:R-:W-:Y:S02]  /*0a90*/  IMAD R7, R9, 0x4, R11 ;  /* 0x0000000409077824 */ /* 0x000fe400078e020b */
[----:B------:R-:W-:Y:S01]  /*0aa0*/  FFMA R6, R5, R6, 1 ;  /* 0x3f80000005067423 */ /* 0x000fe20000000006 */
[----:B------:R-:W-:Y:S01]  /*0ab0*/  IMAD R5, R9, 0x4, R12 ;  /* 0x0000000409057824 */ /* 0x000fe200078e020c */
[----:B------:R-:W-:-:S03]  /*0ac0*/  LOP3.LUT P2, RZ, R4, 0x2, RZ, 0xc0, !PT ;  /* 0x0000000204ff7812 */ /* 0x000fc6000784c0ff */
[----:B------:R-:W-:Y:S01]  /*0ad0*/  FSEL R4, R6, R13, !P0 ;  /* 0x0000000d06047208 */ /* 0x000fe20004000000 */
[----:B0-----:R-:W-:Y:S01]  /*0ae0*/  IMAD R9, R18, UR4, R9 ;  /* 0x0000000412097c24 */ /* 0x001fe2000f8e0209 */
[----:B------:R-:W-:Y:S02]  /*0af0*/  FSEL R6, R13, R6, !P0 ;  /* 0x000000060d067208 */ /* 0x000fe40004000000 */
[----:B------:R-:W-:Y:S02]  /*0b00*/  FSEL R4, R4, -R4, !P1 ;  /* 0x8000000404047208 */ /* 0x000fe40004800000 */
[----:B------:R-:W-:Y:S02]  /*0b10*/  FSEL R6, R6, -R6, !P2 ;  /* 0x8000000606067208 */ /* 0x000fe40005000000 */
[----:B------:R-:W-:Y:S01]  /*0b20*/  ISETP.GE.AND P0, PT, R9, R0, PT ;  /* 0x000000000900720c */ /* 0x000fe20003f06270 */
[----:B------:R1:W-:Y:S04]  /*0b30*/  STS [R5], R4 ;  /* 0x0000000405007388 */ /* 0x0003e80000000800 */
[----:B------:R1:W-:Y:S08]  /*0b40*/  STS [R7], R6 ;  /* 0x0000000607007388 */ /* 0x0003f00000000800 */
[----:B------:R-:W-:Y:S05]  /*0b50*/  @!P0 BRA `(.L_x_408) ;  /* 0xfffffff8007c8947 */ /* 0x000fea000383ffff */
.L_x_403:
[----:B------:R-:W-:Y:S05]  /*0b60*/  WARPSYNC.ALL ;  /* 0x0000000000007948 */ /* 0x000fea0003800000 */
[----:B------:R-:W2:Y:S01]  /*0b70*/  S2R R13, SR_TID.Y ;  /* 0x00000000000d7919 */ /* 0x000ea20000002200 */
[----:B------:R-:W2:Y:S01]  /*0b80*/  LDCU UR4, c[0x0][0x3d0] ;  /* 0x00007a00ff0477ac */ /* 0x000ea20008000800 */
[----:B------:R-:W-:Y:S01]  /*0b90*/  BSSY.RECONVERGENT B0, `(.L_x_409) ;  /* 0x00000ab000007945 */ /* 0x000fe20003800200 */
[----:B------:R-:W0:Y:S01]  /*0ba0*/  LDCU UR5, c[0x0][0x3dc] ;  /* 0x00007b80ff0577ac */ /* 0x000e220008000800 */
[----:B------:R-:W3:Y:S01]  /*0bb0*/  LDCU.64 UR6, c[0x0][0x3e0] ;  /* 0x00007c00ff0677ac */ /* 0x000ee20008000a00 */
[----:B01----:R-:W-:-:S05]  /*0bc0*/  MOV R5, UR5 ;  /* 0x0000000500057c02 */ /* 0x003fca0008000f00 */
[----:B---3--:R-:W-:Y:S01]  /*0bd0*/  VIADD R14, R5, UR6 ;  /* 0x00000006050e7c36 */ /* 0x008fe20008000000 */
[----:B------:R-:W-:Y:S01]  /*0be0*/  BAR.SYNC.DEFER_BLOCKING 0x0 ;  /* 0x0000000000007b1d */ /* 0x000fe20000010000 */
[----:B--2---:R-:W-:Y:S02]  /*0bf0*/  ISETP.GE.AND P0, PT, R13, UR4, PT ;  /* 0x000000040d007c0c */ /* 0x004fe4000bf06270 */
[----:B------:R-:W-:-:S11]  /*0c00*/  VIADD R15, R14, UR7 ;  /* 0x000000070e0f7c36 */ /* 0x000fd60008000000 */
[----:B------:R-:W-:Y:S05]  /*0c10*/  @P0 BRA `(.L_x_410) ;  /* 0x0000000800880947 */ /* 0x000fea0003800000 */
[----:B------:R-:W0:Y:S01]  /*0c20*/  LDC R18, c[0x0][0x360] ;  /* 0x0000d800ff127b82 */ /* 0x000e220000000800 */
[----:B------:R-:W-:-:S07]  /*0c30*/  ISETP.GE.AND P0, PT, R5, 0x1, PT ;  /* 0x000000010500780c */ /* 0x000fce0003f06270 */
[----:B------:R-:W1:Y:S06]  /*0c40*/  LDC R8, c[0x0][0x364] ;  /* 0x0000d900ff087b82 */ /* 0x000e6c0000000800 */
[----:B------:R-:W-:Y:S05]  /*0c50*/  @!P0 BRA `(.L_x_410) ;  /* 0x0000000800788947 */ /* 0x000fea0003800000 */
[----:B------:R-:W2:Y:S01]  /*0c60*/  LDCU.64 UR4, c[0x0][0x388] ;  /* 0x00007100ff0477ac */ /* 0x000ea20008000a00 */
[----:B------:R-:W3:Y:S01]  /*0c70*/  S2R R19, SR_TID.X ;  /* 0x0000000000137919 */ /* 0x000ee20000002100 */
[----:B--2---:R-:W-:-:S04]  /*0c80*/  UISETP.NE.U32.AND UP0, UPT, UR4, URZ, UPT ;  /* 0x000000ff0400728c */ /* 0x004fc8000bf05070 */
[----:B------:R-:W-:-:S09]  /*0c90*/  UISETP.NE.AND.EX UP0, UPT, UR5, URZ, UPT, UP0 ;  /* 0x000000ff0500728c */ /* 0x000fd2000bf05300 */
[----:B------:R-:W-:Y:S05]  /*0ca0*/  BRA.U UP0, `(.L_x_411) ;  /* 0x0000000100947547 */ /* 0x000fea000b800000 */
[----:B------:R-:W-:Y:S01]  /*0cb0*/  IMAD R10, R2, R15, RZ ;  /* 0x0000000f020a7224 */ /* 0x000fe200078e02ff */
[----:B------:R-:W-:-:S07]  /*0cc0*/  MOV R9, R13 ;  /* 0x0000000d00097202 */ /* 0x000fce0000000f00 */
.L_x_416:
[----:B------:R-:W2:Y:S01]  /*0cd0*/  LDCU UR4, c[0x0][0x3dc] ;  /* 0x00007b80ff0477ac */ /* 0x000ea20008000800 */
[C---:B------:R-:W-:Y:S02]  /*0ce0*/  IMAD R11, R9.reuse, R15, R10 ;  /* 0x0000000f090b7224 */ /* 0x040fe400078e020a */
[----:B------:R-:W-:Y:S01]  /*0cf0*/  IMAD.MOV.U32 R20, RZ, RZ, RZ ;  /* 0x000000ffff147224 */ /* 0x000fe200078e00ff */
[----:B------:R-:W4:Y:S01]  /*0d00*/  LDCU UR5, c[0x0][0x3d0] ;  /* 0x00007a00ff0577ac */ /* 0x000f220008000800 */
[----:B--2---:R-:W-:Y:S02]  /*0d10*/  IMAD R12, R9, UR4, R17 ;  /* 0x00000004090c7c24 */ /* 0x004fe4000f8e0211 */
[----:B-1----:R-:W-:-:S05]  /*0d20*/  IMAD.IADD R9, R8, 0x1, R9 ;  /* 0x0000000108097824 */ /* 0x002fca00078e0209 */
[----:B----4-:R-:W-:-:S13]  /*0d30*/  ISETP.GE.AND P0, PT, R9, UR5, PT ;  /* 0x0000000509007c0c */ /* 0x010fda000bf06270 */
.L_x_415:
[----:B------:R-:W1:Y:S01]  /*0d40*/  LDCU UR4, c[0x0][0x3d8] ;  /* 0x00007b00ff0477ac */ /* 0x000e620008000800 */
[----:B------:R-:W-:Y:S01]  /*0d50*/  BSSY.RECONVERGENT B1, `(.L_x_412) ;  /* 0x0000012000017945 */ /* 0x000fe20003800200 */
[----:B-1----:R-:W-:-:S04]  /*0d60*/  MOV R0, UR4 ;  /* 0x0000000400007c02 */ /* 0x002fc80008000f00 */
[----:B---3--:R-:W-:-:S13]  /*0d70*/  ISETP.GE.AND P1, PT, R19, R0, PT ;  /* 0x000000001300720c */ /* 0x008fda0003f26270 */
[----:B------:R-:W-:Y:S05]  /*0d80*/  @P1 BRA `(.L_x_413) ;  /* 0x0000000000381947 */ /* 0x000fea0003800000 */
[--C-:B------:R-:W-:Y:S01]  /*0d90*/  IMAD.IADD R21, R11, 0x1, R20.reuse ;  /* 0x000000010b157824 */ /* 0x100fe200078e0214 */
[----:B------:R-:W-:Y:S01]  /*0da0*/  MOV R23, R19 ;  /* 0x0000001300177202 */ /* 0x000fe20000000f00 */
[----:B------:R-:W-:-:S07]  /*0db0*/  IMAD.IADD R22, R12, 0x1, R20 ;  /* 0x000000010c167824 */ /* 0x000fce00078e0214 */
.L_x_414:
[----:B-1----:R-:W1:Y:S01]  /*0dc0*/  LDC.64 R4, c[0x0][0x380] ;  /* 0x0000e000ff047b82 */ /* 0x002e620000000a00 */
[----:B------:R-:W-:-:S04]  /*0dd0*/  IMAD.IADD R7, R21, 0x1, R23 ;  /* 0x0000000115077824 */ /* 0x000fc800078e0217 */
[----:B-1----:R-:W-:-:S03]  /*0de0*/  IMAD.WIDE R4, R7, 0x4, R4 ;  /* 0x0000000407047825 */ /* 0x002fc600078e0204 */
[----:B------:R-:W1:Y:S03]  /*0df0*/  LDC.64 R6, c[0x0][0x3a0] ;  /* 0x0000e800ff067b82 */ /* 0x000e660000000a00 */
[----:B------:R-:W2:Y:S01]  /*0e00*/  LDG.E R5, desc[UR36][R4.64] ;  /* 0x0000002404057981 */ /* 0x000ea2000c1e1900 */
[----:B------:R-:W-:Y:S01]  /*0e10*/  IMAD.IADD R25, R22, 0x1, R23 ;  /* 0x0000000116197824 */ /* 0x000fe200078e0217 */
[----:B0-----:R-:W-:-:S04]  /*0e20*/  IADD3 R23, PT, PT, R18, R23, RZ ;  /* 0x0000001712177210 */ /* 0x001fc80007ffe0ff */
[----:B------:R-:W-:Y:S01]  /*0e30*/  ISETP.GE.AND P1, PT, R23, R0, PT ;  /* 0x000000001700720c */ /* 0x000fe20003f26270 */
[----:B-1----:R-:W-:-:S05]  /*0e40*/  IMAD.WIDE R6, R25, 0x4, R6 ;  /* 0x0000000419067825 */ /* 0x002fca00078e0206 */
[----:B--2---:R1:W-:Y:S07]  /*0e50*/  STG.E desc[UR36][R6.64], R5 ;  /* 0x0000000506007986 */ /* 0x0043ee000c101924 */
[----:B------:R-:W-:Y:S05]  /*0e60*/  @!P1 BRA `(.L_x_414) ;  /* 0xfffffffc00d49947 */ /* 0x000fea000383ffff */
.L_x_413:
[----:B------:R-:W-:Y:S05]  /*0e70*/  BSYNC.RECONVERGENT B1 ;  /* 0x0000000000017941 */ /* 0x000fea0003800200 */
.L_x_412:
[----:B------:R-:W2:Y:S01]  /*0e80*/  LDCU UR4, c[0x0][0x3d4] ;  /* 0x00007a80ff0477ac */ /* 0x000ea20008000800 */
[----:B------:R-:W1:Y:S01]  /*0e90*/  LDCU UR5, c[0x0][0x3dc] ;  /* 0x00007b80ff0577ac */ /* 0x000e620008000800 */
[----:B--2---:R-:W-:Y:S02]  /*0ea0*/  VIADD R20, R20, UR4 ;  /* 0x0000000414147c36 */ /* 0x004fe40008000000 */
[----:B-1----:R-:W-:-:S05]  /*0eb0*/  IMAD.U32 R5, RZ, RZ, UR5 ;  /* 0x00000005ff057e24 */ /* 0x002fca000f8e00ff */
[----:B------:R-:W-:-:S13]  /*0ec0*/  ISETP.GE.AND P1, PT, R20, R5, PT ;  /* 0x000000051400720c */ /* 0x000fda0003f26270 */
[----:B------:R-:W-:Y:S05]  /*0ed0*/  @!P1 BRA `(.L_x_415) ;  /* 0xfffffffc00989947 */ /* 0x000fea000383ffff */
[----:B------:R-:W-:Y:S05]  /*0ee0*/  @!P0 BRA `(.L_x_416) ;  /* 0xfffffffc00788947 */ /* 0x000fea000383ffff */
[----:B------:R-:W-:Y:S05]  /*0ef0*/  BRA `(.L_x_410) ;  /* 0x0000000400d07947 */ /* 0x000fea0003800000 */
.L_x_411:
[----:B------:R-:W2:Y:S01]  /*0f00*/  LDCU.U8 UR4, c[0x0][0x3bc] ;  /* 0x00007780ff0477ac */ /* 0x000ea20008000000 */
[----:B------:R-:W-:-:S04]  /*0f10*/  LEA.HI R21, R0, R0, RZ, 0x1 ;  /* 0x0000000000157211 */ /* 0x000fc800078f08ff */
[----:B------:R-:W-:Y:S01]  /*0f20*/  SHF.R.S32.HI R21, RZ, 0x1, R21 ;  /* 0x00000001ff157819 */ /* 0x000fe20000011415 */
[----:B--2---:R-:W-:-:S04]  /*0f30*/  UPRMT UR4, UR4, 0x8880, URZ ;  /* 0x0000888004047896 */ /* 0x004fc800080000ff */
[----:B------:R-:W-:-:S09]  /*0f40*/  UISETP.NE.AND UP0, UPT, UR4, URZ, UPT ;  /* 0x000000ff0400728c */ /* 0x000fd2000bf05270 */
[----:B------:R-:W-:Y:S05]  /*0f50*/  BRA.U !UP0, `(.L_x_417) ;  /* 0x0000000108d87547 */ /* 0x000fea000b800000 */
[----:B-1----:R-:W-:-:S07]  /*0f60*/  MOV R8, R13 ;  /* 0x0000000d00087202 */ /* 0x002fce0000000f00 */
.L_x_422:
[----:B------:R-:W-:-:S07]  /*0f70*/  IMAD.MOV.U32 R9, RZ, RZ, RZ ;  /* 0x000000ffff097224 */ /* 0x000fce00078e00ff */
.L_x_421:
[----:B------:R-:W1:Y:S01]  /*0f80*/  LDCU UR4, c[0x0][0x3d8] ;  /* 0x00007b00ff0477ac */ /* 0x000e620008000800 */
[----:B------:R-:W-:Y:S01]  /*0f90*/  BSSY.RECONVERGENT B1, `(.L_x_418) ;  /* 0x0000026000017945 */ /* 0x000fe20003800200 */
[----:B-1----:R-:W-:-:S05]  /*0fa0*/  IMAD.U32 R0, RZ, RZ, UR4 ;  /* 0x00000004ff007e24 */ /* 0x002fca000f8e00ff */
[----:B---3--:R-:W-:-:S13]  /*0fb0*/  ISETP.GE.AND P0, PT, R19, R0, PT ;  /* 0x000000001300720c */ /* 0x008fda0003f06270 */
[----:B------:R-:W-:Y:S05]  /*0fc0*/  @P0 BRA `(.L_x_419) ;  /* 0x0000000000880947 */ /* 0x000fea0003800000 */
[----:B------:R-:W1:Y:S01]  /*0fd0*/  S2R R5, SR_CgaCtaId ;  /* 0x0000000000057919 */ /* 0x000e620000008800 */
[----:B------:R-:W2:Y:S01]  /*0fe0*/  LDCU UR4, c[0x0][0x3dc] ;  /* 0x00007b80ff0477ac */ /* 0x000ea20008000800 */
[----:B------:R-:W-:Y:S01]  /*0ff0*/  IMAD R20, R2, R15, RZ ;  /* 0x0000000f02147224 */ /* 0x000fe200078e02ff */
[----:B------:R-:W-:Y:S02]  /*1000*/  MOV R10, 0x400 ;  /* 0x00000400000a7802 */ /* 0x000fe40000000f00 */
[----:B------:R-:W-:Y:S01]  /*1010*/  MOV R11, R19 ;  /* 0x00000013000b7202 */ /* 0x000fe20000000f00 */
[----:B------:R-:W-:-:S04]  /*1020*/  IMAD R20, R8, R15, R20 ;  /* 0x0000000f08147224 */ /* 0x000fc800078e0214 */
[----:B------:R-:W-:Y:S02]  /*1030*/  IMAD.IADD R20, R20, 0x1, R9 ;  /* 0x0000000114147824 */ /* 0x000fe400078e0209 */
[----:B--2---:R-:W-:-:S04]  /*1040*/  IMAD R22, R8, UR4, R17 ;  /* 0x0000000408167c24 */ /* 0x004fc8000f8e0211 */
[----:B------:R-:W-:Y:S01]  /*1050*/  IMAD.IADD R22, R22, 0x1, R9 ;  /* 0x0000000116167824 */ /* 0x000fe200078e0209 */
[----:B-1----:R-:W-:-:S07]  /*1060*/  LEA R10, R5, R10, 0x18 ;  /* 0x0000000a050a7211 */ /* 0x002fce00078ec0ff */
.L_x_420:
[----:B------:R-:W1:Y:S01]  /*1070*/  LDC.64 R4, c[0x0][0x380] ;  /* 0x0000e000ff047b82 */ /* 0x000e620000000a00 */
[C---:B------:R-:W-:Y:S02]  /*1080*/  LOP3.LUT R0, R11.reuse, 0x1, RZ, 0xc0, !PT ;  /* 0x000000010b007812 */ /* 0x040fe400078ec0ff */
[----:B------:R-:W-:Y:S01]  /*1090*/  IADD3 R7, PT, PT, R20, R11, RZ ;  /* 0x0000000b14077210 */ /* 0x000fe20007ffe0ff */
[C---:B------:R-:W-:Y:S01]  /*10a0*/  IMAD R23, R11.reuse, 0x4, R12 ;  /* 0x000000040b177824 */ /* 0x040fe200078e020c */
[----:B------:R-:W-:Y:S01]  /*10b0*/  ISETP.NE.U32.AND P0, PT, R0, 0x1, PT ;  /* 0x000000010000780c */ /* 0x000fe20003f05070 */
[----:B------:R-:W-:Y:S01]  /*10c0*/  IMAD R21, R11, 0x4, R10 ;  /* 0x000000040b157824 */ /* 0x000fe200078e020a */
[----:B------:R-:W2:Y:S03]  /*10d0*/  LDCU UR4, c[0x0][0x3d8] ;  /* 0x00007b00ff0477ac */ /* 0x000ea60008000800 */
[----:B------:R-:W3:Y:S04]  /*10e0*/  LDS R23, [R23] ;  /* 0x0000000017177984 */ /* 0x000ee80000000800 */
[----:B------:R-:W4:Y:S01]  /*10f0*/  LDS R26, [R21] ;  /* 0x00000000151a7984 */ /* 0x000f220000000800 */
[----:B-1----:R-:W-:-:S02]  /*1100*/  IMAD.WIDE R4, R7, 0x4, R4 ;  /* 0x0000000407047825 */ /* 0x002fc400078e0204 */
[----:B------:R-:W1:Y:S03]  /*1110*/  LDC.64 R6, c[0x0][0x3a0] ;  /* 0x0000e800ff067b82 */ /* 0x000e660000000a00 */
[----:B------:R-:W3:Y:S04]  /*1120*/  @!P0 LDG.E R24, desc[UR36][R4.64+-0x4] ;  /* 0xfffffc2404188981 */ /* 0x000ee8000c1e1900 */
[----:B------:R-:W5:Y:S04]  /*1130*/  @P0 LDG.E R25, desc[UR36][R4.64+0x4] ;  /* 0x0000042404190981 */ /* 0x000f68000c1e1900 */
[----:B------:R-:W4:Y:S01]  /*1140*/  LDG.E R0, desc[UR36][R4.64] ;  /* 0x0000002404007981 */ /* 0x000f22000c1e1900 */
[----:B------:R-:W-:Y:S01]  /*1150*/  IADD3 R27, PT, PT, R22, R11, RZ ;  /* 0x0000000b161b7210 */ /* 0x000fe20007ffe0ff */
[----:B0-----:R-:W-:-:S04]  /*1160*/  IMAD.IADD R11, R18, 0x1, R11 ;  /* 0x00000001120b7824 */ /* 0x001fc800078e020b */
[----:B-1----:R-:W-:-:S04]  /*1170*/  IMAD.WIDE R6, R27, 0x4, R6 ;  /* 0x000000041b067825 */ /* 0x002fc800078e0206 */
[----:B-----5:R-:W-:-:S04]  /*1180*/  @P0 FADD R24, -R25, -RZ ;  /* 0x800000ff19180221 */ /* 0x020fc80000000100 */
[----:B---3--:R-:W-:-:S04]  /*1190*/  FMUL R25, R23, R24 ;  /* 0x0000001817197220 */ /* 0x008fc80000400000 */
[----:B----4-:R-:W-:Y:S01]  /*11a0*/  FFMA R25, R26, R0, R25 ;  /* 0x000000001a197223 */ /* 0x010fe20000000019 */
[----:B--2---:R-:W-:-:S04]  /*11b0*/  IMAD.U32 R0, RZ, RZ, UR4 ;  /* 0x00000004ff007e24 */ /* 0x004fc8000f8e00ff */
[----:B------:R1:W-:Y:S01]  /*11c0*/  STG.E desc[UR36][R6.64], R25 ;  /* 0x0000001906007986 */ /* 0x0003e2000c101924 */
[----:B------:R-:W-:-:S13]  /*11d0*/  ISETP.GE.AND P0, PT, R11, R0, PT ;  /* 0x000000000b00720c */ /* 0x000fda0003f06270 */
[----:B-1----:R-:W-:Y:S05]  /*11e0*/  @!P0 BRA `(.L_x_420) ;  /* 0xfffffffc00a08947 */ /* 0x002fea000383ffff */
.L_x_419:
[----:B------:R-:W-:Y:S05]  /*11f0*/  BSYNC.RECONVERGENT B1 ;  /* 0x0000000000017941 */ /* 0x000fea0003800200 */
.L_x_418:
[----:B------:R-:W1:Y:S01]  /*1200*/  LDCU UR5, c[0x0][0x3dc] ;  /* 0x00007b80ff0577ac */ /* 0x000e620008000800 */
[----:B------:R-:W2:Y:S01]  /*1210*/  LDCU UR4, c[0x0][0x3d4] ;  /* 0x00007a80ff0477ac */ /* 0x000ea20008000800 */
[----:B-1----:R-:W-:Y:S01]  /*1220*/  IMAD.U32 R5, RZ, RZ, UR5 ;  /* 0x00000005ff057e24 */ /* 0x002fe2000f8e00ff */
[----:B--2---:R-:W-:-:S04]  /*1230*/  IADD3 R9, PT, PT, R9, UR4, RZ ;  /* 0x0000000409097c10 */ /* 0x004fc8000fffe0ff */
[----:B------:R-:W-:-:S13]  /*1240*/  ISETP.GE.AND P0, PT, R9, R5, PT ;  /* 0x000000050900720c */ /* 0x000fda0003f06270 */
[----:B------:R-:W-:Y:S05]  /*1250*/  @!P0 BRA `(.L_x_421) ;  /* 0xfffffffc00488947 */ /* 0x000fea000383ffff */
[----:B------:R-:W1:Y:S01]  /*1260*/  LDCU UR4, c[0x0][0x364] ;  /* 0x00006c80ff0477ac */ /* 0x000e620008000800 */
[----:B------:R-:W2:Y:S01]  /*1270*/  LDCU UR5, c[0x0][0x3d0] ;  /* 0x00007a00ff0577ac */ /* 0x000ea20008000800 */
[----:B-1----:R-:W-:-:S05]  /*1280*/  VIADD R8, R8, UR4 ;  /* 0x0000000408087c36 */ /* 0x002fca0008000000 */
[----:B--2---:R-:W-:-:S13]  /*1290*/  ISETP.GE.AND P0, PT, R8, UR5, PT ;  /* 0x0000000508007c0c */ /* 0x004fda000bf06270 */
[----:B------:R-:W-:Y:S05]  /*12a0*/  @!P0 BRA `(.L_x_422) ;  /* 0xfffffffc00308947 */ /* 0x000fea000383ffff */
[----:B------:R-:W-:Y:S05]  /*12b0*/  BRA `(.L_x_410) ;  /* 0x0000000000e07947 */ /* 0x000fea0003800000 */
.L_x_417:
[----:B------:R-:W-:Y:S01]  /*12c0*/  IADD3 R23, PT, PT, R21, -R0, RZ ;  /* 0x8000000015177210 */ /* 0x000fe20007ffe0ff */
[----:B------:R-:W-:-:S07]  /*12d0*/  IMAD.MOV.U32 R20, RZ, RZ, R13 ;  /* 0x000000ffff147224 */ /* 0x000fce00078e000d */
.L_x_427:
[----:B------:R-:W-:-:S07]  /*12e0*/  IMAD.MOV.U32 R22, RZ, RZ, RZ ;  /* 0x000000ffff167224 */ /* 0x000fce00078e00ff */
.L_x_426:
[----:B------:R-:W2:Y:S01]  /*12f0*/  LDCU UR4, c[0x0][0x3d8] ;  /* 0x00007b00ff0477ac */ /* 0x000ea20008000800 */
[----:B------:R-:W-:Y:S01]  /*1300*/  BSSY.RECONVERGENT B1, `(.L_x_423) ;  /* 0x0000028000017945 */ /* 0x000fe20003800200 */
[----:B--2---:R-:W-:-:S04]  /*1310*/  MOV R0, UR4 ;  /* 0x0000000400007c02 */ /* 0x004fc80008000f00 */
[----:B---3--:R-:W-:-:S13]  /*1320*/  ISETP.GE.AND P0, PT, R19, R0, PT ;  /* 0x000000001300720c */ /* 0x008fda0003f06270 */
[----:B------:R-:W-:Y:S05]  /*1330*/  @P0 BRA `(.L_x_424) ;  /* 0x0000000000900947 */ /* 0x000fea0003800000 */
[----:B------:R-:W2:Y:S01]  /*1340*/  S2R R9, SR_CgaCtaId ;  /* 0x0000000000097919 */ /* 0x000ea20000008800 */
[----:B------:R-:W3:Y:S01]  /*1350*/  LDCU UR4, c[0x0][0x3dc] ;  /* 0x00007b80ff0477ac */ /* 0x000ee20008000800 */
[-C--:B------:R-:W-:Y:S01]  /*1360*/  IMAD R5, R2, R15.reuse, RZ ;  /* 0x0000000f02057224 */ /* 0x080fe200078e02ff */
[----:B------:R-:W-:Y:S01]  /*1370*/  MOV R24, 0x400 ;  /* 0x0000040000187802 */ /* 0x000fe20000000f00 */
[----:B------:R-:W-:Y:S02]  /*1380*/  IMAD.MOV.U32 R25, RZ, RZ, R19 ;  /* 0x000000ffff197224 */ /* 0x000fe400078e0013 */
[----:B------:R-:W-:-:S04]  /*1390*/  IMAD R5, R20, R15, R5 ;  /* 0x0000000f14057224 */ /* 0x000fc800078e0205 */
[----:B------:R-:W-:Y:S02]  /*13a0*/  IMAD.IADD R26, R5, 0x1, R22 ;  /* 0x00000001051a7824 */ /* 0x000fe400078e0216 */
[----:B---3--:R-:W-:-:S05]  /*13b0*/  IMAD R7, R20, UR4, R17 ;  /* 0x0000000414077c24 */ /* 0x008fca000f8e0211 */
[----:B------:R-:W-:Y:S02]  /*13c0*/  IADD3 R28, PT, PT, R7, R22, RZ ;  /* 0x00000016071c7210 */ /* 0x000fe40007ffe0ff */
[----:B--2---:R-:W-:-:S07]  /*13d0*/  LEA R24, R9, R24, 0x18 ;  /* 0x0000001809187211 */ /* 0x004fce00078ec0ff */
.L_x_425:
[----:B------:R-:W2:Y:S01]  /*13e0*/  LDCU UR4, c[0x0][0x3d8] ;  /* 0x00007b00ff0477ac */ /* 0x000ea20008000800 */
[----:B------:R-:W3:Y:S01]  /*13f0*/  LDC.64 R4, c[0x0][0x380] ;  /* 0x0000e000ff047b82 */ /* 0x000ee20000000a00 */
[C---:B------:R-:W-:Y:S02]  /*1400*/  IMAD.IADD R7, R25.reuse, 0x1, R21 ;  /* 0x0000000119077824 */ /* 0x040fe400078e0215 */
[----:B------:R-:W-:-:S05]  /*1410*/  IMAD R29, R25, 0x4, R24 ;  /* 0x00000004191d7824 */ /* 0x000fca00078e0218 */
[----:B------:R-:W4:Y:S01]  /*1420*/  LDC.64 R10, c[0x0][0x3a0] ;  /* 0x0000e800ff0a7b82 */ /* 0x000f220000000a00 */
[----:B------:R-:W-:Y:S01]  /*1430*/  LDS R29, [R29] ;  /* 0x000000001d1d7984 */ /* 0x000fe20000000800 */
[----:B--2---:R-:W-:-:S05]  /*1440*/  IMAD.U32 R0, RZ, RZ, UR4 ;  /* 0x00000004ff007e24 */ /* 0x004fca000f8e00ff */
[----:B------:R-:W-:Y:S02]  /*1450*/  ISETP.GE.AND P0, PT, R7, R0, PT ;  /* 0x000000000700720c */ /* 0x000fe40003f06270 */
[----:B------:R-:W-:-:S05]  /*1460*/  IADD3 R7, PT, PT, R26, R25, RZ ;  /* 0x000000191a077210 */ /* 0x000fca0007ffe0ff */
[----:B---3--:R-:W-:-:S06]  /*1470*/  IMAD.WIDE R4, R7, 0x4, R4 ;  /* 0x0000000407047825 */ /* 0x008fcc00078e0204 */
[----:B-1----:R-:W-:-:S04]  /*1480*/  @!P0 IMAD.WIDE R8, R21, 0x4, R4 ;  /* 0x0000000415088825 */ /* 0x002fc800078e0204 */
[----:B------:R-:W-:Y:S02]  /*1490*/  @P0 IMAD.WIDE R6, R23, 0x4, R4 ;  /* 0x0000000417060825 */ /* 0x000fe400078e0204 */
[----:B------:R-:W2:Y:S04]  /*14a0*/  @!P0 LDG.E R8, desc[UR36][R8.64] ;  /* 0x0000002408088981 */ /* 0x000ea8000c1e1900 */
[----:B------:R-:W3:Y:S04]  /*14b0*/  @P0 LDG.E R27, desc[UR36][R6.64] ;  /* 0x00000024061b0981 */ /* 0x000ee8000c1e1900 */
[----:B------:R1:W5:Y:S02]  /*14c0*/  LDG.E R4, desc[UR36][R4.64] ;  /* 0x0000002404047981 */ /* 0x000364000c1e1900 */
[----:B-1----:R-:W-:-:S05]  /*14d0*/  IMAD R5, R25, 0x4, R12 ;  /* 0x0000000419057824 */ /* 0x002fca00078e020c */
[----:B------:R-:W3:Y:S01]  /*14e0*/  LDS R6, [R5] ;  /* 0x0000000005067984 */ /* 0x000ee20000000800 */
[----:B------:R-:W-:-:S05]  /*14f0*/  IADD3 R7, PT, PT, R28, R25, RZ ;  /* 0x000000191c077210 */ /* 0x000fca0007ffe0ff */
[----:B----4-:R-:W-:-:S04]  /*1500*/  IMAD.WIDE R10, R7, 0x4, R10 ;  /* 0x00000004070a7825 */ /* 0x010fc800078e020a */
[----:B0-----:R-:W-:Y:S02]  /*1510*/  IMAD.IADD R25, R18, 0x1, R25 ;  /* 0x0000000112197824 */ /* 0x001fe400078e0219 */
[----:B--2---:R-:W-:-:S04]  /*1520*/  @!P0 FADD R27, -R8, -RZ ;  /* 0x800000ff081b8221 */ /* 0x004fc80000000100 */
[----:B---3--:R-:W-:-:S04]  /*1530*/  FMUL R27, R6, R27 ;  /* 0x0000001b061b7220 */ /* 0x008fc80000400000 */
[----:B-----5:R-:W-:-:S05]  /*1540*/  FFMA R27, R29, R4, R27 ;  /* 0x000000041d1b7223 */ /* 0x020fca000000001b */
[----:B------:R2:W-:Y:S01]  /*1550*/  STG.E desc[UR36][R10.64], R27 ;  /* 0x0000001b0a007986 */ /* 0x0005e2000c101924 */
[----:B------:R-:W-:-:S13]  /*1560*/  ISETP.GE.AND P0, PT, R25, R0, PT ;  /* 0x000000001900720c */ /* 0x000fda0003f06270 */
[----:B--2---:R-:W-:Y:S05]  /*1570*/  @!P0 BRA `(.L_x_425) ;  /* 0xfffffffc00988947 */ /* 0x004fea000383ffff */
.L_x_424:
[----:B------:R-:W-:Y:S05]  /*1580*/  BSYNC.RECONVERGENT B1 ;  /* 0x0000000000017941 */ /* 0x000fea0003800200 */
.L_x_423:
        /* <DEDUP_REMOVED lines=11> */
.L_x_410:
[----:B------:R-:W-:Y:S05]  /*1640*/  BSYNC.RECONVERGENT B0 ;  /* 0x0000000000007941 */ /* 0x000fea0003800200 */
.L_x_409:
[----:B------:R-:W2:Y:S01]  /*1650*/  LDCU UR5, c[0x0][0x3d4] ;  /* 0x00007a80ff0577ac */ /* 0x000ea20008000800 */
[----:B------:R-:W-:Y:S01]  /*1660*/  BSSY.RECONVERGENT B0, `(.L_x_428) ;  /* 0x000002a000007945 */ /* 0x000fe20003800200 */
[----:B--2---:R-:W-:-:S13]  /*1670*/  ISETP.LT.AND P0, PT, R0, UR5, PT ;  /* 0x0000000500007c0c */ /* 0x004fda000bf01270 */
[----:B------:R-:W-:Y:S05]  /*1680*/  @!P0 BRA `(.L_x_429) ;  /* 0x00000000009c8947 */ /* 0x000fea0003800000 */
[----:B------:R-:W2:Y:S01]  /*1690*/  S2R R7, SR_TID.X ;  /* 0x0000000000077919 */ /* 0x000ea20000002100 */
[----:B------:R-:W-:Y:S01]  /*16a0*/  ISETP.GE.AND P0, PT, R5, 0x1, PT ;  /* 0x000000010500780c */ /* 0x000fe20003f06270 */
[----:B--2---:R-:W-:-:S05]  /*16b0*/  IMAD.IADD R0, R7, 0x1, R0 ;  /* 0x0000000107007824 */ /* 0x004fca00078e0200 */
[----:B------:R-:W-:-:S13]  /*16c0*/  ISETP.GE.OR P0, PT, R0, UR5, !P0 ;  /* 0x0000000500007c0c */ /* 0x000fda000c706670 */
[----:B------:R-:W-:Y:S05]  /*16d0*/  @P0 BRA `(.L_x_429) ;  /* 0x0000000000880947 */ /* 0x000fea0003800000 */
.L_x_434:
[----:B--2---:R-:W2:Y:S01]  /*16e0*/  LDCU UR4, c[0x0][0x3d0] ;  /* 0x00007a00ff0477ac */ /* 0x004ea20008000800 */
[----:B------:R-:W-:Y:S01]  /*16f0*/  BSSY.RECONVERGENT B1, `(.L_x_430) ;  /* 0x000001b000017945 */ /* 0x000fe20003800200 */
[----:B--2---:R-:W-:-:S13]  /*1700*/  ISETP.GE.AND P0, PT, R13, UR4, PT ;  /* 0x000000040d007c0c */ /* 0x004fda000bf06270 */
[----:B------:R-:W-:Y:S05]  /*1710*/  @P0 BRA `(.L_x_431) ;  /* 0x0000000000600947 */ /* 0x000fea0003800000 */
[----:B------:R-:W-:Y:S01]  /*1720*/  IMAD R19, R2, R15, R0 ;  /* 0x0000000f02137224 */ /* 0x000fe200078e0200 */
[----:B------:R-:W-:Y:S01]  /*1730*/  IADD3 R21, PT, PT, R17, R0, RZ ;  /* 0x0000000011157210 */ /* 0x000fe20007ffe0ff */
[----:B------:R-:W-:-:S07]  /*1740*/  IMAD.MOV.U32 R12, RZ, RZ, R13 ;  /* 0x000000ffff0c7224 */ /* 0x000fce00078e000d */
.L_x_433:
[----:B--2---:R-:W2:Y:S01]  /*1750*/  LDC R27, c[0x0][0x3dc] ;  /* 0x0000f700ff1b7b82 */ /* 0x004ea20000000800 */
[----:B------:R-:W-:Y:S02]  /*1760*/  IMAD R23, R12, R15, R19 ;  /* 0x0000000f0c177224 */ /* 0x000fe400078e0213 */
[----:B0-----:R-:W-:-:S05]  /*1770*/  IMAD.MOV.U32 R18, RZ, RZ, RZ ;  /* 0x000000ffff127224 */ /* 0x001fca00078e00ff */
[----:B------:R-:W0:Y:S08]  /*1780*/  LDC.64 R6, c[0x0][0x380] ;  /* 0x0000e000ff067b82 */ /* 0x000e300000000a00 */
[----:B------:R-:W3:Y:S01]  /*1790*/  LDC.64 R4, c[0x0][0x3a0] ;  /* 0x0000e800ff047b82 */ /* 0x000ee20000000a00 */
[----:B--2---:R-:W-:-:S07]  /*17a0*/  IMAD R25, R12, R27, R21 ;  /* 0x0000001b0c197224 */ /* 0x004fce00078e0215 */
.L_x_432:
[----:B--2---:R-:W-:Y:S01]  /*17b0*/  IADD3 R11, PT, PT, R23, R18, RZ ;  /* 0x00000012170b7210 */ /* 0x004fe20007ffe0ff */
[----:B------:R-:W2:Y:S04]  /*17c0*/  LDCU UR4, c[0x0][0x3d4] ;  /* 0x00007a80ff0477ac */ /* 0x000ea80008000800 */
[----:B0-----:R-:W-:-:S06]  /*17d0*/  IMAD.WIDE R10, R11, 0x4, R6 ;  /* 0x000000040b0a7825 */ /* 0x001fcc00078e0206 */
[----:B------:R-:W4:Y:S01]  /*17e0*/  LDG.E R11, desc[UR36][R10.64] ;  /* 0x000000240a0b7981 */ /* 0x000f22000c1e1900 */
[----:B------:R-:W-:-:S04]  /*17f0*/  IMAD.IADD R9, R25, 0x1, R18 ;  /* 0x0000000119097824 */ /* 0x000fc800078e0212 */
[----:B-1-3--:R-:W-:-:S04]  /*1800*/  IMAD.WIDE R8, R9, 0x4, R4 ;  /* 0x0000000409087825 */ /* 0x00afc800078e0204 */
[----:B--2---:R-:W-:-:S05]  /*1810*/  VIADD R18, R18, UR4 ;  /* 0x0000000412127c36 */ /* 0x004fca0008000000 */
[----:B------:R-:W-:Y:S01]  /*1820*/  ISETP.GE.AND P0, PT, R18, R27, PT ;  /* 0x0000001b1200720c */ /* 0x000fe20003f06270 */
[----:B----4-:R2:W-:-:S12]  /*1830*/  STG.E desc[UR36][R8.64], R11 ;  /* 0x0000000b08007986 */ /* 0x0105d8000c101924 */
[----:B------:R-:W-:Y:S05]  /*1840*/  @!P0 BRA `(.L_x_432) ;  /* 0xfffffffc00d88947 */ /* 0x000fea000383ffff */
[----:B------:R-:W0:Y:S01]  /*1850*/  LDCU UR4, c[0x0][0x364] ;  /* 0x00006c80ff0477ac */ /* 0x000e220008000800 */
[----:B------:R-:W1:Y:S01]  /*1860*/  LDCU UR6, c[0x0][0x3d0] ;  /* 0x00007a00ff0677ac */ /* 0x000e620008000800 */
[----:B0-----:R-:W-:-:S04]  /*1870*/  IADD3 R12, PT, PT, R12, UR4, RZ ;  /* 0x000000040c0c7c10 */ /* 0x001fc8000fffe0ff */
[----:B-1----:R-:W-:-:S13]  /*1880*/  ISETP.GE.AND P0, PT, R12, UR6, PT ;  /* 0x000000060c007c0c */ /* 0x002fda000bf06270 */
[----:B------:R-:W-:Y:S05]  /*1890*/  @!P0 BRA `(.L_x_433) ;  /* 0xfffffffc00ac8947 */ /* 0x000fea000383ffff */
.L_x_431:
[----:B------:R-:W-:Y:S05]  /*18a0*/  BSYNC.RECONVERGENT B1 ;  /* 0x0000000000017941 */ /* 0x000fea0003800200 */
.L_x_430:
[----:B------:R-:W3:Y:S01]  /*18b0*/  LDCU UR4, c[0x0][0x360] ;  /* 0x00006c00ff0477ac */ /* 0x000ee20008000800 */
[----:B------:R-:W4:Y:S01]  /*18c0*/  LDCU UR6, c[0x0][0x3d4] ;  /* 0x00007a80ff0677ac */ /* 0x000f220008000800 */
[----:B---3--:R-:W-:-:S05]  /*18d0*/  VIADD R0, R0, UR4 ;  /* 0x0000000400007c36 */ /* 0x008fca0008000000 */
[----:B----4-:R-:W-:-:S13]  /*18e0*/  ISETP.GE.AND P0, PT, R0, UR6, PT ;  /* 0x0000000600007c0c */ /* 0x010fda000bf06270 */
[----:B------:R-:W-:Y:S05]  /*18f0*/  @!P0 BRA `(.L_x_434) ;  /* 0xfffffffc00788947 */ /* 0x000fea000383ffff */
.L_x_429:
[----:B------:R-:W-:Y:S05]  /*1900*/  BSYNC.RECONVERGENT B0 ;  /* 0x0000000000007941 */ /* 0x000fea0003800200 */
.L_x_428:
[----:B------:R-:W3:Y:S01]  /*1910*/  LDCU.64 UR8, c[0x0][0x3d8] ;  /* 0x00007b00ff0877ac */ /* 0x000ee20008000a00 */
[----:B------:R-:W4:Y:S01]  /*1920*/  S2UR UR5, SR_CgaCtaId ;  /* 0x00000000000579c3 */ /* 0x000f220000008800 */
[----:B------:R-:W5:Y:S01]  /*1930*/  LDCU.64 UR6, c[0x0][0x390] ;  /* 0x00007200ff0677ac */ /* 0x000f620008000a00 */
[----:B------:R-:W-:Y:S01]  /*1940*/  UMOV UR4, 0x400 ;  /* 0x0000040000047882 */ /* 0x000fe20000000000 */
[----:B---3--:R-:W-:Y:S01]  /*1950*/  IMAD.U32 R6, RZ, RZ, UR8 ;  /* 0x00000008ff067e24 */ /* 0x008fe2000f8e00ff */
[----:B------:R-:W-:Y:S01]  /*1960*/  ISETP.NE.AND P0, PT, RZ, UR9, PT ;  /* 0x00000009ff007c0c */ /* 0x000fe2000bf05270 */
[----:B-----5:R-:W-:-:S03]  /*1970*/  UISETP.NE.U32.AND UP0, UPT, UR6, URZ, UPT ;  /* 0x000000ff0600728c */ /* 0x020fc6000bf05070 */
[C---:B------:R-:W-:Y:S01]  /*1980*/  SHF.L.U32 R0, R6.reuse, 0x3, RZ ;  /* 0x0000000306007819 */ /* 0x040fe200000006ff */
[----:B------:R-:W-:Y:S01]  /*1990*/  IMAD R5, R6, 0x3, RZ ;  /* 0x0000000306057824 */ /* 0x000fe200078e02ff */
[----:B----4-:R-:W-:Y:S02]  /*19a0*/  ULEA UR4, UR5, UR4, 0x18 ;  /* 0x0000000405047291 */ /* 0x010fe4000f8ec0ff */
[----:B------:R-:W-:Y:S01]  /*19b0*/  UISETP.NE.AND.EX UP0, UPT, UR7, URZ, UPT, UP0 ;  /* 0x000000ff0700728c */ /* 0x000fe2000bf05300 */
[----:B------:R-:W-:Y:S02]  /*19c0*/  SEL R0, R0, RZ, P0 ;  /* 0x000000ff00007207 */ /* 0x000fe40000000000 */
[----:B------:R-:W-:-:S03]  /*19d0*/  SEL R5, R5, R6, P0 ;  /* 0x0000000605057207 */ /* 0x000fc60000000000 */
[----:B------:R-:W-:Y:S01]  /*19e0*/  VIADD R4, R0, UR4 ;  /* 0x0000000400047c36 */ /* 0x000fe20008000000 */
[----:B------:R-:W-:Y:S02]  /*19f0*/  LEA R0, R5, UR4, 0x2 ;  /* 0x0000000405007c11 */ /* 0x000fe4000f8e10ff */
[----:B------:R-:W-:Y:S05]  /*1a00*/  BRA.U !UP0, `(.L_x_435) ;  /* 0x0000000508987547 */ /* 0x000fea000b800000 */
[----:B-12---:R-:W1:Y:S01]  /*1a10*/  S2R R8, SR_TID.X ;  /* 0x0000000000087919 */ /* 0x006e620000002100 */
[----:B------:R-:W1:Y:S01]  /*1a20*/  LDCU UR5, c[0x0][0x364] ;  /* 0x00006c80ff0577ac */ /* 0x000e620008000800 */
[----:B------:R-:W-:Y:S01]  /*1a30*/  BSSY.RECONVERGENT B0, `(.L_x_435) ;  /* 0x0000063000007945 */ /* 0x000fe20003800200 */
[----:B-1----:R-:W-:-:S05]  /*1a40*/  IMAD R7, R8, UR5, R13 ;  /* 0x0000000508077c24 */ /* 0x002fca000f8e020d */
[----:B------:R-:W-:-:S13]  /*1a50*/  ISETP.GE.AND P0, PT, R7, R6, PT ;  /* 0x000000060700720c */ /* 0x000fda0003f06270 */
[----:B------:R-:W-:Y:S05]  /*1a60*/  @P0 BRA `(.L_x_436) ;  /* 0x00000004007c0947 */ /* 0x000fea0003800000 */
[----:B------:R-:W1:Y:S02]  /*1a70*/  LDC R12, c[0x0][0x360] ;  /* 0x0000d800ff0c7b82 */ /* 0x000e640000000800 */
[----:B-1----:R-:W-:-:S07]  /*1a80*/  IMAD R12, R12, UR5, RZ ;  /* 0x000000050c0c7c24 */ /* 0x002fce000f8e02ff */
.L_x_440:
[----:B------:R-:W1:Y:S01]  /*1a90*/  LDCU UR4, c[0x0][0x3d8] ;  /* 0x00007b00ff0477ac */ /* 0x000e620008000800 */
[----:B------:R-:W2:Y:S01]  /*1aa0*/  LDC.64 R8, c[0x0][0x390] ;  /* 0x0000e400ff087b82 */ /* 0x000ea20000000a00 */
[----:B-1----:R-:W-:-:S04]  /*1ab0*/  IMAD.U32 R6, RZ, RZ, UR4 ;  /* 0x00000004ff067e24 */ /* 0x002fc8000f8e00ff */
        /* <DEDUP_REMOVED lines=14> */
[----:B------:R-:W-:Y:S01]  /*1ba0*/  @!P0 MOV R18, RZ ;  /* 0x000000ff00128202 */ /* 0x000fe20000000f00 */
[----:B------:R-:W-:Y:S06]  /*1bb0*/  @!P0 BRA `(.L_x_438) ;  /* 0x0000000000b88947 */ /* 0x000fec0003800000 */
[----:B------:R-:W0:Y:S01]  /*1bc0*/  LDC.64 R8, c[0x4][0x78] ;  /* 0x01001e00ff087b82 */ /* 0x000e220000000a00 */
[----:B------:R-:W-:Y:S01]  /*1bd0*/  IMAD.SHL.U32 R5, R17, 0x100, RZ ;  /* 0x0000010011057824 */ /* 0x000fe200078e00ff */
[----:B------:R-:W-:Y:S01]  /*1be0*/  CS2R R10, SRZ ;  /* 0x00000000000a7805 */ /* 0x000fe2000001ff00 */
[----:B------:R-:W-:-:S03]  /*1bf0*/  UMOV UR4, URZ ;  /* 0x000000ff00047c82 */ /* 0x000fc60008000000 */
[----:B------:R-:W-:-:S07]  /*1c00*/  LOP3.LUT R23, R5, 0x80000000, RZ, 0xfc, !PT ;  /* 0x8000000005177812 */ /* 0x000fce00078efcff */
.L_x_439:
        /* <DEDUP_REMOVED lines=41> */
.L_x_438:
[----:B------:R-:W-:Y:S05]  /*1ea0*/  BSYNC.RECONVERGENT B1 ;  /* 0x0000000000017941 */ /* 0x000fea0003800200 */
.L_x_437:
        /* <DEDUP_REMOVED lines=27> */
.L_x_436:
[----:B------:R-:W-:Y:S05]  /*2060*/  BSYNC.RECONVERGENT B0 ;  /* 0x0000000000007941 */ /* 0x000fea0003800200 */
.L_x_435:
[----:B------:R-:W3:Y:S01]  /*2070*/  LDCU UR4, c[0x0][0x3d0] ;  /* 0x00007a00ff0477ac */ /* 0x000ee20008000800 */
[----:B------:R-:W-:Y:S01]  /*2080*/  BSSY.RECONVERGENT B0, `(.L_x_441) ;  /* 0x000009b000007945 */ /* 0x000fe20003800200 */
[----:B------:R-:W-:Y:S01]  /*2090*/  BAR.SYNC.DEFER_BLOCKING 0x0 ;  /* 0x0000000000007b1d */ /* 0x000fe20000010000 */
[----:B---3--:R-:W-:-:S13]  /*20a0*/  ISETP.GE.AND P0, PT, R13, UR4, PT ;  /* 0x000000040d007c0c */ /* 0x008fda000bf06270 */
[----:B------:R-:W-:Y:S05]  /*20b0*/  @P0 BRA `(.L_x_442) ;  /* 0x00000008005c0947 */ /* 0x000fea0003800000 */
[----:B------:R-:W3:Y:S01]  /*20c0*/  LDCU UR4, c[0x0][0x3e0] ;  /* 0x00007c00ff0477ac */ /* 0x000ee20008000800 */
[----:B------:R-:W4:Y:S08]  /*20d0*/  LDC R3, c[0x0][0x360] ;  /* 0x0000d800ff037b82 */ /* 0x000f300000000800 */
[----:B------:R-:W0:Y:S01]  /*20e0*/  LDC R5, c[0x0][0x364] ;  /* 0x0000d900ff057b82 */ /* 0x000e220000000800 */
[----:B---3--:R-:W-:-:S09]  /*20f0*/  UISETP.GE.AND UP0, UPT, UR4, 0x1, UPT ;  /* 0x000000010400788c */ /* 0x008fd2000bf06270 */
[----:B------:R-:W-:Y:S05]  /*2100*/  BRA.U !UP0, `(.L_x_442) ;  /* 0x0000000908487547 */ /* 0x000fea000b800000 */
[----:B------:R-:W3:Y:S01]  /*2110*/  LDCU.64 UR6, c[0x0][0x390] ;  /* 0x00007200ff0677ac */ /* 0x000ee20008000a00 */
[----:B------:R-:W0:Y:S01]  /*2120*/  S2R R7, SR_TID.X ;  /* 0x0000000000077919 */ /* 0x000e220000002100 */
[----:B------:R-:W5:Y:S01]  /*2130*/  LDCU UR4, c[0x0][0x3dc] ;  /* 0x00007b80ff0477ac */ /* 0x000f620008000800 */
[----:B---3--:R-:W-:-:S04]  /*2140*/  UISETP.NE.U32.AND UP0, UPT, UR6, URZ, UPT ;  /* 0x000000ff0600728c */ /* 0x008fc8000bf05070 */
[----:B------:R-:W-:Y:S01]  /*2150*/  UISETP.NE.AND.EX UP0, UPT, UR7, URZ, UPT, UP0 ;  /* 0x000000ff0700728c */ /* 0x000fe2000bf05300 */
[----:B-----5:R-:W-:-:S08]  /*2160*/  IMAD R12, R2, R15, UR4 ;  /* 0x00000004020c7e24 */ /* 0x020fd0000f8e020f */
[----:B------:R-:W-:Y:S05]  /*2170*/  BRA.U UP0, `(.L_x_443) ;  /* 0x00000001008c7547 */ /* 0x000fea000b800000 */
[----:B------:R-:W-:-:S07]  /*2180*/  IMAD.MOV.U32 R0, RZ, RZ, R13 ;  /* 0x000000ffff007224 */ /* 0x000fce00078e000d */
.L_x_448:
[----:B---3--:R-:W3:Y:S01]  /*2190*/  LDCU UR4, c[0x0][0x3e0] ;  /* 0x00007c00ff0477ac */ /* 0x008ee20008000800 */
[C---:B------:R-:W-:Y:S02]  /*21a0*/  IMAD R23, R0.reuse, R15, R12 ;  /* 0x0000000f00177224 */ /* 0x040fe400078e020c */
[----:B------:R-:W-:Y:S01]  /*21b0*/  IMAD.MOV.U32 R4, RZ, RZ, RZ ;  /* 0x000000ffff047224 */ /* 0x000fe200078e00ff */
[----:B------:R-:W5:Y:S01]  /*21c0*/  LDCU UR5, c[0x0][0x3d0] ;  /* 0x00007a00ff0577ac */ /* 0x000f620008000800 */
[----:B---3--:R-:W-:Y:S01]  /*21d0*/  IMAD R25, R0, UR4, R16 ;  /* 0x0000000400197c24 */ /* 0x008fe2000f8e0210 */
[----:B0-----:R-:W-:-:S04]  /*21e0*/  IADD3 R0, PT, PT, R5, R0, RZ ;  /* 0x0000000005007210 */ /* 0x001fc80007ffe0ff */
[----:B-----5:R-:W-:-:S13]  /*21f0*/  ISETP.GE.AND P0, PT, R0, UR5, PT ;  /* 0x0000000500007c0c */ /* 0x020fda000bf06270 */
.L_x_447:
[----:B------:R-:W0:Y:S01]  /*2200*/  LDCU UR4, c[0x0][0x3d8] ;  /* 0x00007b00ff0477ac */ /* 0x000e220008000800 */
[----:B------:R-:W-:Y:S01]  /*2210*/  BSSY.RECONVERGENT B1, `(.L_x_444) ;  /* 0x0000012000017945 */ /* 0x000fe20003800200 */
[----:B0-----:R-:W-:-:S04]  /*2220*/  MOV R6, UR4 ;  /* 0x0000000400067c02 */ /* 0x001fc80008000f00 */
[----:B------:R-:W-:-:S13]  /*2230*/  ISETP.GE.AND P1, PT, R7, R6, PT ;  /* 0x000000060700720c */ /* 0x000fda0003f26270 */
[----:B---3--:R-:W-:Y:S05]  /*2240*/  @P1 BRA `(.L_x_445) ;  /* 0x0000000000381947 */ /* 0x008fea0003800000 */
[----:B-12---:R-:W0:Y:S01]  /*2250*/  LDC.64 R8, c[0x0][0x380] ;  /* 0x0000e000ff087b82 */ /* 0x006e220000000a00 */
[----:B------:R-:W-:Y:S01]  /*2260*/  IMAD.IADD R22, R23, 0x1, R4 ;  /* 0x0000000117167824 */ /* 0x000fe200078e0204 */
[----:B------:R-:W-:Y:S01]  /*2270*/  IADD3 R24, PT, PT, R25, R4, RZ ;  /* 0x0000000419187210 */ /* 0x000fe20007ffe0ff */
[----:B------:R-:W-:-:S05]  /*2280*/  IMAD.MOV.U32 R17, RZ, RZ, R7 ;  /* 0x000000ffff117224 */ /* 0x000fca00078e0007 */
[----:B------:R-:W1:Y:S02]  /*2290*/  LDC.64 R10, c[0x0][0x3a8] ;  /* 0x0000ea00ff0a7b82 */ /* 0x000e640000000a00 */
.L_x_446:
[----:B---3--:R-:W-:-:S05]  /*22a0*/  IADD3 R19, PT, PT, R22, R17, RZ ;  /* 0x0000001116137210 */ /* 0x008fca0007ffe0ff */
[----:B0-----:R-:W-:-:S06]  /*22b0*/  IMAD.WIDE R18, R19, 0x4, R8 ;  /* 0x0000000413127825 */ /* 0x001fcc00078e0208 */
[----:B------:R-:W2:Y:S01]  /*22c0*/  LDG.E R19, desc[UR36][R18.64] ;  /* 0x0000002412137981 */ /* 0x000ea2000c1e1900 */
[----:B------:R-:W-:Y:S01]  /*22d0*/  IMAD.IADD R21, R24, 0x1, R17 ;  /* 0x0000000118157824 */ /* 0x000fe200078e0211 */
[----:B----4-:R-:W-:-:S03]  /*22e0*/  IADD3 R17, PT, PT, R3, R17, RZ ;  /* 0x0000001103117210 */ /* 0x010fc60007ffe0ff */
[----:B-1----:R-:W-:Y:S01]  /*22f0*/  IMAD.WIDE R20, R21, 0x4, R10 ;  /* 0x0000000415147825 */ /* 0x002fe200078e020a */
[----:B------:R-:W-:-:S04]  /*2300*/  ISETP.GE.AND P1, PT, R17, R6, PT ;  /* 0x000000061100720c */ /* 0x000fc80003f26270 */
[----:B--2---:R3:W-:Y:S09]  /*2310*/  STG.E desc[UR36][R20.64], R19 ;  /* 0x0000001314007986 */ /* 0x0047f2000c101924 */
[----:B------:R-:W-:Y:S05]  /*2320*/  @!P1 BRA `(.L_x_446) ;  /* 0xfffffffc00dc9947 */ /* 0x000fea000383ffff */
.L_x_445:
[----:B------:R-:W-:Y:S05]  /*2330*/  BSYNC.RECONVERGENT B1 ;  /* 0x0000000000017941 */ /* 0x000fea0003800200 */
.L_x_444:
[----:B------:R-:W0:Y:S01]  /*2340*/  LDCU UR4, c[0x0][0x3d4] ;  /* 0x00007a80ff0477ac */ /* 0x000e220008000800 */
[----:B------:R-:W5:Y:S01]  /*2350*/  LDCU UR5, c[0x0][0x3e0] ;  /* 0x00007c00ff0577ac */ /* 0x000f620008000800 */
[----:B0-----:R-:W-:-:S05]  /*2360*/  VIADD R4, R4, UR4 ;  /* 0x0000000404047c36 */ /* 0x001fca0008000000 */
[----:B-----5:R-:W-:-:S13]  /*2370*/  ISETP.GE.AND P1, PT, R4, UR5, PT ;  /* 0x0000000504007c0c */ /* 0x020fda000bf26270 */
[----:B------:R-:W-:Y:S05]  /*2380*/  @!P1 BRA `(.L_x_447) ;  /* 0xfffffffc009c9947 */ /* 0x000fea000383ffff */
[----:B------:R-:W-:Y:S05]  /*2390*/  @!P0 BRA `(.L_x_448) ;  /* 0xfffffffc007c8947 */ /* 0x000fea000383ffff */
[----:B------:R-:W-:Y:S05]  /*23a0*/  BRA `(.L_x_442) ;  /* 0x0000000400a07947 */ /* 0x000fea0003800000 */
.L_x_443:
[----:B------:R-:W3:Y:S01]  /*23b0*/  LDCU.U8 UR4, c[0x0][0x3bc] ;  /* 0x00007780ff0477ac */ /* 0x000ee20008000000 */
[----:B------:R-:W-:-:S04]  /*23c0*/  LEA.HI R17, R6, R6, RZ, 0x1 ;  /* 0x0000000606117211 */ /* 0x000fc800078f08ff */
[----:B------:R-:W-:Y:S01]  /*23d0*/  SHF.R.S32.HI R17, RZ, 0x1, R17 ;  /* 0x00000001ff117819 */ /* 0x000fe20000011411 */
[----:B---3--:R-:W-:-:S04]  /*23e0*/  UPRMT UR4, UR4, 0x8880, URZ ;  /* 0x0000888004047896 */ /* 0x008fc800080000ff */
[----:B------:R-:W-:-:S09]  /*23f0*/  UISETP.NE.AND UP0, UPT, UR4, URZ, UPT ;  /* 0x000000ff0400728c */ /* 0x000fd2000bf05270 */
[----:B------:R-:W-:Y:S05]  /*2400*/  BRA.U !UP0, `(.L_x_449) ;  /* 0x0000000108c07547 */ /* 0x000fea000b800000 */
[----:B0-----:R-:W-:-:S07]  /*2410*/  MOV R18, R13 ;  /* 0x0000000d00127202 */ /* 0x001fce0000000f00 */
.L_x_454:
[----:B------:R-:W0:Y:S01]  /*2420*/  LDCU UR4, c[0x0][0x3e0] ;  /* 0x00007c00ff0477ac */ /* 0x000e220008000800 */
[C---:B------:R-:W-:Y:S02]  /*2430*/  IMAD R19, R18.reuse, R15, R12 ;  /* 0x0000000f12137224 */ /* 0x040fe400078e020c */
[----:B------:R-:W-:Y:S01]  /*2440*/  HFMA2 R21, -RZ, RZ, 0, 0 ;  /* 0x00000000ff157431 */ /* 0x000fe200000001ff */
[----:B------:R-:W3:Y:S01]  /*2450*/  LDCU UR5, c[0x0][0x3d0] ;  /* 0x00007a00ff0577ac */ /* 0x000ee20008000800 */
[----:B0-----:R-:W-:Y:S02]  /*2460*/  IMAD R20, R18, UR4, R16 ;  /* 0x0000000412147c24 */ /* 0x001fe4000f8e0210 */
[----:B------:R-:W-:-:S05]  /*2470*/  IMAD.IADD R18, R5, 0x1, R18 ;  /* 0x0000000105127824 */ /* 0x000fca00078e0212 */
[----:B---3--:R-:W-:-:S13]  /*2480*/  ISETP.GE.AND P0, PT, R18, UR5, PT ;  /* 0x0000000512007c0c */ /* 0x008fda000bf06270 */
.L_x_453:
        /* <DEDUP_REMOVED lines=8> */
.L_x_452:
[----:B-12---:R-:W0:Y:S01]  /*2510*/  LDC.64 R8, c[0x0][0x380] ;  /* 0x0000e000ff087b82 */ /* 0x006e220000000a00 */
[C---:B------:R-:W-:Y:S01]  /*2520*/  LOP3.LUT R6, R23.reuse, 0x1, RZ, 0xc0, !PT ;  /* 0x0000000117067812 */ /* 0x040fe200078ec0ff */
[----:B------:R-:W-:Y:S01]  /*2530*/  IMAD.IADD R11, R22, 0x1, R23 ;  /* 0x00000001160b7824 */ /* 0x000fe200078e0217 */
[C---:B------:R-:W-:Y:S01]  /*2540*/  LEA R26, R23.reuse, R0, 0x2 ;  /* 0x00000000171a7211 */ /* 0x040fe200078e10ff */
[----:B------:R-:W-:Y:S01]  /*2550*/  IMAD R25, R23, 0x4, R4 ;  /* 0x0000000417197824 */ /* 0x000fe200078e0204 */
[----:B------:R-:W-:Y:S01]  /*2560*/  ISETP.NE.U32.AND P1, PT, R6, 0x1, PT ;  /* 0x000000010600780c */ /* 0x000fe20003f25070 */
[----:B------:R-:W1:Y:S03]  /*2570*/  LDCU UR4, c[0x0][0x3d8] ;  /* 0x00007b00ff0477ac */ /* 0x000e660008000800 */
[----:B------:R-:W2:Y:S04]  /*2580*/  LDS R26, [R26] ;  /* 0x000000001a1a7984 */ /* 0x000ea80000000800 */
[----:B------:R-:W3:Y:S01]  /*2590*/  LDS R28, [R25] ;  /* 0x00000000191c7984 */ /* 0x000ee20000000800 */
[----:B0-----:R-:W-:-:S02]  /*25a0*/  IMAD.WIDE R8, R11, 0x4, R8 ;  /* 0x000000040b087825 */ /* 0x001fc400078e0208 */
[----:B------:R-:W0:Y:S03]  /*25b0*/  LDC.64 R10, c[0x0][0x3a8] ;  /* 0x0000ea00ff0a7b82 */ /* 0x000e260000000a00 */
[----:B------:R-:W2:Y:S04]  /*25c0*/  @!P1 LDG.E R24, desc[UR36][R8.64+-0x4] ;  /* 0xfffffc2408189981 */ /* 0x000ea8000c1e1900 */
[----:B------:R-:W5:Y:S04]  /*25d0*/  @P1 LDG.E R27, desc[UR36][R8.64+0x4] ;  /* 0x00000424081b1981 */ /* 0x000f68000c1e1900 */
[----:B------:R-:W3:Y:S01]  /*25e0*/  LDG.E R6, desc[UR36][R8.64] ;  /* 0x0000002408067981 */ /* 0x000ee2000c1e1900 */
[----:B------:R-:W-:Y:S01]  /*25f0*/  IADD3 R29, PT, PT, R17, R23, RZ ;  /* 0x00000017111d7210 */ /* 0x000fe20007ffe0ff */
[----:B----4-:R-:W-:-:S04]  /*2600*/  IMAD.IADD R23, R3, 0x1, R23 ;  /* 0x0000000103177824 */ /* 0x010fc800078e0217 */
[----:B0-----:R-:W-:-:S04]  /*2610*/  IMAD.WIDE R10, R29, 0x4, R10 ;  /* 0x000000041d0a7825 */ /* 0x001fc800078e020a */
[----:B-----5:R-:W-:-:S04]  /*2620*/  @P1 FADD R24, -R27, -RZ ;  /* 0x800000ff1b181221 */ /* 0x020fc80000000100 */
[----:B--2---:R-:W-:-:S04]  /*2630*/  FMUL R27, R26, R24 ;  /* 0x000000181a1b7220 */ /* 0x004fc80000400000 */
[----:B---3--:R-:W-:Y:S01]  /*2640*/  FFMA R27, R28, R6, R27 ;  /* 0x000000061c1b7223 */ /* 0x008fe2000000001b */
[----:B-1----:R-:W-:-:S04]  /*2650*/  MOV R6, UR4 ;  /* 0x0000000400067c02 */ /* 0x002fc80008000f00 */
[----:B------:R0:W-:Y:S01]  /*2660*/  STG.E desc[UR36][R10.64], R27 ;  /* 0x0000001b0a007986 */ /* 0x0001e2000c101924 */
[----:B------:R-:W-:-:S13]  /*2670*/  ISETP.GE.AND P1, PT, R23, R6, PT ;  /* 0x000000061700720c */ /* 0x000fda0003f26270 */
[----:B0-----:R-:W-:Y:S05]  /*2680*/  @!P1 BRA `(.L_x_452) ;  /* 0xfffffffc00a09947 */ /* 0x001fea000383ffff */
.L_x_451:
[----:B------:R-:W-:Y:S05]  /*2690*/  BSYNC.RECONVERGENT B1 ;  /* 0x0000000000017941 */ /* 0x000fea0003800200 */
.L_x_450:
[----:B------:R-:W0:Y:S01]  /*26a0*/  LDCU UR4, c[0x0][0x3d4] ;  /* 0x00007a80ff0477ac */ /* 0x000e220008000800 */
[----:B------:R-:W3:Y:S01]  /*26b0*/  LDCU UR5, c[0x0][0x3e0] ;  /* 0x00007c00ff0577ac */ /* 0x000ee20008000800 */
[----:B0-----:R-:W-:-:S05]  /*26c0*/  VIADD R21, R21, UR4 ;  /* 0x0000000415157c36 */ /* 0x001fca0008000000 */
[----:B---3--:R-:W-:-:S13]  /*26d0*/  ISETP.GE.AND P1, PT, R21, UR5, PT ;  /* 0x0000000515007c0c */ /* 0x008fda000bf26270 */
[----:B------:R-:W-:Y:S05]  /*26e0*/  @!P1 BRA `(.L_x_453) ;  /* 0xfffffffc00689947 */ /* 0x000fea000383ffff */
[----:B------:R-:W-:Y:S05]  /*26f0*/  @!P0 BRA `(.L_x_454) ;  /* 0xfffffffc00488947 */ /* 0x000fea000383ffff */
[----:B------:R-:W-:Y:S05]  /*2700*/  BRA `(.L_x_442) ;  /* 0x0000000000c87947 */ /* 0x000fea0003800000 */
.L_x_449:
[----:B------:R-:W-:Y:S01]  /*2710*/  IADD3 R23, PT, PT, R17, -R6, RZ ;  /* 0x8000000611177210 */ /* 0x000fe20007ffe0ff */
[----:B------:R-:W-:-:S07]  /*2720*/  IMAD.MOV.U32 R22, RZ, RZ, R13 ;  /* 0x000000ffff167224 */ /* 0x000fce00078e000d */
.L_x_459:
[----:B------:R-:W-:-:S07]  /*2730*/  HFMA2 R24, -RZ, RZ, 0, 0 ;  /* 0x00000000ff187431 */ /* 0x000fce00000001ff */
.L_x_458:
[----:B------:R-:W3:Y:S01]  /*2740*/  LDCU UR4, c[0x0][0x3d8] ;  /* 0x00007b00ff0477ac */ /* 0x000ee20008000800 */
[----:B------:R-:W-:Y:S01]  /*2750*/  BSSY.RECONVERGENT B1, `(.L_x_455) ;  /* 0x0000024000017945 */ /* 0x000fe20003800200 */
[----:B---3--:R-:W-:-:S05]  /*2760*/  IMAD.U32 R6, RZ, RZ, UR4 ;  /* 0x00000004ff067e24 */ /* 0x008fca000f8e00ff */
        /* <DEDUP_REMOVED lines=8> */
.L_x_457:
[----:B------:R-:W0:Y:S01]  /*27f0*/  LDCU UR4, c[0x0][0x3d8] ;  /* 0x00007b00ff0477ac */ /* 0x000e220008000800 */
[----:B-1----:R-:W1:Y:S01]  /*2800*/  LDC.64 R8, c[0x0][0x380] ;  /* 0x0000e000ff087b82 */ /* 0x002e620000000a00 */
[C---:B------:R-:W-:Y:S02]  /*2810*/  IMAD.IADD R11, R27.reuse, 0x1, R17 ;  /* 0x000000011b0b7824 */ /* 0x040fe400078e0211 */
[----:B------:R-:W-:-:S05]  /*2820*/  IMAD R29, R27, 0x4, R4 ;  /* 0x000000041b1d7824 */ /* 0x000fca00078e0204 */
[----:B------:R-:W2:Y:S01]  /*2830*/  LDC.64 R20, c[0x0][0x3a8] ;  /* 0x0000ea00ff147b82 */ /* 0x000ea20000000a00 */
[----:B------:R-:W-:Y:S01]  /*2840*/  LDS R29, [R29] ;  /* 0x000000001d1d7984 */ /* 0x000fe20000000800 */
[----:B0-----:R-:W-:-:S04]  /*2850*/  MOV R6, UR4 ;  /* 0x0000000400067c02 */ /* 0x001fc80008000f00 */
[----:B------:R-:W-:Y:S01]  /*2860*/  ISETP.GE.AND P0, PT, R11, R6, PT ;  /* 0x000000060b00720c */ /* 0x000fe20003f06270 */
[----:B------:R-:W-:-:S04]  /*2870*/  IMAD.IADD R11, R26, 0x1, R27 ;  /* 0x000000011a0b7824 */ /* 0x000fc800078e021b */
[----:B-1----:R-:W-:-:S08]  /*2880*/  IMAD.WIDE R8, R11, 0x4, R8 ;  /* 0x000000040b087825 */ /* 0x002fd000078e0208 */
[----:B------:R-:W-:-:S04]  /*2890*/  @!P0 IMAD.WIDE R18, R17, 0x4, R8 ;  /* 0x0000000411128825 */ /* 0x000fc800078e0208 */
[----:B------:R-:W-:Y:S02]  /*28a0*/  @P0 IMAD.WIDE R10, R23, 0x4, R8 ;  /* 0x00000004170a0825 */ /* 0x000fe400078e0208 */
[----:B------:R-:W3:Y:S04]  /*28b0*/  @!P0 LDG.E R18, desc[UR36][R18.64] ;  /* 0x0000002412128981 */ /* 0x000ee8000c1e1900 */
[----:B------:R-:W5:Y:S04]  /*28c0*/  @P0 LDG.E R28, desc[UR36][R10.64] ;  /* 0x000000240a1c0981 */ /* 0x000f68000c1e1900 */
[----:B------:R0:W5:Y:S02]  /*28d0*/  LDG.E R8, desc[UR36][R8.64] ;  /* 0x0000002408087981 */ /* 0x000164000c1e1900 */
[----:B0-----:R-:W-:-:S06]  /*28e0*/  LEA R9, R27, R0, 0x2 ;  /* 0x000000001b097211 */ /* 0x001fcc00078e10ff */
[----:B------:R-:W5:Y:S01]  /*28f0*/  LDS R9, [R9] ;  /* 0x0000000009097984 */ /* 0x000f620000000800 */
[----:B------:R-:W-:-:S05]  /*2900*/  IADD3 R11, PT, PT, R25, R27, RZ ;  /* 0x0000001b190b7210 */ /* 0x000fca0007ffe0ff */
[----:B--2---:R-:W-:-:S04]  /*2910*/  IMAD.WIDE R20, R11, 0x4, R20 ;  /* 0x000000040b147825 */ /* 0x004fc800078e0214 */
[----:B----4-:R-:W-:Y:S02]  /*2920*/  IMAD.IADD R27, R3, 0x1, R27 ;  /* 0x00000001031b7824 */ /* 0x010fe400078e021b */
[----:B---3--:R-:W-:-:S04]  /*2930*/  @!P0 FADD R28, -R18, -RZ ;  /* 0x800000ff121c8221 */ /* 0x008fc80000000100 */
[----:B-----5:R-:W-:-:S04]  /*2940*/  FMUL R28, R9, R28 ;  /* 0x0000001c091c7220 */ /* 0x020fc80000400000 */
[----:B------:R-:W-:-:S05]  /*2950*/  FFMA R11, R29, R8, R28 ;  /* 0x000000081d0b7223 */ /* 0x000fca000000001c */
[----:B------:R0:W-:Y:S01]  /*2960*/  STG.E desc[UR36][R20.64], R11 ;  /* 0x0000000b14007986 */ /* 0x0001e2000c101924 */
[----:B------:R-:W-:-:S13]  /*2970*/  ISETP.GE.AND P0, PT, R27, R6, PT ;  /* 0x000000061b00720c */ /* 0x000fda0003f06270 */
[----:B0-----:R-:W-:Y:S05]  /*2980*/  @!P0 BRA `(.L_x_457) ;  /* 0xfffffffc00988947 */ /* 0x001fea000383ffff */
.L_x_456:
[----:B------:R-:W-:Y:S05]  /*2990*/  BSYNC.RECONVERGENT B1 ;  /* 0x0000000000017941 */ /* 0x000fea0003800200 */
.L_x_455:
[----:B------:R-:W0:Y:S01]  /*29a0*/  LDCU UR4, c[0x0][0x3d4] ;  /* 0x00007a80ff0477ac */ /* 0x000e220008000800 */
[----:B------:R-:W3:Y:S01]  /*29b0*/  LDCU UR5, c[0x0][0x3e0] ;  /* 0x00007c00ff0577ac */ /* 0x000ee20008000800 */
[----:B0-----:R-:W-:-:S04]  /*29c0*/  IADD3 R24, PT, PT, R24, UR4, RZ ;  /* 0x0000000418187c10 */ /* 0x001fc8000fffe0ff */
[----:B---3--:R-:W-:-:S13]  /*29d0*/  ISETP.GE.AND P0, PT, R24, UR5, PT ;  /* 0x0000000518007c0c */ /* 0x008fda000bf06270 */
[----:B------:R-:W-:Y:S05]  /*29e0*/  @!P0 BRA `(.L_x_458) ;  /* 0xfffffffc00548947 */ /* 0x000fea000383ffff */
[----:B------:R-:W0:Y:S01]  /*29f0*/  LDCU UR4, c[0x0][0x3d0] ;  /* 0x00007a00ff0477ac */ /* 0x000e220008000800 */
[----:B------:R-:W-:-:S05]  /*2a00*/  IMAD.IADD R22, R5, 0x1, R22 ;  /* 0x0000000105167824 */ /* 0x000fca00078e0216 */
[----:B0-----:R-:W-:-:S13]  /*2a10*/  ISETP.GE.AND P0, PT, R22, UR4, PT ;  /* 0x0000000416007c0c */ /* 0x001fda000bf06270 */
[----:B------:R-:W-:Y:S05]  /*2a20*/  @!P0 BRA `(.L_x_459) ;  /* 0xfffffffc00408947 */ /* 0x000fea000383ffff */
.L_x_442:
[----:B------:R-:W-:Y:S05]  /*2a30*/  BSYNC.RECONVERGENT B0 ;  /* 0x0000000000007941 */ /* 0x000fea0003800200 */
.L_x_441:
[----:B------:R-:W5:Y:S01]  /*2a40*/  LDCU UR4, c[0x0][0x3d4] ;  /* 0x00007a80ff0477ac */ /* 0x000f620008000800 */
[----:B------:R-:W-:Y:S01]  /*2a50*/  BSSY.RECONVERGENT B0, `(.L_x_460) ;  /* 0x0000030000007945 */ /* 0x000fe20003800200 */
[----:B----4-:R-:W-:Y:S01]  /*2a60*/  IMAD R3, R2, R15, RZ ;  /* 0x0000000f02037224 */ /* 0x010fe200078e02ff */
[----:B-----5:R-:W-:-:S04]  /*2a70*/  MOV R4, UR4 ;  /* 0x0000000400047c02 */ /* 0x020fc80008000f00 */
[----:B------:R-:W-:-:S13]  /*2a80*/  ISETP.GT.AND P0, PT, R4, R6, PT ;  /* 0x000000060400720c */ /* 0x000fda0003f04270 */
[----:B------:R-:W-:Y:S05]  /*2a90*/  @!P0 BRA `(.L_x_461) ;  /* 0x0000000000ac8947 */ /* 0x000fea0003800000 */
[----:B0-----:R-:W0:Y:S01]  /*2aa0*/  S2R R5, SR_TID.X ;  /* 0x0000000000057919 */ /* 0x001e220000002100 */
[----:B------:R-:W4:Y:S02]  /*2ab0*/  LDC R0, c[0x0][0x3e0] ;  /* 0x0000f800ff007b82 */ /* 0x000f240000000800 */
[----:B----4-:R-:W-:Y:S01]  /*2ac0*/  ISETP.GE.AND P0, PT, R0, 0x1, PT ;  /* 0x000000010000780c */ /* 0x010fe20003f06270 */
[----:B0-----:R-:W-:-:S05]  /*2ad0*/  IMAD.IADD R17, R5, 0x1, R6 ;  /* 0x0000000105117824 */ /* 0x001fca00078e0206 */
[----:B------:R-:W-:-:S13]  /*2ae0*/  ISETP.GE.OR P0, PT, R17, R4, !P0 ;  /* 0x000000041100720c */ /* 0x000fda0004706670 */
[----:B------:R-:W-:Y:S05]  /*2af0*/  @P0 BRA `(.L_x_461) ;  /* 0x0000000000940947 */ /* 0x000fea0003800000 */
[----:B------:R-:W0:Y:S01]  /*2b00*/  LDC R12, c[0x0][0x360] ;  /* 0x0000d800ff0c7b82 */ /* 0x000e220000000800 */
[----:B------:R-:W3:Y:S07]  /*2b10*/  LDCU UR4, c[0x0][0x3dc] ;  /* 0x00007b80ff0477ac */ /* 0x000eee0008000800 */
[----:B------:R-:W4:Y:S01]  /*2b20*/  LDC R0, c[0x0][0x364] ;  /* 0x0000d900ff007b82 */ /* 0x000f220000000800 */
[----:B---3--:R-:W-:-:S07]  /*2b30*/  IADD3 R20, PT, PT, R3, UR4, RZ ;  /* 0x0000000403147c10 */ /* 0x008fce000fffe0ff */
.L_x_466:
[----:B---3--:R-:W3:Y:S01]  /*2b40*/  LDCU UR4, c[0x0][0x3d0] ;  /* 0x00007a00ff0477ac */ /* 0x008ee20008000800 */
[----:B------:R-:W-:Y:S01]  /*2b50*/  BSSY.RECONVERGENT B1, `(.L_x_462) ;  /* 0x000001a000017945 */ /* 0x000fe20003800200 */
[----:B---3--:R-:W-:-:S13]  /*2b60*/  ISETP.GE.AND P0, PT, R13, UR4, PT ;  /* 0x000000040d007c0c */ /* 0x008fda000bf06270 */
[----:B------:R-:W-:Y:S05]  /*2b70*/  @P0 BRA `(.L_x_463) ;  /* 0x00000000005c0947 */ /* 0x000fea0003800000 */
[----:B------:R-:W-:Y:S01]  /*2b80*/  IMAD.IADD R21, R20, 0x1, R17 ;  /* 0x0000000114157824 */ /* 0x000fe200078e0211 */
[----:B------:R-:W-:Y:S01]  /*2b90*/  IADD3 R23, PT, PT, R16, R17, RZ ;  /* 0x0000001110177210 */ /* 0x000fe20007ffe0ff */
[----:B------:R-:W-:-:S07]  /*2ba0*/  IMAD.MOV.U32 R18, RZ, RZ, R13 ;  /* 0x000000ffff127224 */ /* 0x000fce00078e000d */
.L_x_465:
[----:B---3--:R-:W3:Y:S01]  /*2bb0*/  LDC R26, c[0x0][0x3e0] ;  /* 0x0000f800ff1a7b82 */ /* 0x008ee20000000800 */
[----:B------:R-:W5:Y:S01]  /*2bc0*/  LDCU UR4, c[0x0][0x3d0] ;  /* 0x00007a00ff0477ac */ /* 0x000f620008000800 */
[----:B------:R-:W-:Y:S02]  /*2bd0*/  IMAD R22, R18, R15, R21 ;  /* 0x0000000f12167224 */ /* 0x000fe400078e0215 */
[----:B------:R-:W-:-:S04]  /*2be0*/  IMAD.MOV.U32 R19, RZ, RZ, RZ ;  /* 0x000000ffff137224 */ /* 0x000fc800078e00ff */
[----:B------:R-:W0:Y:S08]  /*2bf0*/  LDC.64 R6, c[0x0][0x380] ;  /* 0x0000e000ff067b82 */ /* 0x000e300000000a00 */
[----:B------:R-:W0:Y:S01]  /*2c00*/  LDC.64 R4, c[0x0][0x3a8] ;  /* 0x0000ea00ff047b82 */ /* 0x000e220000000a00 */
[----:B---3--:R-:W-:Y:S01]  /*2c10*/  IMAD R24, R18, R26, R23 ;  /* 0x0000001a12187224 */ /* 0x008fe200078e0217 */
[----:B----4-:R-:W-:-:S04]  /*2c20*/  IADD3 R18, PT, PT, R0, R18, RZ ;  /* 0x0000001200127210 */ /* 0x010fc80007ffe0ff */
[----:B-----5:R-:W-:-:S13]  /*2c30*/  ISETP.GE.AND P1, PT, R18, UR4, PT ;  /* 0x0000000412007c0c */ /* 0x020fda000bf26270 */
.L_x_464:
[----:B--23--:R-:W-:Y:S01]  /*2c40*/  IADD3 R11, PT, PT, R22, R19, RZ ;  /* 0x00000013160b7210 */ /* 0x00cfe20007ffe0ff */
[----:B------:R-:W2:Y:S04]  /*2c50*/  LDCU UR4, c[0x0][0x3d4] ;  /* 0x00007a80ff0477ac */ /* 0x000ea80008000800 */
[----:B0-----:R-:W-:-:S06]  /*2c60*/  IMAD.WIDE R10, R11, 0x4, R6 ;  /* 0x000000040b0a7825 */ /* 0x001fcc00078e0206 */
[----:B------:R-:W3:Y:S01]  /*2c70*/  LDG.E R11, desc[UR36][R10.64] ;  /* 0x000000240a0b7981 */ /* 0x000ee2000c1e1900 */
[----:B------:R-:W-:-:S04]  /*2c80*/  IMAD.IADD R9, R24, 0x1, R19 ;  /* 0x0000000118097824 */ /* 0x000fc800078e0213 */
[----:B-1----:R-:W-:Y:S01]  /*2c90*/  IMAD.WIDE R8, R9, 0x4, R4 ;  /* 0x0000000409087825 */ /* 0x002fe200078e0204 */
[----:B--2---:R-:W-:-:S04]  /*2ca0*/  IADD3 R19, PT, PT, R19, UR4, RZ ;  /* 0x0000000413137c10 */ /* 0x004fc8000fffe0ff */
[----:B------:R-:W-:Y:S01]  /*2cb0*/  ISETP.GE.AND P0, PT, R19, R26, PT ;  /* 0x0000001a1300720c */ /* 0x000fe20003f06270 */
[----:B---3--:R3:W-:-:S12]  /*2cc0*/  STG.E desc[UR36][R8.64], R11 ;  /* 0x0000000b08007986 */ /* 0x0087d8000c101924 */
[----:B------:R-:W-:Y:S05]  /*2cd0*/  @!P0 BRA `(.L_x_464) ;  /* 0xfffffffc00d88947 */ /* 0x000fea000383ffff */
[----:B------:R-:W-:Y:S05]  /*2ce0*/  @!P1 BRA `(.L_x_465) ;  /* 0xfffffffc00b09947 */ /* 0x000fea000383ffff */
.L_x_463:
[----:B------:R-:W-:Y:S05]  /*2cf0*/  BSYNC.RECONVERGENT B1 ;  /* 0x0000000000017941 */ /* 0x000fea0003800200 */
.L_x_462:
[----:B------:R-:W5:Y:S01]  /*2d00*/  LDCU UR4, c[0x0][0x3d4] ;  /* 0x00007a80ff0477ac */ /* 0x000f620008000800 */
[----:B0-----:R-:W-:Y:S01]  /*2d10*/  IMAD.IADD R17, R12, 0x1, R17 ;  /* 0x000000010c117824 */ /* 0x001fe200078e0211 */
[----:B-----5:R-:W-:-:S04]  /*2d20*/  MOV R4, UR4 ;  /* 0x0000000400047c02 */ /* 0x020fc80008000f00 */
[----:B------:R-:W-:-:S13]  /*2d30*/  ISETP.GE.AND P0, PT, R17, R4, PT ;  /* 0x000000041100720c */ /* 0x000fda0003f06270 */
[----:B------:R-:W-:Y:S05]  /*2d40*/  @!P0 BRA `(.L_x_466) ;  /* 0xfffffffc007c8947 */ /* 0x000fea000383ffff */
.L_x_461:
[----:B------:R-:W-:Y:S05]  /*2d50*/  BSYNC.RECONVERGENT B0 ;  /* 0x0000000000007941 */ /* 0x000fea0003800200 */
.L_x_460:
[----:B------:R-:W0:Y:S01]  /*2d60*/  LDCU UR5, c[0x0][0x3e4] ;  /* 0x00007c80ff0577ac */ /* 0x000e220008000800 */
[----:B------:R-:W-:Y:S01]  /*2d70*/  BSSY.RECONVERGENT B0, `(.L_x_467) ;  /* 0x000002f000007945 */ /* 0x000fe20003800200 */
[----:B------:R-:W5:Y:S01]  /*2d80*/  LDCU UR4, c[0x0][0x3d0] ;  /* 0x00007a00ff0477ac */ /* 0x000f620008000800 */
[----:B0-----:R-:W-:Y:S01]  /*2d90*/  IMAD.U32 R5, RZ, RZ, UR5 ;  /* 0x00000005ff057e24 */ /* 0x001fe2000f8e00ff */
[----:B------:R-:W-:Y:S04]  /*2da0*/  BAR.SYNC.DEFER_BLOCKING 0x0 ;  /* 0x0000000000007b1d */ /* 0x000fe80000010000 */
[----:B------:R-:W-:-:S04]  /*2db0*/  ISETP.GE.AND P0, PT, R5, 0x1, PT ;  /* 0x000000010500780c */ /* 0x000fc80003f06270 */
[----:B-----5:R-:W-:-:S13]  /*2dc0*/  ISETP.GE.OR P0, PT, R13, UR4, !P0 ;  /* 0x000000040d007c0c */ /* 0x020fda000c706670 */
[----:B------:R-:W-:Y:S05]  /*2dd0*/  @P0 BRA `(.L_x_468) ;  /* 0x0000000000a00947 */ /* 0x000fea0003800000 */
[----:B------:R-:W0:Y:S01]  /*2de0*/  LDC R12, c[0x0][0x364] ;  /* 0x0000d900ff0c7b82 */ /* 0x000e220000000800 */
[----:B----4-:R-:W4:Y:S01]  /*2df0*/  S2R R0, SR_TID.X ;  /* 0x0000000000007919 */ /* 0x010f220000002100 */
[----:B------:R-:W-:Y:S01]  /*2e00*/  IMAD R17, R2, R5, RZ ;  /* 0x0000000502117224 */ /* 0x000fe200078e02ff */
[----:B---3--:R-:W-:Y:S01]  /*2e10*/  IADD3 R19, PT, PT, R14, R3, RZ ;  /* 0x000000030e137210 */ /* 0x008fe20007ffe0ff */
[----:B------:R-:W-:-:S04]  /*2e20*/  IMAD.MOV.U32 R22, RZ, RZ, R13 ;  /* 0x000000ffff167224 */ /* 0x000fc800078e000d */
[----:B------:R-:W3:Y:S03]  /*2e30*/  LDC R16, c[0x0][0x360] ;  /* 0x0000d800ff107b82 */ /* 0x000ee60000000800 */
.L_x_473:
[----:B------:R-:W5:Y:S01]  /*2e40*/  LDCU UR4, c[0x0][0x3e4] ;  /* 0x00007c80ff0477ac */ /* 0x000f620008000800 */
[C---:B------:R-:W-:Y:S02]  /*2e50*/  IMAD R20, R22.reuse, R15, R19 ;  /* 0x0000000f16147224 */ /* 0x040fe400078e0213 */
[----:B------:R-:W-:Y:S01]  /*2e60*/  IMAD.MOV.U32 R3, RZ, RZ, RZ ;  /* 0x000000ffff037224 */ /* 0x000fe200078e00ff */
[----:B------:R-:W1:Y:S01]  /*2e70*/  LDCU UR5, c[0x0][0x3d0] ;  /* 0x00007a00ff0577ac */ /* 0x000e620008000800 */
[----:B-----5:R-:W-:Y:S01]  /*2e80*/  IMAD R18, R22, UR4, R17 ;  /* 0x0000000416127c24 */ /* 0x020fe2000f8e0211 */
[----:B0-----:R-:W-:-:S04]  /*2e90*/  IADD3 R22, PT, PT, R12, R22, RZ ;  /* 0x000000160c167210 */ /* 0x001fc80007ffe0ff */
[----:B-1--4-:R-:W-:-:S13]  /*2ea0*/  ISETP.GE.AND P0, PT, R22, UR5, PT ;  /* 0x0000000516007c0c */ /* 0x012fda000bf06270 */
.L_x_472:
[----:B----4-:R-:W4:Y:S01]  /*2eb0*/  LDC R23, c[0x0][0x3d8] ;  /* 0x0000f600ff177b82 */ /* 0x010f220000000800 */
[----:B------:R-:W-:Y:S01]  /*2ec0*/  BSSY.RECONVERGENT B1, `(.L_x_469) ;  /* 0x0000011000017945 */ /* 0x000fe20003800200 */
[----:B----4-:R-:W-:-:S13]  /*2ed0*/  ISETP.GE.AND P1, PT, R0, R23, PT ;  /* 0x000000170000720c */ /* 0x010fda0003f26270 */
[----:B------:R-:W-:Y:S05]  /*2ee0*/  @P1 BRA `(.L_x_470) ;  /* 0x0000000000381947 */ /* 0x000fea0003800000 */
[----:B------:R-:W0:Y:S01]  /*2ef0*/  LDC.64 R4, c[0x0][0x380] ;  /* 0x0000e000ff047b82 */ /* 0x000e220000000a00 */
[----:B------:R-:W-:Y:S01]  /*2f00*/  IADD3 R24, PT, PT, R20, R3, RZ ;  /* 0x0000000314187210 */ /* 0x000fe20007ffe0ff */
[----:B------:R-:W-:Y:S01]  /*2f10*/  IMAD.IADD R26, R18, 0x1, R3 ;  /* 0x00000001121a7824 */ /* 0x000fe200078e0203 */
[----:B------:R-:W-:-:S05]  /*2f20*/  MOV R21, R0 ;  /* 0x0000000000157202 */ /* 0x000fca0000000f00 */
[----:B------:R-:W1:Y:S02]  /*2f30*/  LDC.64 R6, c[0x0][0x3b0] ;  /* 0x0000ec00ff067b82 */ /* 0x000e640000000a00 */
.L_x_471:
[----:B--2-4-:R-:W-:-:S04]  /*2f40*/  IMAD.IADD R9, R24, 0x1, R21 ;  /* 0x0000000118097824 */ /* 0x014fc800078e0215 */
[----:B0-----:R-:W-:-:S06]  /*2f50*/  IMAD.WIDE R8, R9, 0x4, R4 ;  /* 0x0000000409087825 */ /* 0x001fcc00078e0204 */
[----:B------:R-:W2:Y:S01]  /*2f60*/  LDG.E R9, desc[UR36][R8.64] ;  /* 0x0000002408097981 */ /* 0x000ea2000c1e1900 */
[----:B------:R-:W-:Y:S01]  /*2f70*/  IADD3 R11, PT, PT, R26, R21, RZ ;  /* 0x000000151a0b7210 */ /* 0x000fe20007ffe0ff */
[----:B---3--:R-:W-:-:S04]  /*2f80*/  IMAD.IADD R21, R16, 0x1, R21 ;  /* 0x0000000110157824 */ /* 0x008fc800078e0215 */
[----:B-1----:R-:W-:Y:S01]  /*2f90*/  IMAD.WIDE R10, R11, 0x4, R6 ;  /* 0x000000040b0a7825 */ /* 0x002fe200078e0206 */
[----:B------:R-:W-:-:S04]  /*2fa0*/  ISETP.GE.AND P1, PT, R21, R23, PT ;  /* 0x000000171500720c */ /* 0x000fc80003f26270 */
[----:B--2---:R4:W-:Y:S09]  /*2fb0*/  STG.E desc[UR36][R10.64], R9 ;  /* 0x000000090a007986 */ /* 0x0049f2000c101924 */
[----:B------:R-:W-:Y:S05]  /*2fc0*/  @!P1 BRA `(.L_x_471) ;  /* 0xfffffffc00dc9947 */ /* 0x000fea000383ffff */
.L_x_470:
[----:B------:R-:W-:Y:S05]  /*2fd0*/  BSYNC.RECONVERGENT B1 ;  /* 0x0000000000017941 */ /* 0x000fea0003800200 */
.L_x_469:
[----:B------:R-:W0:Y:S01]  /*2fe0*/  LDCU UR4, c[0x0][0x3d4] ;  /* 0x00007a80ff0477ac */ /* 0x000e220008000800 */
[----:B------:R-:W1:Y:S01]  /*2ff0*/  LDCU UR5, c[0x0][0x3e4] ;  /* 0x00007c80ff0577ac */ /* 0x000e620008000800 */
[----:B0-----:R-:W-:Y:S01]  /*3000*/  MOV R4, UR4 ;  /* 0x0000000400047c02 */ /* 0x001fe20008000f00 */
[----:B-1----:R-:W-:-:S03]  /*3010*/  IMAD.U32 R5, RZ, RZ, UR5 ;  /* 0x00000005ff057e24 */ /* 0x002fc6000f8e00ff */
[----:B------:R-:W-:-:S04]  /*3020*/  IADD3 R3, PT, PT, R3, R4, RZ ;  /* 0x0000000403037210 */ /* 0x000fc80007ffe0ff */
[----:B------:R-:W-:-:S13]  /*3030*/  ISETP.GE.AND P1, PT, R3, R5, PT ;  /* 0x000000050300720c */ /* 0x000fda0003f26270 */
[----:B------:R-:W-:Y:S05]  /*3040*/  @!P1 BRA `(.L_x_472) ;  /* 0xfffffffc00989947 */ /* 0x000fea000383ffff */
[----:B------:R-:W-:Y:S05]  /*3050*/  @!P0 BRA `(.L_x_473) ;  /* 0xfffffffc00788947 */ /* 0x000fea000383ffff */
.L_x_468:
[----:B------:R-:W-:Y:S05]  /*3060*/  BSYNC.RECONVERGENT B0 ;  /* 0x0000000000007941 */ /* 0x000fea0003800200 */
.L_x_467:
[----:B------:R-:W0:Y:S02]  /*3070*/  LDCU UR4, c[0x0][0x3d8] ;  /* 0x00007b00ff0477ac */ /* 0x000e240008000800 */
[----:B0-----:R-:W-:-:S13]  /*3080*/  ISETP.GT.AND P0, PT, R4, UR4, PT ;  /* 0x0000000404007c0c */ /* 0x001fda000bf04270 */
[----:B------:R-:W-:Y:S05]  /*3090*/  @!P0 EXIT ;  /* 0x000000000000894d */ /* 0x000fea0003800000 */
[----:B----4-:R-:W0:Y:S02]  /*30a0*/  S2R R0, SR_TID.X ;  /* 0x0000000000007919 */ /* 0x010e240000002100 */
[----:B0-----:R-:W-:-:S05]  /*30b0*/  VIADD R3, R0, UR4 ;  /* 0x0000000400037c36 */ /* 0x001fca0008000000 */
[----:B------:R-:W-:-:S13]  /*30c0*/  ISETP.GE.AND P0, PT, R3, R4, PT ;  /* 0x000000040300720c */ /* 0x000fda0003f06270 */
[----:B------:R-:W-:Y:S05]  /*30d0*/  @P0 EXIT ;  /* 0x000000000000094d */ /* 0x000fea0003800000 */
[----:B------:R-:W-:-:S13]  /*30e0*/  ISETP.GE.AND P0, PT, R5, 0x1, PT ;  /* 0x000000010500780c */ /* 0x000fda0003f06270 */
[----:B------:R-:W-:Y:S05]  /*30f0*/  @!P0 EXIT ;  /* 0x000000000000894d */ /* 0x000fea0003800000 */
[----:B------:R-:W0:Y:S01]  /*3100*/  LDCU UR4, c[0x0][0x360] ;  /* 0x00006c00ff0477ac */ /* 0x000e220008000800 */
[----:B------:R-:W4:Y:S01]  /*3110*/  LDCU UR7, c[0x0][0x3d4] ;  /* 0x00007a80ff0777ac */ /* 0x000f220008000800 */
[----:B------:R-:W0:Y:S02]  /*3120*/  LDCU UR5, c[0x0][0x364] ;  /* 0x00006c80ff0577ac */ /* 0x000e240008000800 */
.L_x_478:
[----:B------:R-:W5:Y:S01]  /*3130*/  LDCU UR6, c[0x0][0x3d0] ;  /* 0x00007a00ff0677ac */ /* 0x000f620008000800 */
[----:B------:R-:W-:Y:S01]  /*3140*/  BSSY.RECONVERGENT B0, `(.L_x_474) ;  /* 0x0000019000007945 */ /* 0x000fe20003800200 */
[----:B-----5:R-:W-:-:S13]  /*3150*/  ISETP.GE.AND P0, PT, R13, UR6, PT ;  /* 0x000000060d007c0c */ /* 0x020fda000bf06270 */
[----:B------:R-:W-:Y:S05]  /*3160*/  @P0 BRA `(.L_x_475) ;  /* 0x0000000000580947 */ /* 0x000fea0003800000 */
[----:B---3--:R-:W-:Y:S01]  /*3170*/  IADD3 R16, PT, PT, R14, R3, RZ ;  /* 0x000000030e107210 */ /* 0x008fe20007ffe0ff */
[----:B------:R-:W-:-:S07]  /*3180*/  IMAD.MOV.U32 R17, RZ, RZ, R13 ;  /* 0x000000ffff117224 */ /* 0x000fce00078e000d */
.L_x_477:
[----:B---3--:R-:W3:Y:S01]  /*3190*/  LDC R23, c[0x0][0x3e4] ;  /* 0x0000f900ff177b82 */ /* 0x008ee20000000800 */
[----:B------:R-:W5:Y:S01]  /*31a0*/  LDCU UR6, c[0x0][0x3d0] ;  /* 0x00007a00ff0677ac */ /* 0x000f620008000800 */
[C---:B------:R-:W-:Y:S01]  /*31b0*/  IADD3 R0, PT, PT, R17.reuse, R2, RZ ;  /* 0x0000000211007210 */ /* 0x040fe20007ffe0ff */
[----:B0-----:R-:W-:Y:S02]  /*31c0*/  VIADD R17, R17, UR5 ;  /* 0x0000000511117c36 */ /* 0x001fe40008000000 */
[----:B------:R-:W-:Y:S02]  /*31d0*/  HFMA2 R12, -RZ, RZ, 0, 0 ;  /* 0x00000000ff0c7431 */ /* 0x000fe400000001ff */
[C---:B------:R-:W-:Y:S01]  /*31e0*/  IMAD R21, R0.reuse, R15, R16 ;  /* 0x0000000f00157224 */ /* 0x040fe200078e0210 */
[----:B------:R-:W0:Y:S08]  /*31f0*/  LDC.64 R4, c[0x0][0x380] ;  /* 0x0000e000ff047b82 */ /* 0x000e300000000a00 */
[----:B------:R-:W0:Y:S01]  /*3200*/  LDC.64 R6, c[0x0][0x3b0] ;  /* 0x0000ec00ff067b82 */ /* 0x000e220000000a00 */
[----:B-----5:R-:W-:Y:S01]  /*3210*/  ISETP.GE.AND P1, PT, R17, UR6, PT ;  /* 0x0000000611007c0c */ /* 0x020fe2000bf26270 */
[----:B---3--:R-:W-:-:S12]  /*3220*/  IMAD R19, R0, R23, R3 ;  /* 0x0000001700137224 */ /* 0x008fd800078e0203 */
.L_x_476:
[----:B0-23--:R-:W-:-:S06]  /*3230*/  IMAD.WIDE R10, R21, 0x4, R4 ;  /* 0x00000004150a7825 */ /* 0x00dfcc00078e0204 */
[----:B------:R-:W2:Y:S01]  /*3240*/  LDG.E R11, desc[UR36][R10.64] ;  /* 0x000000240a0b7981 */ /* 0x000ea2000c1e1900 */
[C---:B-1----:R-:W-:Y:S01]  /*3250*/  IMAD.WIDE R8, R19.reuse, 0x4, R6 ;  /* 0x0000000413087825 */ /* 0x042fe200078e0206 */
[----:B----4-:R-:W-:-:S03]  /*3260*/  IADD3 R19, PT, PT, R19, UR7, RZ ;  /* 0x0000000713137c10 */ /* 0x010fc6000fffe0ff */
[----:B------:R-:W-:Y:S02]  /*3270*/  VIADD R12, R12, UR7 ;  /* 0x000000070c0c7c36 */ /* 0x000fe40008000000 */
[----:B------:R-:W-:-:S03]  /*3280*/  VIADD R21, R21, UR7 ;  /* 0x0000000715157c36 */ /* 0x000fc60008000000 */
[----:B------:R-:W-:Y:S01]  /*3290*/  ISETP.GE.AND P0, PT, R12, R23, PT ;  /* 0x000000170c00720c */ /* 0x000fe20003f06270 */
[----:B--2---:R3:W-:-:S12]  /*32a0*/  STG.E desc[UR36][R8.64], R11 ;  /* 0x0000000b08007986 */ /* 0x0047d8000c101924 */
[----:B------:R-:W-:Y:S05]  /*32b0*/  @!P0 BRA `(.L_x_476) ;  /* 0xfffffffc00dc8947 */ /* 0x000fea000383ffff */
[----:B------:R-:W-:Y:S05]  /*32c0*/  @!P1 BRA `(.L_x_477) ;  /* 0xfffffffc00b09947 */ /* 0x000fea000383ffff */
.L_x_475:
[----:B0---4-:R-:W-:Y:S05]  /*32d0*/  BSYNC.RECONVERGENT B0 ;  /* 0x0000000000007941 */ /* 0x011fea0003800200 */
.L_x_474:
[----:B------:R-:W0:Y:S01]  /*32e0*/  LDCU UR6, c[0x0][0x3d4] ;  /* 0x00007a80ff0677ac */ /* 0x000e220008000800 */
[----:B------:R-:W-:-:S04]  /*32f0*/  IADD3 R3, PT, PT, R3, UR4, RZ ;  /* 0x0000000403037c10 */ /* 0x000fc8000fffe0ff */
[----:B0-----:R-:W-:-:S13]  /*3300*/  ISETP.GE.AND P0, PT, R3, UR6, PT ;  /* 0x0000000603007c0c */ /* 0x001fda000bf06270 */
[----:B------:R-:W-:Y:S05]  /*3310*/  @!P0 BRA `(.L_x_478) ;  /* 0xfffffffc00848947 */ /* 0x000fea000383ffff */
[----:B------:R-:W-:Y:S05]  /*3320*/  EXIT ;  /* 0x000000000000794d */ /* 0x000fea0003800000 */
.L_x_479:
        /* <DEDUP_REMOVED lines=13> */
.L_x_647:


//--------------------- .text._ZN18transformer_engine26fused_rope_backward_kernelI13__nv_bfloat16EEvPKT_PKiPKfPS2_biiiiiiiiiiiiii --------------------------
	.section	.text._ZN18transformer_engine26fused_rope_backward_kernelI13__nv_bfloat16EEvPKT_PKiPKfPS2_biiiiiiiiiiiiii,"ax",@progbits
	.align	128
        .global         _ZN18transformer_engine26fused_rope_backward_kernelI13__nv_bfloat16EEvPKT_PKiPKfPS2_biiiiiiiiiiiiii
        .type           _ZN18transformer_engine26fused_rope_backward_kernelI13__nv_bfloat16EEvPKT_PKiPKfPS2_biiiiiiiiiiiiii,@function
        .size           _ZN18transformer_engine26fused_rope_backward_kernelI13__nv_bfloat16EEvPKT_PKiPKfPS2_biiiiiiiiiiiiii,(.L_x_648 - _ZN18transformer_engine26fused_rope_backward_kernelI13__nv_bfloat16EEvPKT_PKiPKfPS2_biiiiiiiiiiiiii)
        .other          _ZN18transformer_engine26fused_rope_backward_kernelI13__nv_bfloat16EEvPKT_PKiPKfPS2_biiiiiiiiiiiiii,@"STO_CUDA_ENTRY STV_DEFAULT"
_ZN18transformer_engine26fused_rope_backward_kernelI13__nv_bfloat16EEvPKT_PKiPKfPS2_biiiiiiiiiiiiii:
.text._ZN18transformer_engine26fused_rope_backward_kernelI13__nv_bfloat16EEvPKT_PKiPKfPS2_biiiiiiiiiiiiii:
[----:B------:R-:W0:Y:S01]  /*0000*/  LDC R1, c[0x0][0x37c] ;  /* 0x0000df00ff017b82 */ /* 0x000e220000000800 */
[----:B------:R-:W1:Y:S07]  /*0010*/  LDCU.64 UR6, c[0x0][0x388] ;  /* 0x00007100ff0677ac */ /* 0x000e6e0008000a00 */
[----:B------:R-:W2:Y:S01]  /*0020*/  S2UR UR4, SR_CTAID.X ;  /* 0x00000000000479c3 */ /* 0x000ea20000002500 */
[----:B------:R-:W3:Y:S01]  /*0030*/  S2R R5, SR_CTAID.Y ;  /* 0x0000000000057919 */ /* 0x000ee20000002600 */
[----:B0-----:R-:W-:Y:S01]  /*0040*/  VIADD R1, R1, 0xffffffe0 ;  /* 0xffffffe001017836 */ /* 0x001fe20000000000 */
[----:B------:R-:W0:Y:S01]  /*0050*/  LDCU.64 UR36, c[0x0][0x358] ;  /* 0x00006b00ff2477ac */ /* 0x000e220008000a00 */
[----:B-1----:R-:W-:-:S04]  /*0060*/  UISETP.NE.U32.AND UP0, UPT, UR6, URZ, UPT ;  /* 0x000000ff0600728c */ /* 0x002fc8000bf05070 */
[----:B------:R-:W-:Y:S01]  /*0070*/  UISETP.NE.AND.EX UP0, UPT, UR7, URZ, UPT, UP0 ;  /* 0x000000ff0700728c */ /* 0x000fe2000bf05300 */
[----:B--2---:R-:W-:-:S08]  /*0080*/  IMAD.U32 R16, RZ, RZ, UR4 ;  /* 0x00000004ff107e24 */ /* 0x004fd0000f8e00ff */
[----:B---3--:R-:W-:Y:S05]  /*0090*/  BRA.U !UP0, `(.L_x_480) ;  /* 0x0000000108cc7547 */ /* 0x008fea000b800000 */
[----:B------:R-:W1:Y:S08]  /*00a0*/  LDC.64 R2, c[0x0][0x388] ;  /* 0x0000e200ff027b82 */ /* 0x000e700000000a00 */
[----:B------:R-:W2:Y:S01]  /*00b0*/  LDC R9, c[0x0][0x3a4] ;  /* 0x0000e900ff097b82 */ /* 0x000ea20000000800 */
[----:B-1----:R-:W-:-:S05]  /*00c0*/  IMAD.WIDE.U32 R2, R5, 0x4, R2 ;  /* 0x0000000405027825 */ /* 0x002fca00078e0002 */
[----:B0-----:R-:W3:Y:S04]  /*00d0*/  LDG.E R0, desc[UR36][R2.64] ;  /* 0x0000002402007981 */ /* 0x001ee8000c1e1900 */
[----:B------:R3:W4:Y:S01]  /*00e0*/  LDG.E R7, desc[UR36][R2.64+0x4] ;  /* 0x0000042402077981 */ /* 0x000722000c1e1900 */
[----:B--2---:R-:W-:-:S04]  /*00f0*/  IABS R8, R9 ;  /* 0x0000000900087213 */ /* 0x004fc80000000000 */
[----:B------:R-:W0:Y:S08]  /*0100*/  I2F.RP R6, R8 ;  /* 0x0000000800067306 */ /* 0x000e300000209400 */
[----:B0-----:R-:W0:Y:S02]  /*0110*/  MUFU.RCP R6, R6 ;  /* 0x0000000600067308 */ /* 0x001e240000001000 */
[----:B0-----:R-:W-:-:S06]  /*0120*/  IADD3 R4, PT, PT, R6, 0xffffffe, RZ ;  /* 0x0ffffffe06047810 */ /* 0x001fcc0007ffe0ff */
[----:B------:R0:W1:Y:S02]  /*0130*/  F2I.FTZ.U32.TRUNC.NTZ R5, R4 ;  /* 0x0000000400057305 */ /* 0x000064000021f000 */
[----:B0-----:R-:W-:Y:S02]  /*0140*/  IMAD.MOV.U32 R4, RZ, RZ, RZ ;  /* 0x000000ffff047224 */ /* 0x001fe400078e00ff */
[----:B-1----:R-:W-:-:S04]  /*0150*/  IMAD.MOV R11, RZ, RZ, -R5 ;  /* 0x000000ffff0b7224 */ /* 0x002fc800078e0a05 */
[----:B------:R-:W-:-:S04]  /*0160*/  IMAD R11, R11, R8, RZ ;  /* 0x000000080b0b7224 */ /* 0x000fc800078e02ff */
[----:B------:R-:W-:Y:S01]  /*0170*/  IMAD.HI.U32 R5, R5, R11, R4 ;  /* 0x0000000b05057227 */ /* 0x000fe200078e0004 */
[----:B---3--:R-:W-:Y:S02]  /*0180*/  IABS R3, R0 ;  /* 0x0000000000037213 */ /* 0x008fe40000000000 */
[----:B------:R-:W-:Y:S02]  /*0190*/  LOP3.LUT R0, R0, R9, RZ, 0x3c, !PT ;  /* 0x0000000900007212 */ /* 0x000fe400078e3cff */
[----:B----4-:R-:W-:Y:S01]  /*01a0*/  IABS R6, R7 ;  /* 0x0000000700067213 */ /* 0x010fe20000000000 */
[----:B------:R-:W-:Y:S01]  /*01b0*/  IMAD.HI.U32 R2, R5, R3, RZ ;  /* 0x0000000305027227 */ /* 0x000fe200078e00ff */
[----:B------:R-:W-:Y:S02]  /*01c0*/  ISETP.GE.AND P1, PT, R0, RZ, PT ;  /* 0x000000ff0000720c */ /* 0x000fe40003f26270 */
[----:B------:R-:W-:Y:S01]  /*01d0*/  LOP3.LUT R7, R7, R9, RZ, 0x3c, !PT ;  /* 0x0000000907077212 */ /* 0x000fe200078e3cff */
[----:B------:R-:W-:Y:S01]  /*01e0*/  IMAD.HI.U32 R5, R5, R6, RZ ;  /* 0x0000000605057227 */ /* 0x000fe200078e00ff */
[----:B------:R-:W-:-:S03]  /*01f0*/  IADD3 R4, PT, PT, -R2, RZ, RZ ;  /* 0x000000ff02047210 */ /* 0x000fc60007ffe1ff */
[----:B------:R-:W-:Y:S02]  /*0200*/  IMAD.MOV R11, RZ, RZ, -R5 ;  /* 0x000000ffff0b7224 */ /* 0x000fe400078e0a05 */
[C---:B------:R-:W-:Y:S02]  /*0210*/  IMAD R3, R8.reuse, R4, R3 ;  /* 0x0000000408037224 */ /* 0x040fe400078e0203 */
[----:B------:R-:W-:-:S03]  /*0220*/  IMAD R4, R8, R11, R6 ;  /* 0x0000000b08047224 */ /* 0x000fc600078e0206 */
[C---:B------:R-:W-:Y:S02]  /*0230*/  ISETP.GT.U32.AND P0, PT, R8.reuse, R3, PT ;  /* 0x000000030800720c */ /* 0x040fe40003f04070 */
[----:B------:R-:W-:-:S11]  /*0240*/  ISETP.GT.U32.AND P2, PT, R8, R4, PT ;  /* 0x000000040800720c */ /* 0x000fd60003f44070 */
[----:B------:R-:W-:Y:S02]  /*0250*/  @!P0 IMAD.IADD R3, R3, 0x1, -R8 ;  /* 0x0000000103038824 */ /* 0x000fe400078e0a08 */
[-C--:B------:R-:W-:Y:S01]  /*0260*/  @!P2 IADD3 R4, PT, PT, R4, -R8.reuse, RZ ;  /* 0x800000080404a210 */ /* 0x080fe20007ffe0ff */
[----:B------:R-:W-:Y:S01]  /*0270*/  @!P0 VIADD R2, R2, 0x1 ;  /* 0x0000000102028836 */ /* 0x000fe20000000000 */
[----:B------:R-:W-:Y:S01]  /*0280*/  ISETP.GE.AND P0, PT, R7, RZ, PT ;  /* 0x000000ff0700720c */ /* 0x000fe20003f06270 */
[----:B------:R-:W-:Y:S01]  /*0290*/  @!P2 VIADD R5, R5, 0x1 ;  /* 0x000000010505a836 */ /* 0x000fe20000000000 */
[-C--:B------:R-:W-:Y:S02]  /*02a0*/  ISETP.GE.U32.AND P3, PT, R3, R8.reuse, PT ;  /* 0x000000080300720c */ /* 0x080fe40003f66070 */
[----:B------:R-:W-:Y:S02]  /*02b0*/  ISETP.GE.U32.AND P4, PT, R4, R8, PT ;  /* 0x000000080400720c */ /* 0x000fe40003f86070 */
[----:B------:R-:W-:-:S02]  /*02c0*/  ISETP.NE.AND P2, PT, R9, RZ, PT ;  /* 0x000000ff0900720c */ /* 0x000fc40003f45270 */
[----:B------:R-:W-:-:S07]  /*02d0*/  LOP3.LUT R3, RZ, R9, RZ, 0x33, !PT ;  /* 0x00000009ff037212 */ /* 0x000fce00078e33ff */
[----:B------:R-:W-:Y:S02]  /*02e0*/  @P3 IADD3 R2, PT, PT, R2, 0x1, RZ ;  /* 0x0000000102023810 */ /* 0x000fe40007ffe0ff */
[----:B------:R-:W-:-:S03]  /*02f0*/  @P4 VIADD R5, R5, 0x1 ;  /* 0x0000000105054836 */ /* 0x000fc60000000000 */
[----:B------:R-:W-:Y:S02]  /*0300*/  @!P1 IMAD.MOV R2, RZ, RZ, -R2 ;  /* 0x000000ffff029224 */ /* 0x000fe400078e0a02 */
[----:B------:R-:W-:-:S03]  /*0310*/  @!P0 IADD3 R5, PT, PT, -R5, RZ, RZ ;  /* 0x000000ff05058210 */ /* 0x000fc60007ffe1ff */
[C---:B------:R-:W-:Y:S02]  /*0320*/  SEL R19, R3.reuse, R2, !P2 ;  /* 0x0000000203137207 */ /* 0x040fe40005000000 */
[----:B------:R-:W-:-:S03]  /*0330*/  SEL R0, R3, R5, !P2 ;  /* 0x0000000503007207 */ /* 0x000fc60005000000 */
[----:B------:R-:W-:-:S05]  /*0340*/  IMAD.IADD R3, R16, 0x1, R19 ;  /* 0x0000000110037824 */ /* 0x000fca00078e0213 */
[----:B------:R-:W-:-:S13]  /*0350*/  ISETP.GE.AND P0, PT, R3, R0, PT ;  /* 0x000000000300720c */ /* 0x000fda0003f06270 */
[----:B------:R-:W-:Y:S05]  /*0360*/  @P0 EXIT ;  /* 0x000000000000094d */ /* 0x000fea0003800000 */
[----:B------:R-:W0:Y:S01]  /*0370*/  LDCU UR4, c[0x0][0x3bc] ;  /* 0x00007780ff0477ac */ /* 0x000e220008000800 */
[----:B------:R-:W-:Y:S01]  /*0380*/  IMAD.IADD R19, R0, 0x1, -R19 ;  /* 0x0000000100137824 */ /* 0x000fe200078e0a13 */
[----:B------:R-:W1:Y:S01]  /*0390*/  LDCU UR5, c[0x0][0x3cc] ;  /* 0x00007980ff0577ac */ /* 0x000e620008000800 */
[C---:B0-----:R-:W-:Y:S02]  /*03a0*/  IMAD R17, R3.reuse, UR4, RZ ;  /* 0x0000000403117c24 */ /* 0x041fe4000f8e02ff */
[----:B-1----:R-:W-:Y:S01]  /*03b0*/  IMAD R18, R3, UR5, RZ ;  /* 0x0000000503127c24 */ /* 0x002fe2000f8e02ff */
[----:B------:R-:W-:Y:S06]  /*03c0*/  BRA `(.L_x_481) ;  /* 0x0000000000247947 */ /* 0x000fec0003800000 */
.L_x_480:
[----:B------:R-:W1:Y:S08]  /*03d0*/  LDC R17, c[0x0][0x3bc] ;  /* 0x0000ef00ff117b82 */ /* 0x000e700000000800 */
[----:B------:R-:W2:Y:S08]  /*03e0*/  LDC R3, c[0x0][0x3cc] ;  /* 0x0000f300ff037b82 */ /* 0x000eb00000000800 */
[----:B------:R-:W3:Y:S08]  /*03f0*/  LDC R0, c[0x0][0x3c0] ;  /* 0x0000f000ff007b82 */ /* 0x000ef00000000800 */
[----:B------:R-:W4:Y:S01]  /*0400*/  LDC R2, c[0x0][0x3d0] ;  /* 0x0000f400ff027b82 */ /* 0x000f220000000800 */
[----:B-1----:R-:W-:-:S07]  /*0410*/  IMAD R17, R16, R17, RZ ;  /* 0x0000001110117224 */ /* 0x002fce00078e02ff */
[----:B------:R-:W1:Y:S01]  /*0420*/  LDC R19, c[0x0][0x3ac] ;  /* 0x0000eb00ff137b82 */ /* 0x000e620000000800 */
[----:B--2---:R-:W-:Y:S02]  /*0430*/  IMAD R18, R16, R3, RZ ;  /* 0x0000000310127224 */ /* 0x004fe400078e02ff */
[C---:B---3--:R-:W-:Y:S02]  /*0440*/  IMAD R17, R5.reuse, R0, R17 ;  /* 0x0000000005117224 */ /* 0x048fe400078e0211 */
[----:B----4-:R-:W-:-:S07]  /*0450*/  IMAD R18, R5, R2, R18 ;  /* 0x0000000205127224 */ /* 0x010fce00078e0212 */
.L_x_481:
[----:B------:R-:W2:Y:S02]  /*0460*/  LDCU UR4, c[0x0][0x3a4] ;  /* 0x00007480ff0477ac */ /* 0x000ea40008000800 */
[----:B--2---:R-:W-:-:S09]  /*0470*/  UISETP.GE.AND UP0, UPT, UR4, 0x2, UPT ;  /* 0x000000020400788c */ /* 0x004fd2000bf06270 */
[----:B------:R-:W-:Y:S05]  /*0480*/  BRA.U !UP0, `(.L_x_482) ;  /* 0x0000000108887547 */ /* 0x000fea000b800000 */
[----:B-1----:R-:W-:-:S04]  /*0490*/  LOP3.LUT R0, R19, 0x1, RZ, 0xc0, !PT ;  /* 0x0000000113007812 */ /* 0x002fc800078ec0ff */
[----:B------:R-:W-:-:S13]  /*04a0*/  ISETP.NE.U32.AND P0, PT, R0, 0x1, PT ;  /* 0x000000010000780c */ /* 0x000fda0003f05070 */
[----:B------:R-:W-:Y:S05]  /*04b0*/  @P0 BRA `(.L_x_483) ;  /* 0x0000000000400947 */ /* 0x000fea0003800000 */
[----:B------:R-:W-:Y:S01]  /*04c0*/  MOV R2, 0x0 ;  /* 0x0000000000027802 */ /* 0x000fe20000000f00 */
[----:B------:R-:W1:Y:S01]  /*04d0*/  LDCU.64 UR4, c[0x4][0x68] ;  /* 0x01000d00ff0477ac */ /* 0x000e620008000a00 */
[----:B------:R-:W-:Y:S02]  /*04e0*/  HFMA2 R8, -RZ, RZ, 0, 1.204013824462890625e-05 ;  /* 0x000000caff087431 */ /* 0x000fe400000001ff */
[----:B------:R-:W-:Y:S01]  /*04f0*/  IMAD.MOV.U32 R12, RZ, RZ, 0x1 ;  /* 0x00000001ff0c7424 */ /* 0x000fe200078e00ff */
[----:B------:R-:W2:Y:S01]  /*0500*/  LDCU.64 UR6, c[0x4][0x70] ;  /* 0x01000e00ff0677ac */ /* 0x000ea20008000a00 */
[----:B------:R-:W3:Y:S01]  /*0510*/  LDC.64 R2, c[0x4][R2] ;  /* 0x0100000002027b82 */ /* 0x000ee20000000a00 */
[----:B------:R-:W-:Y:S01]  /*0520*/  IMAD.MOV.U32 R13, RZ, RZ, RZ ;  /* 0x000000ffff0d7224 */ /* 0x000fe200078e00ff */
[----:B------:R-:W4:Y:S01]  /*0530*/  LDCU.64 UR8, c[0x4][0x30] ;  /* 0x01000600ff0877ac */ /* 0x000f220008000a00 */
[----:B-1----:R-:W-:Y:S01]  /*0540*/  MOV R4, UR4 ;  /* 0x0000000400047c02 */ /* 0x002fe20008000f00 */
[----:B------:R-:W-:-:S02]  /*0550*/  IMAD.U32 R5, RZ, RZ, UR5 ;  /* 0x00000005ff057e24 */ /* 0x000fc4000f8e00ff */
[----:B--2---:R-:W-:Y:S01]  /*0560*/  IMAD.U32 R6, RZ, RZ, UR6 ;  /* 0x00000006ff067e24 */ /* 0x004fe2000f8e00ff */
[----:B------:R-:W-:Y:S01]  /*0570*/  MOV R7, UR7 ;  /* 0x0000000700077c02 */ /* 0x000fe20008000f00 */
[----:B----4-:R-:W-:Y:S02]  /*0580*/  IMAD.U32 R10, RZ, RZ, UR8 ;  /* 0x00000008ff0a7e24 */ /* 0x010fe4000f8e00ff */
[----:B------:R-:W-:-:S07]  /*0590*/  IMAD.U32 R11, RZ, RZ, UR9 ;  /* 0x00000009ff0b7e24 */ /* 0x000fce000f8e00ff */
[----:B------:R-:W-:-:S07]  /*05a0*/  LEPC R20, `(.L_x_483) ;  /* 0x000000001014794e */ /* 0x000fce0000000000 */
[----:B0--3--:R-:W-:Y:S05]  /*05b0*/  CALL.ABS.NOINC R2 ;  /* 0x0000000002007343 */ /* 0x009fea0003c00000 */
.L_x_483:
[----:B------:R-:W-:-:S04]  /*05c0*/  LEA.HI R0, R19, R19, RZ, 0x1 ;  /* 0x0000001313007211 */ /* 0x000fc800078f08ff */
[----:B------:R-:W-:-:S04]  /*05d0*/  SHF.R.S32.HI R5, RZ, 0x1, R0 ;  /* 0x00000001ff057819 */ /* 0x000fc80000011400 */
[----:B------:R-:W-:-:S13]  /*05e0*/  ISETP.GE.AND P0, PT, R16, R5, PT ;  /* 0x000000051000720c */ /* 0x000fda0003f06270 */
[----:B------:R-:W1:Y:S02]  /*05f0*/  @!P0 LDC R0, c[0x0][0x3a8] ;  /* 0x0000ea00ff008b82 */ /* 0x000e640000000800 */
[----:B-1----:R-:W-:-:S05]  /*0600*/  @!P0 IMAD R0, R19, R0, RZ ;  /* 0x0000000013008224 */ /* 0x002fca00078e02ff */
[----:B------:R-:W-:-:S04]  /*0610*/  @!P0 LEA.HI R3, R0, R0, RZ, 0x1 ;  /* 0x0000000000038211 */ /* 0x000fc800078f08ff */
[----:B------:R-:W-:Y:S01]  /*0620*/  @!P0 LEA.HI.SX32 R16, R3, R16, 0x1f ;  /* 0x0000001003108211 */ /* 0x000fe200078ffaff */
[----:B------:R-:W-:Y:S06]  /*0630*/  @!P0 BRA `(.L_x_482) ;  /* 0x00000000001c8947 */ /* 0x000fec0003800000 */
[----:B------:R-:W1:Y:S08]  /*0640*/  LDC R0, c[0x0][0x3a8] ;  /* 0x0000ea00ff007b82 */ /* 0x000e700000000800 */
[----:B------:R-:W2:Y:S01]  /*0650*/  LDC R2, c[0x0][0x3a4] ;  /* 0x0000e900ff027b82 */ /* 0x000ea20000000800 */
[----:B-1----:R-:W-:-:S05]  /*0660*/  IMAD R0, R19, R0, R19 ;  /* 0x0000000013007224 */ /* 0x002fca00078e0213 */
[----:B------:R-:W-:Y:S01]  /*0670*/  LEA.HI R0, R0, R0, RZ, 0x1 ;  /* 0x0000000000007211 */ /* 0x000fe200078f08ff */
[----:B--2---:R-:W-:-:S03]  /*0680*/  IMAD R19, R19, R2, R16 ;  /* 0x0000000213137224 */ /* 0x004fc600078e0210 */
[----:B------:R-:W-:-:S04]  /*0690*/  SHF.R.S32.HI R0, RZ, 0x1, R0 ;  /* 0x00000001ff007819 */ /* 0x000fc80000011400 */
[----:B------:R-:W-:-:S07]  /*06a0*/  IADD3 R16, PT, PT, -R0, R19, -R5 ;  /* 0x0000001300107210 */ /* 0x000fce0007ffe905 */
.L_x_482:
[----:B------:R-:W2:Y:S01]  /*06b0*/  S2R R10, SR_TID.X ;  /* 0x00000000000a7919 */ /* 0x000ea20000002100 */
[----:B------:R-:W2:Y:S01]  /*06c0*/  LDC R11, c[0x0][0x364] ;  /* 0x0000d900ff0b7b82 */ /* 0x000ea20000000800 */
[----:B------:R-:W3:Y:S01]  /*06d0*/  LDCU UR4, c[0x0][0x3b8] ;  /* 0x00007700ff0477ac */ /* 0x000ee20008000800 */
[----:B------:R-:W2:Y:S06]  /*06e0*/  S2R R7, SR_TID.Y ;  /* 0x0000000000077919 */ /* 0x000eac0000002200 */
[----:B------:R-:W4:Y:S01]  /*06f0*/  S2UR UR5, SR_CgaCtaId ;  /* 0x00000000000579c3 */ /* 0x000f220000008800 */
[----:B---3--:R-:W-:Y:S01]  /*0700*/  MOV R5, UR4 ;  /* 0x0000000400057c02 */ /* 0x008fe20008000f00 */
[----:B------:R-:W-:-:S02]  /*0710*/  UMOV UR4, 0x400 ;  /* 0x0000040000047882 */ /* 0x000fc40000000000 */
[----:B----4-:R-:W-:Y:S01]  /*0720*/  ULEA UR4, UR5, UR4, 0x18 ;  /* 0x0000000405047291 */ /* 0x010fe2000f8ec0ff */
[----:B--2---:R-:W-:-:S05]  /*0730*/  IMAD R14, R10, R11, R7 ;  /* 0x0000000b0a0e7224 */ /* 0x004fca00078e0207 */
[----:B------:R-:W-:Y:S02]  /*0740*/  LEA R12, R5, UR4, 0x2 ;  /* 0x00000004050c7c11 */ /* 0x000fe4000f8e10ff */
[----:B------:R-:W-:-:S13]  /*0750*/  ISETP.GE.AND P0, PT, R14, R5, PT ;  /* 0x000000050e00720c */ /* 0x000fda0003f06270 */
[----:B------:R-:W-:Y:S05]  /*0760*/  @P0 BRA `(.L_x_484) ;  /* 0x0000000400a00947 */ /* 0x000fea0003800000 */
.L_x_489:
[----:B------:R-:W2:Y:S01]  /*0770*/  LDCU UR4, c[0x0][0x3b8] ;  /* 0x00007700ff0477ac */ /* 0x000ea20008000800 */
[----:B------:R-:W3:Y:S01]  /*0780*/  LDC.64 R8, c[0x0][0x390] ;  /* 0x0000e400ff087b82 */ /* 0x000ee20000000a00 */
[----:B--2---:R-:W-:-:S04]  /*0790*/  IMAD.U32 R5, RZ, RZ, UR4 ;  /* 0x00000004ff057e24 */ /* 0x004fc8000f8e00ff */
[----:B------:R-:W-:-:S04]  /*07a0*/  IMAD R3, R16, R5, R14 ;  /* 0x0000000510037224 */ /* 0x000fc800078e020e */
[----:B---3--:R-:W-:-:S05]  /*07b0*/  IMAD.WIDE R8, R3, 0x4, R8 ;  /* 0x0000000403087825 */ /* 0x008fca00078e0208 */
[----:B0-----:R-:W2:Y:S01]  /*07c0*/  LDG.E R13, desc[UR36][R8.64] ;  /* 0x00000024080d7981 */ /* 0x001ea2000c1e1900 */
        /* <DEDUP_REMOVED lines=13> */
[----:B------:R-:W0:Y:S01]  /*08a0*/  LDCU.64 UR4, c[0x4][0x78] ;  /* 0x01000f00ff0477ac */ /* 0x000e220008000a00 */
[----:B------:R-:W-:Y:S01]  /*08b0*/  SHF.L.U32 R2, R13, 0x8, RZ ;  /* 0x000000080d027819 */ /* 0x000fe200000006ff */
[----:B------:R-:W-:Y:S01]  /*08c0*/  BSSY.RECONVERGENT B1, `(.L_x_487) ;  /* 0x0000013000017945 */ /* 0x000fe20003800200 */
[----:B------:R-:W-:Y:S01]  /*08d0*/  MOV R6, RZ ;  /* 0x000000ff00067202 */ /* 0x000fe20000000f00 */
[----:B-1----:R-:W-:Y:S01]  /*08e0*/  IMAD.MOV.U32 R19, RZ, RZ, RZ ;  /* 0x000000ffff137224 */ /* 0x002fe200078e00ff */
[----:B------:R-:W-:Y:S01]  /*08f0*/  MOV R0, R1 ;  /* 0x0000000100007202 */ /* 0x000fe20000000f00 */
[----:B------:R-:W-:Y:S01]  /*0900*/  IMAD.MOV.U32 R4, RZ, RZ, RZ ;  /* 0x000000ffff047224 */ /* 0x000fe200078e00ff */
[----:B------:R-:W-:Y:S01]  /*0910*/  LOP3.LUT R21, R2, 0x80000000, RZ, 0xfc, !PT ;  /* 0x8000000002157812 */ /* 0x000fe200078efcff */
[----:B0-----:R-:W-:Y:S02]  /*0920*/  IMAD.U32 R8, RZ, RZ, UR4 ;  /* 0x00000004ff087e24 */ /* 0x001fe4000f8e00ff */
[----:B------:R-:W-:-:S07]  /*0930*/  IMAD.U32 R9, RZ, RZ, UR5 ;  /* 0x00000005ff097e24 */ /* 0x000fce000f8e00ff */
.L_x_488:
[----:B------:R0:W2:Y:S01]  /*0940*/  LDG.E.CONSTANT R2, desc[UR36][R8.64] ;  /* 0x0000002408027981 */ /* 0x0000a2000c1e9900 */
[----:B------:R-:W-:-:S05]  /*0950*/  VIADD R4, R4, 0x1 ;  /* 0x0000000104047836 */ /* 0x000fca0000000000 */
[----:B------:R-:W-:Y:S02]  /*0960*/  ISETP.NE.AND P0, PT, R4, 0x6, PT ;  /* 0x000000060400780c */ /* 0x000fe40003f05270 */
[----:B0-----:R-:W-:-:S04]  /*0970*/  IADD3 R8, P2, PT, R8, 0x4, RZ ;  /* 0x0000000408087810 */ /* 0x001fc80007f5e0ff */
[----:B------:R-:W-:Y:S01]  /*0980*/  IADD3.X R9, PT, PT, RZ, R9, RZ, P2, !PT ;  /* 0x00000009ff097210 */ /* 0x000fe200017fe4ff */
[----:B--2---:R-:W-:-:S03]  /*0990*/  IMAD.WIDE.U32 R2, R2, R21, RZ ;  /* 0x0000001502027225 */ /* 0x004fc600078e00ff */
[----:B------:R-:W-:-:S05]  /*09a0*/  IADD3 R15, P1, PT, R2, R6, RZ ;  /* 0x00000006020f7210 */ /* 0x000fca0007f3e0ff */
[----:B------:R0:W-:Y:S01]  /*09b0*/  STL [R0], R15 ;  /* 0x0000000f00007387 */ /* 0x0001e20000100800 */
[----:B------:R-:W-:Y:S02]  /*09c0*/  IMAD.X R6, R3, 0x1, R19, P1 ;  /* 0x0000000103067824 */ /* 0x000fe400008e0613 */
[----:B0-----:R-:W-:Y:S01]  /*09d0*/  VIADD R0, R0, 0x4 ;  /* 0x0000000400007836 */ /* 0x001fe20000000000 */
[----:B------:R-:W-:Y:S06]  /*09e0*/  @P0 BRA `(.L_x_488) ;  /* 0xfffffffc00d40947 */ /* 0x000fec000383ffff */
[----:B------:R-:W-:Y:S05]  /*09f0*/  BSYNC.RECONVERGENT B1 ;  /* 0x0000000000017941 */ /* 0x000fea0003800200 */
.L_x_487:
[----:B------:R-:W-:Y:S01]  /*0a00*/  SHF.R.U32.HI R4, RZ, 0x17, R13 ;  /* 0x00000017ff047819 */ /* 0x000fe2000001160d */
[----:B------:R0:W-:Y:S03]  /*0a10*/  STL [R1+0x18], R6 ;  /* 0x0000180601007387 */ /* 0x0001e60000100800 */
[C---:B------:R-:W-:Y:S02]  /*0a20*/  LOP3.LUT R0, R4.reuse, 0xe0, RZ, 0xc0, !PT ;  /* 0x000000e004007812 */ /* 0x040fe400078ec0ff */
        /* <DEDUP_REMOVED lines=16> */
[----:B------:R-:W-:Y:S02]  /*0b30*/  LOP3.LUT R13, R2, R13, RZ, 0x3c, !PT ;  /* 0x0000000d020d7212 */ /* 0x000fe400078e3cff */
[C---:B------:R-:W-:Y:S02]  /*0b40*/  LOP3.LUT R8, R4.reuse, R3, RZ, 0x3c, !PT ;  /* 0x0000000304087212 */ /* 0x040fe400078e3cff */
[----:B------:R-:W-:Y:S02]  /*0b50*/  LOP3.LUT R9, R4, R2, RZ, 0x3c, !PT ;  /* 0x0000000204097212 */ /* 0x000fe400078e3cff */
[----:B------:R-:W-:Y:S02]  /*0b60*/  SHF.R.U32.HI R3, RZ, 0x1e, R0 ;  /* 0x0000001eff037819 */ /* 0x000fe40000011600 */
[----:B------:R-:W-:Y:S02]  /*0b70*/  ISETP.GE.AND P1, PT, R13, RZ, PT ;  /* 0x000000ff0d00720c */ /* 0x000fe40003f26270 */
[----:B------:R-:W1:Y:S01]  /*0b80*/  I2F.F64.S64 R8, R8 ;  /* 0x0000000800087312 */ /* 0x000e620000301c00 */
[----:B------:R-:W-:-:S05]  /*0b90*/  LEA.HI R2, R2, R3, RZ, 0x1 ;  /* 0x0000000302027211 */ /* 0x000fca00078f08ff */
[----:B------:R-:W-:-:S04]  /*0ba0*/  IMAD.MOV R0, RZ, RZ, -R2 ;  /* 0x000000ffff007224 */ /* 0x000fc800078e0a02 */
[----:B------:R-:W-:Y:S01]  /*0bb0*/  @!P0 IMAD.MOV.U32 R2, RZ, RZ, R0 ;  /* 0x000000ffff028224 */ /* 0x000fe200078e0000 */
[----:B-1----:R-:W-:-:S10]  /*0bc0*/  DMUL R20, R8, UR4 ;  /* 0x0000000408147c28 */ /* 0x002fd40008000000 */
[----:B------:R-:W1:Y:S02]  /*0bd0*/  F2F.F32.F64 R20, R20 ;  /* 0x0000001400147310 */ /* 0x000e640000301000 */
[----:B01----:R-:W-:-:S07]  /*0be0*/  FSEL R0, -R20, R20, !P1 ;  /* 0x0000001414007208 */ /* 0x003fce0004800100 */
.L_x_486:
[----:B------:R-:W-:Y:S05]  /*0bf0*/  BSYNC.RECONVERGENT B0 ;  /* 0x0000000000007941 */ /* 0x000fea0003800200 */
.L_x_485:
[----:B------:R-:W0:Y:S01]  /*0c00*/  S2UR UR5, SR_CgaCtaId ;  /* 0x00000000000579c3 */ /* 0x000e220000008800 */
[----:B------:R-:W-:Y:S01]  /*0c10*/  MOV R4, 0x37cbac00 ;  /* 0x37cbac0000047802 */ /* 0x000fe20000000f00 */
        /* <DEDUP_REMOVED lines=13> */
[----:B------:R-:W-:Y:S01]  /*0cf0*/  VIADD R3, R2, 0x1 ;  /* 0x0000000102037836 */ /* 0x000fe20000000000 */
[----:B------:R-:W-:Y:S01]  /*0d00*/  ISETP.NE.U32.AND P0, PT, R0, 0x1, PT ;  /* 0x000000010000780c */ /* 0x000fe20003f05070 */
[----:B0-----:R-:W-:-:S03]  /*0d10*/  ULEA UR4, UR5, UR4, 0x18 ;  /* 0x0000000405047291 */ /* 0x001fc6000f8ec0ff */
[----:B------:R-:W-:Y:S01]  /*0d20*/  FSEL R0, R4, R9, !P0 ;  /* 0x0000000904007208 */ /* 0x000fe20004000000 */
[----:B------:R-:W0:Y:S01]  /*0d30*/  LDCU UR5, c[0x0][0x360] ;  /* 0x00006c00ff0577ac */ /* 0x000e220008000800 */
[----:B------:R-:W-:Y:S02]  /*0d40*/  LOP3.LUT P2, RZ, R3, 0x2, RZ, 0xc0, !PT ;  /* 0x0000000203ff7812 */ /* 0x000fe4000784c0ff */
[----:B------:R-:W-:Y:S02]  /*0d50*/  FSEL R4, R9, R4, !P0 ;  /* 0x0000000409047208 */ /* 0x000fe40004000000 */
[----:B------:R-:W-:Y:S02]  /*0d60*/  LEA R3, R14, R12, 0x2 ;  /* 0x0000000c0e037211 */ /* 0x000fe400078e10ff */
[----:B------:R-:W-:Y:S02]  /*0d70*/  FSEL R0, R0, -R0, !P1 ;  /* 0x8000000000007208 */ /* 0x000fe40004800000 */
[----:B------:R-:W-:-:S02]  /*0d80*/  LEA R9, R14, UR4, 0x2 ;  /* 0x000000040e097c11 */ /* 0x000fc4000f8e10ff */
[----:B------:R-:W-:Y:S01]  /*0d90*/  FSEL R4, R4, -R4, !P2 ;  /* 0x8000000404047208 */ /* 0x000fe20005000000 */
[----:B------:R2:W-:Y:S04]  /*0da0*/  STS [R3], R0 ;  /* 0x0000000003007388 */ /* 0x0005e80000000800 */
[----:B------:R2:W-:Y:S01]  /*0db0*/  STS [R9], R4 ;  /* 0x0000000409007388 */ /* 0x0005e20000000800 */
[----:B0-----:R-:W-:-:S05]  /*0dc0*/  IMAD R14, R11, UR5, R14 ;  /* 0x000000050b0e7c24 */ /* 0x001fca000f8e020e */
[----:B------:R-:W-:-:S13]  /*0dd0*/  ISETP.GE.AND P0, PT, R14, R5, PT ;  /* 0x000000050e00720c */ /* 0x000fda0003f06270 */
[----:B--2---:R-:W-:Y:S05]  /*0de0*/  @!P0 BRA `(.L_x_489) ;  /* 0xfffffff800608947 */ /* 0x004fea000383ffff */
.L_x_484:
[----:B------:R-:W-:Y:S05]  /*0df0*/  WARPSYNC.ALL ;  /* 0x0000000000007948 */ /* 0x000fea0003800000 */
[----:B------:R-:W2:Y:S01]  /*0e00*/  LDCU UR4, c[0x0][0x3b0] ;  /* 0x00007600ff0477ac */ /* 0x000ea20008000800 */
[----:B------:R-:W-:Y:S01]  /*0e10*/  BSSY.RECONVERGENT B0, `(.L_x_490) ;  /* 0x000007a000007945 */ /* 0x000fe20003800200 */
[----:B------:R-:W-:Y:S01]  /*0e20*/  BAR.SYNC.DEFER_BLOCKING 0x0 ;  /* 0x0000000000007b1d */ /* 0x000fe20000010000 */
[----:B--2---:R-:W-:-:S13]  /*0e30*/  ISETP.GE.AND P0, PT, R7, UR4, PT ;  /* 0x0000000407007c0c */ /* 0x004fda000bf06270 */
[----:B------:R-:W-:Y:S05]  /*0e40*/  @P0 BRA `(.L_x_491) ;  /* 0x0000000400d80947 */ /* 0x000fea0003800000 */
[----:B------:R-:W2:Y:S01]  /*0e50*/  LDCU.U8 UR4, c[0x0][0x3a0] ;  /* 0x00007400ff0477ac */ /* 0x000ea20008000000 */
[----:B------:R-:W3:Y:S01]  /*0e60*/  LDC R0, c[0x0][0x360] ;  /* 0x0000d800ff007b82 */ /* 0x000ee20000000800 */
[----:B------:R-:W-:-:S04]  /*0e70*/  LEA.HI R4, R5, R5, RZ, 0x1 ;  /* 0x0000000505047211 */ /* 0x000fc800078f08ff */
[----:B------:R-:W-:Y:S01]  /*0e80*/  SHF.R.S32.HI R4, RZ, 0x1, R4 ;  /* 0x00000001ff047819 */ /* 0x000fe20000011404 */
[----:B--2---:R-:W-:-:S04]  /*0e90*/  UPRMT UR4, UR4, 0x8880, URZ ;  /* 0x0000888004047896 */ /* 0x004fc800080000ff */
[----:B------:R-:W-:-:S09]  /*0ea0*/  UISETP.NE.AND UP0, UPT, UR4, URZ, UPT ;  /* 0x000000ff0400728c */ /* 0x000fd2000bf05270 */
[----:B------:R-:W-:Y:S05]  /*0eb0*/  BRA.U !UP0, `(.L_x_492) ;  /* 0x0000000108d87547 */ /* 0x000fea000b800000 */
[----:B------:R-:W-:-:S07]  /*0ec0*/  IMAD.MOV.U32 R6, RZ, RZ, R7 ;  /* 0x000000ffff067224 */ /* 0x000fce00078e0007 */
.L_x_496:
[----:B------:R-:W2:Y:S01]  /*0ed0*/  LDCU UR4, c[0x0][0x3b8] ;  /* 0x00007700ff0477ac */ /* 0x000ea20008000800 */
[----:B------:R-:W-:Y:S01]  /*0ee0*/  BSSY.RECONVERGENT B1, `(.L_x_493) ;  /* 0x000002e000017945 */ /* 0x000fe20003800200 */
[----:B--2---:R-:W-:-:S05]  /*0ef0*/  IMAD.U32 R5, RZ, RZ, UR4 ;  /* 0x00000004ff057e24 */ /* 0x004fca000f8e00ff */
[----:B------:R-:W-:-:S13]  /*0f00*/  ISETP.GE.AND P0, PT, R10, R5, PT ;  /* 0x000000050a00720c */ /* 0x000fda0003f06270 */
[----:B------:R-:W-:Y:S05]  /*0f10*/  @P0 BRA `(.L_x_494) ;  /* 0x0000000000a80947 */ /* 0x000fea0003800000 */
[----:B------:R-:W2:Y:S01]  /*0f20*/  S2R R5, SR_CgaCtaId ;  /* 0x0000000000057919 */ /* 0x000ea20000008800 */
[----:B------:R-:W4:Y:S01]  /*0f30*/  LDC R16, c[0x0][0x3c8] ;  /* 0x0000f200ff107b82 */ /* 0x000f220000000800 */
[----:B------:R-:W1:Y:S01]  /*0f40*/  LDCU UR4, c[0x0][0x3c4] ;  /* 0x00007880ff0477ac */ /* 0x000e620008000800 */
[----:B------:R-:W-:Y:S02]  /*0f50*/  MOV R22, 0x400 ;  /* 0x0000040000167802 */ /* 0x000fe40000000f00 */
[----:B------:R-:W-:Y:S01]  /*0f60*/  MOV R13, R10 ;  /* 0x0000000a000d7202 */ /* 0x000fe20000000f00 */
[----:B------:R-:W5:Y:S03]  /*0f70*/  LDCU UR5, c[0x0][0x3d4] ;  /* 0x00007a80ff0577ac */ /* 0x000f660008000800 */
[----:B------:R-:W0:Y:S08]  /*0f80*/  LDC.64 R8, c[0x0][0x380] ;  /* 0x0000e000ff087b82 */ /* 0x000e300000000a00 */
[----:B------:R-:W0:Y:S01]  /*0f90*/  LDC.64 R2, c[0x0][0x398] ;  /* 0x0000e600ff027b82 */ /* 0x000e220000000a00 */
[----:B-1----:R-:W-:-:S02]  /*0fa0*/  IMAD R19, R6, UR4, R17 ;  /* 0x0000000406137c24 */ /* 0x002fc4000f8e0211 */
[----:B-----5:R-:W-:Y:S01]  /*0fb0*/  IMAD R24, R6, UR5, R18 ;  /* 0x0000000506187c24 */ /* 0x020fe2000f8e0212 */
[----:B--2---:R-:W-:-:S07]  /*0fc0*/  LEA R22, R5, R22, 0x18 ;  /* 0x0000001605167211 */ /* 0x004fce00078ec0ff */
.L_x_495:
[C---:B------:R-:W-:Y:S01]  /*0fd0*/  LOP3.LUT R4, R13.reuse, 0x1, RZ, 0xc0, !PT ;  /* 0x000000010d047812 */ /* 0x040fe200078ec0ff */
[C---:B----4-:R-:W-:Y:S02]  /*0fe0*/  IMAD R21, R13.reuse, R16, R19 ;  /* 0x000000100d157224 */ /* 0x050fe400078e0213 */
[----:B------:R-:W-:Y:S01]  /*0ff0*/  IMAD R25, R13, 0x4, R12 ;  /* 0x000000040d197824 */ /* 0x000fe200078e020c */
[----:B------:R-:W-:Y:S01]  /*1000*/  ISETP.NE.U32.AND P0, PT, R4, 0x1, PT ;  /* 0x000000010400780c */ /* 0x000fe20003f05070 */
[----:B0-----:R-:W-:Y:S01]  /*1010*/  IMAD.WIDE R4, R21, 0x2, R8 ;  /* 0x0000000215047825 */ /* 0x001fe200078e0208 */
[----:B------:R-:W-:Y:S01]  /*1020*/  LEA R23, R13, R22, 0x2 ;  /* 0x000000160d177211 */ /* 0x000fe200078e10ff */
[----:B------:R-:W0:Y:S01]  /*1030*/  LDCU UR4, c[0x0][0x3d8] ;  /* 0x00007b00ff0477ac */ /* 0x000e220008000800 */
[----:B------:R-:W1:Y:S04]  /*1040*/  LDCU UR5, c[0x0][0x3b8] ;  /* 0x00007700ff0577ac */ /* 0x000e680008000800 */
[----:B------:R-:W-:Y:S05]  /*1050*/  LDS R23, [R23] ;  /* 0x0000000017177984 */ /* 0x000fea0000000800 */
[----:B------:R-:W-:Y:S01]  /*1060*/  @!P0 IMAD.IADD R21, R21, 0x1, -R16 ;  /* 0x0000000115158824 */ /* 0x000fe200078e0a10 */
[----:B------:R-:W-:Y:S01]  /*1070*/  @P0 LDS R27, [R25+0x4] ;  /* 0x00000400191b0984 */ /* 0x000fe20000000800 */
[----:B------:R-:W-:-:S03]  /*1080*/  @P0 IMAD.WIDE R14, R16, 0x2, R4 ;  /* 0x00000002100e0825 */ /* 0x000fc600078e0204 */
[----:B------:R1:W2:Y:S01]  /*1090*/  LDG.E.U16 R4, desc[UR36][R4.64] ;  /* 0x0000002404047981 */ /* 0x0002a2000c1e1500 */
[----:B------:R-:W-:-:S03]  /*10a0*/  @!P0 IMAD.WIDE R20, R21, 0x2, R8 ;  /* 0x0000000215148825 */ /* 0x000fc600078e0208 */
[----:B------:R-:W4:Y:S04]  /*10b0*/  @P0 LDG.E.U16 R14, desc[UR36][R14.64] ;  /* 0x000000240e0e0981 */ /* 0x000f28000c1e1500 */
[----:B------:R-:W5:Y:S04]  /*10c0*/  @!P0 LDG.E.U16 R20, desc[UR36][R20.64] ;  /* 0x0000002414148981 */ /* 0x000f68000c1e1500 */
[----:B------:R-:W3:Y:S01]  /*10d0*/  @!P0 LDS R28, [R25+-0x4] ;  /* 0xfffffc00191c8984 */ /* 0x000ee20000000800 */
[----:B-1----:R-:W-:Y:S01]  /*10e0*/  MOV R5, UR5 ;  /* 0x0000000500057c02 */ /* 0x002fe20008000f00 */
[----:B---3--:R-:W-:Y:S01]  /*10f0*/  @!P0 FADD R27, -R28, -RZ ;  /* 0x800000ff1c1b8221 */ /* 0x008fe20000000100 */
[----:B----4-:R-:W-:Y:S01]  /*1100*/  @P0 IMAD.U32 R26, R14, 0x10000, RZ ;  /* 0x000100000e1a0824 */ /* 0x010fe200078e00ff */
[----:B-----5:R-:W-:Y:S01]  /*1110*/  @!P0 SHF.L.U32 R26, R20, 0x10, RZ ;  /* 0x00000010141a8819 */ /* 0x020fe200000006ff */
[----:B--2---:R-:W-:-:S04]  /*1120*/  IMAD.U32 R15, R4, 0x10000, RZ ;  /* 0x00010000040f7824 */ /* 0x004fc800078e00ff */
[----:B------:R-:W-:-:S04]  /*1130*/  FMUL R26, R27, R26 ;  /* 0x0000001a1b1a7220 */ /* 0x000fc80000400000 */
[----:B------:R-:W-:Y:S01]  /*1140*/  FFMA R26, R15, R23, R26 ;  /* 0x000000170f1a7223 */ /* 0x000fe2000000001a */
[----:B0-----:R-:W-:-:S04]  /*1150*/  IMAD R15, R13, UR4, R24 ;  /* 0x000000040d0f7c24 */ /* 0x001fc8000f8e0218 */
[----:B------:R-:W-:Y:S01]  /*1160*/  F2FP.BF16.F32.PACK_AB R26, RZ, R26 ;  /* 0x0000001aff1a723e */ /* 0x000fe200000010ff */
[----:B------:R-:W-:-:S04]  /*1170*/  IMAD.WIDE R14, R15, 0x2, R2 ;  /* 0x000000020f0e7825 */ /* 0x000fc800078e0202 */
[----:B------:R-:W-:Y:S01]  /*1180*/  IMAD.IADD R13, R0, 0x1, R13 ;  /* 0x00000001000d7824 */ /* 0x000fe200078e020d */
[----:B------:R2:W-:Y:S04]  /*1190*/  STG.E.U16 desc[UR36][R14.64], R26 ;  /* 0x0000001a0e007986 */ /* 0x0005e8000c101524 */
[----:B------:R-:W-:-:S13]  /*11a0*/  ISETP.GE.AND P0, PT, R13, R5, PT ;  /* 0x000000050d00720c */ /* 0x000fda0003f06270 */
[----:B--2---:R-:W-:Y:S05]  /*11b0*/  @!P0 BRA `(.L_x_495) ;  /* 0xfffffffc00848947 */ /* 0x004fea000383ffff */
.L_x_494:
[----:B0-----:R-:W-:Y:S05]  /*11c0*/  BSYNC.RECONVERGENT B1 ;  /* 0x0000000000017941 */ /* 0x001fea0003800200 */
.L_x_493:
[----:B------:R-:W0:Y:S01]  /*11d0*/  LDCU UR4, c[0x0][0x3b0] ;  /* 0x00007600ff0477ac */ /* 0x000e220008000800 */
[----:B------:R-:W-:-:S04]  /*11e0*/  IADD3 R6, PT, PT, R11, R6, RZ ;  /* 0x000000060b067210 */ /* 0x000fc80007ffe0ff */
[----:B0-----:R-:W-:-:S13]  /*11f0*/  ISETP.GE.AND P0, PT, R6, UR4, PT ;  /* 0x0000000406007c0c */ /* 0x001fda000bf06270 */
[----:B------:R-:W-:Y:S05]  /*1200*/  @!P0 BRA `(.L_x_496) ;  /* 0xfffffffc00308947 */ /* 0x000fea000383ffff */
[----:B------:R-:W-:Y:S05]  /*1210*/  BRA `(.L_x_491) ;  /* 0x0000000000e47947 */ /* 0x000fea0003800000 */
.L_x_492:
[----:B------:R-:W2:Y:S01]  /*1220*/  LDCU UR4, c[0x0][0x3c8] ;  /* 0x00007900ff0477ac */ /* 0x000ea20008000800 */
[----:B------:R-:W-:Y:S01]  /*1230*/  IMAD.IADD R13, R4, 0x1, -R5 ;  /* 0x00000001040d7824 */ /* 0x000fe200078e0a05 */
[----:B------:R-:W-:-:S03]  /*1240*/  MOV R6, R7 ;  /* 0x0000000700067202 */ /* 0x000fc60000000f00 */
[----:B--2---:R-:W-:-:S07]  /*1250*/  IMAD R13, R13, UR4, RZ ;  /* 0x000000040d0d7c24 */ /* 0x004fce000f8e02ff */
.L_x_500:
[----:B--2---:R-:W2:Y:S01]  /*1260*/  LDCU UR4, c[0x0][0x3b8] ;  /* 0x00007700ff0477ac */ /* 0x004ea20008000800 */
[----:B------:R-:W-:Y:S01]  /*1270*/  BSSY.RECONVERGENT B1, `(.L_x_497) ;  /* 0x000002f000017945 */ /* 0x000fe20003800200 */
[----:B--2---:R-:W-:-:S05]  /*1280*/  IMAD.U32 R5, RZ, RZ, UR4 ;  /* 0x00000004ff057e24 */ /* 0x004fca000f8e00ff */
[----:B------:R-:W-:-:S13]  /*1290*/  ISETP.GE.AND P0, PT, R10, R5, PT ;  /* 0x000000050a00720c */ /* 0x000fda0003f06270 */
[----:B------:R-:W-:Y:S05]  /*12a0*/  @P0 BRA `(.L_x_498) ;  /* 0x0000000000ac0947 */ /* 0x000fea0003800000 */
[----:B------:R-:W2:Y:S01]  /*12b0*/  S2R R3, SR_CgaCtaId ;  /* 0x0000000000037919 */ /* 0x000ea20000008800 */
[----:B------:R-:W4:Y:S01]  /*12c0*/  LDCU UR4, c[0x0][0x3c4] ;  /* 0x00007880ff0477ac */ /* 0x000f220008000800 */
[----:B------:R-:W-:Y:S02]  /*12d0*/  MOV R16, 0x400 ;  /* 0x0000040000107802 */ /* 0x000fe40000000f00 */
[----:B------:R-:W-:Y:S01]  /*12e0*/  MOV R23, R10 ;  /* 0x0000000a00177202 */ /* 0x000fe20000000f00 */
[----:B------:R-:W1:Y:S01]  /*12f0*/  LDCU UR5, c[0x0][0x3d4] ;  /* 0x00007a80ff0577ac */ /* 0x000e620008000800 */
[C---:B----4-:R-:W-:Y:S02]  /*1300*/  IMAD R22, R6.reuse, UR4, R17 ;  /* 0x0000000406167c24 */ /* 0x050fe4000f8e0211 */
[----:B-1----:R-:W-:Y:S01]  /*1310*/  IMAD R19, R6, UR5, R18 ;  /* 0x0000000506137c24 */ /* 0x002fe2000f8e0212 */
[----:B--2---:R-:W-:-:S07]  /*1320*/  LEA R16, R3, R16, 0x18 ;  /* 0x0000001003107211 */ /* 0x004fce00078ec0ff */
.L_x_499:
[----:B------:R-:W1:Y:S01]  /*1330*/  LDCU UR5, c[0x0][0x3b8] ;  /* 0x00007700ff0577ac */ /* 0x000e620008000800 */
[----:B--2---:R-:W2:Y:S01]  /*1340*/  LDC.64 R2, c[0x0][0x380] ;  /* 0x0000e000ff027b82 */ /* 0x004ea20000000a00 */
[----:B------:R-:W-:Y:S01]  /*1350*/  IMAD.IADD R20, R4, 0x1, R23 ;  /* 0x0000000104147824 */ /* 0x000fe200078e0217 */
[----:B------:R-:W4:Y:S01]  /*1360*/  LDCU UR4, c[0x0][0x3c8] ;  /* 0x00007900ff0477ac */ /* 0x000f220008000800 */
[----:B-1----:R-:W-:-:S04]  /*1370*/  MOV R5, UR5 ;  /* 0x0000000500057c02 */ /* 0x002fc80008000f00 */
[----:B------:R-:W-:Y:S01]  /*1380*/  ISETP.GE.AND P0, PT, R20, R5, PT ;  /* 0x000000051400720c */ /* 0x000fe20003f06270 */
[----:B----4-:R-:W-:-:S04]  /*1390*/  IMAD R9, R23, UR4, R22 ;  /* 0x0000000417097c24 */ /* 0x010fc8000f8e0216 */
[----:B--2---:R-:W-:-:S08]  /*13a0*/  IMAD.WIDE R2, R9, 0x2, R2 ;  /* 0x0000000209027825 */ /* 0x004fd000078e0202 */
[----:B------:R-:W-:Y:S01]  /*13b0*/  @!P0 IMAD R15, R4, UR4, RZ ;  /* 0x00000004040f8c24 */ /* 0x000fe2000f8e02ff */
[----:B------:R-:W1:Y:S01]  /*13c0*/  LDCU UR4, c[0x0][0x3d8] ;  /* 0x00007b00ff0477ac */ /* 0x000e620008000800 */
[----:B------:R-:W-:-:S04]  /*13d0*/  @P0 IMAD.WIDE R8, R13, 0x2, R2 ;  /* 0x000000020d080825 */ /* 0x000fc800078e0202 */
[----:B------:R-:W-:Y:S02]  /*13e0*/  @!P0 IMAD.WIDE R14, R15, 0x2, R2 ;  /* 0x000000020f0e8825 */ /* 0x000fe400078e0202 */
[----:B0-----:R-:W2:Y:S04]  /*13f0*/  @P0 LDG.E.U16 R8, desc[UR36][R8.64] ;  /* 0x0000002408080981 */ /* 0x001ea8000c1e1500 */
[----:B------:R-:W4:Y:S04]  /*1400*/  @!P0 LDG.E.U16 R14, desc[UR36][R14.64] ;  /* 0x000000240e0e8981 */ /* 0x000f28000c1e1500 */
[----:B------:R-:W5:Y:S01]  /*1410*/  LDG.E.U16 R2, desc[UR36][R2.64] ;  /* 0x0000002402027981 */ /* 0x000f62000c1e1500 */
[----:B------:R-:W-:-:S02]  /*1420*/  IMAD R27, R23, 0x4, R16 ;  /* 0x00000004171b7824 */ /* 0x000fc400078e0210 */
[----:B------:R-:W-:Y:S02]  /*1430*/  @!P0 IMAD R26, R20, 0x4, R12 ;  /* 0x00000004141a8824 */ /* 0x000fe400078e020c */
[----:B------:R-:W0:Y:S01]  /*1440*/  LDC.64 R20, c[0x0][0x398] ;  /* 0x0000e600ff147b82 */ /* 0x000e220000000a00 */
[----:B------:R-:W-:Y:S02]  /*1450*/  @P0 LEA R24, R4, R27, 0x2 ;  /* 0x0000001b04180211 */ /* 0x000fe400078e10ff */
[----:B------:R-:W-:Y:S04]  /*1460*/  LDS R27, [R27] ;  /* 0x000000001b1b7984 */ /* 0x000fe80000000800 */
[----:B------:R-:W3:Y:S02]  /*1470*/  @P0 LDS R24, [R24] ;  /* 0x0000000018180984 */ /* 0x000ee40000000800 */
[----:B---3--:R-:W-:-:S06]  /*1480*/  @P0 FADD R25, -R24, -RZ ;  /* 0x800000ff18190221 */ /* 0x008fcc0000000100 */
[----:B------:R-:W3:Y:S01]  /*1490*/  @!P0 LDS R25, [R26] ;  /* 0x000000001a198984 */ /* 0x000ee20000000800 */
[----:B--2---:R-:W-:Y:S01]  /*14a0*/  @P0 SHF.L.U32 R8, R8, 0x10, RZ ;  /* 0x0000001008080819 */ /* 0x004fe200000006ff */
[----:B----4-:R-:W-:Y:S01]  /*14b0*/  @!P0 IMAD.U32 R8, R14, 0x10000, RZ ;  /* 0x000100000e088824 */ /* 0x010fe200078e00ff */
[----:B-----5:R-:W-:-:S03]  /*14c0*/  SHF.L.U32 R3, R2, 0x10, RZ ;  /* 0x0000001002037819 */ /* 0x020fc600000006ff */
[----:B---3--:R-:W-:-:S04]  /*14d0*/  FMUL R8, R25, R8 ;  /* 0x0000000819087220 */ /* 0x008fc80000400000 */
[----:B------:R-:W-:Y:S01]  /*14e0*/  FFMA R8, R3, R27, R8 ;  /* 0x0000001b03087223 */ /* 0x000fe20000000008 */
[----:B-1----:R-:W-:Y:S02]  /*14f0*/  IMAD R3, R23, UR4, R19 ;  /* 0x0000000417037c24 */ /* 0x002fe4000f8e0213 */
[----:B------:R-:W-:Y:S02]  /*1500*/  IMAD.IADD R23, R0, 0x1, R23 ;  /* 0x0000000100177824 */ /* 0x000fe400078e0217 */
[----:B------:R-:W-:Y:S01]  /*1510*/  F2FP.BF16.F32.PACK_AB R8, RZ, R8 ;  /* 0x00000008ff08723e */ /* 0x000fe200000010ff */
[----:B0-----:R-:W-:Y:S02]  /*1520*/  IMAD.WIDE R20, R3, 0x2, R20 ;  /* 0x0000000203147825 */ /* 0x001fe400078e0214 */
[----:B------:R-:W-:-:S03]  /*1530*/  ISETP.GE.AND P0, PT, R23, R5, PT ;  /* 0x000000051700720c */ /* 0x000fc60003f06270 */
[----:B------:R2:W-:Y:S10]  /*1540*/  STG.E.U16 desc[UR36][R20.64], R8 ;  /* 0x0000000814007986 */ /* 0x0005f4000c101524 */
[----:B------:R-:W-:Y:S05]  /*1550*/  @!P0 BRA `(.L_x_499) ;  /* 0xfffffffc00748947 */ /* 0x000fea000383ffff */
.L_x_498:
[----:B0-----:R-:W-:Y:S05]  /*1560*/  BSYNC.RECONVERGENT B1 ;  /* 0x0000000000017941 */ /* 0x001fea0003800200 */
.L_x_497:
[----:B------:R-:W0:Y:S01]  /*1570*/  LDCU UR4, c[0x0][0x3b0] ;  /* 0x00007600ff0477ac */ /* 0x000e220008000800 */
[----:B------:R-:W-:-:S04]  /*1580*/  IADD3 R6, PT, PT, R11, R6, RZ ;  /* 0x000000060b067210 */ /* 0x000fc80007ffe0ff */
[----:B0-----:R-:W-:-:S13]  /*1590*/  ISETP.GE.AND P0, PT, R6, UR4, PT ;  /* 0x0000000406007c0c */ /* 0x001fda000bf06270 */
[----:B------:R-:W-:Y:S05]  /*15a0*/  @!P0 BRA `(.L_x_500) ;  /* 0xfffffffc002c8947 */ /* 0x000fea000383ffff */
.L_x_491:
[----:B0-----:R-:W-:Y:S05]  /*15b0*/  BSYNC.RECONVERGENT B0 ;  /* 0x0000000000007941 */ /* 0x001fea0003800200 */
.L_x_490:
[----:B------:R-:W0:Y:S01]  /*15c0*/  LDCU UR4, c[0x0][0x3b4] ;  /* 0x00007680ff0477ac */ /* 0x000e220008000800 */
[----:B------:R-:W-:-:S05]  /*15d0*/  IMAD.IADD R10, R10, 0x1, R5 ;  /* 0x000000010a0a7824 */ /* 0x000fca00078e0205 */
[----:B------:R-:W-:-:S04]  /*15e0*/  VIMNMX R5, PT, PT, R10, R5, !PT ;  /* 0x000000050a057248 */ /* 0x000fc80007fe0100 */
[----:B0-----:R-:W-:-:S13]  /*15f0*/  ISETP.GE.AND P0, PT, R5, UR4, PT ;  /* 0x0000000405007c0c */ /* 0x001fda000bf06270 */
[----:B------:R-:W-:Y:S05]  /*1600*/  @P0 EXIT ;  /* 0x000000000000094d */ /* 0x000fea0003800000 */
[----:B------:R-:W0:Y:S01]  /*1610*/  LDCU UR4, c[0x0][0x360] ;  /* 0x00006c00ff0477ac */ /* 0x000e220008000800 */
[----:B------:R-:W4:Y:S01]  /*1620*/  LDCU UR7, c[0x0][0x3c4] ;  /* 0x00007880ff0777ac */ /* 0x000f220008000800 */
[----:B------:R-:W0:Y:S02]  /*1630*/  LDCU UR8, c[0x0][0x3d4] ;  /* 0x00007a80ff0877ac */ /* 0x000e240008000800 */
.L_x_504:
[----:B------:R-:W5:Y:S01]  /*1640*/  LDC R6, c[0x0][0x3b0] ;  /* 0x0000ec00ff067b82 */ /* 0x000f620000000800 */
[----:B------:R-:W-:Y:S01]  /*1650*/  BSSY.RECONVERGENT B0, `(.L_x_501) ;  /* 0x0000013000007945 */ /* 0x000fe20003800200 */
[----:B-----5:R-:W-:-:S13]  /*1660*/  ISETP.GE.AND P0, PT, R7, R6, PT ;  /* 0x000000060700720c */ /* 0x020fda0003f06270 */
[----:B------:R-:W-:Y:S05]  /*1670*/  @P0 BRA `(.L_x_502) ;  /* 0x0000000000400947 */ /* 0x000fea0003800000 */
[----:B------:R-:W0:Y:S01]  /*1680*/  LDC.64 R4, c[0x0][0x380] ;  /* 0x0000e000ff047b82 */ /* 0x000e220000000a00 */
[----:B------:R-:W5:Y:S01]  /*1690*/  LDCU UR5, c[0x0][0x3c8] ;  /* 0x00007900ff0577ac */ /* 0x000f620008000800 */
[----:B---3--:R-:W-:Y:S01]  /*16a0*/  MOV R0, R7 ;  /* 0x0000000700007202 */ /* 0x008fe20000000f00 */
[----:B------:R-:W1:Y:S05]  /*16b0*/  LDCU UR6, c[0x0][0x3d8] ;  /* 0x00007b00ff0677ac */ /* 0x000e6a0008000800 */
[----:B------:R-:W3:Y:S01]  /*16c0*/  LDC.64 R2, c[0x0][0x398] ;  /* 0x0000e600ff027b82 */ /* 0x000ee20000000a00 */
[C---:B-----5:R-:W-:Y:S02]  /*16d0*/  IMAD R15, R10.reuse, UR5, R17 ;  /* 0x000000050a0f7c24 */ /* 0x060fe4000f8e0211 */
[----:B-1----:R-:W-:-:S07]  /*16e0*/  IMAD R19, R10, UR6, R18 ;  /* 0x000000060a137c24 */ /* 0x002fce000f8e0212 */
.L_x_503:
[----:B0---4-:R-:W-:-:S04]  /*16f0*/  IMAD R13, R0, UR7, R15 ;  /* 0x00000007000d7c24 */ /* 0x011fc8000f8e020f */
[----:B0-----:R-:W-:-:S06]  /*1700*/  IMAD.WIDE R12, R13, 0x2, R4 ;  /* 0x000000020d0c7825 */ /* 0x001fcc00078e0204 */
[----:B------:R-:W4:Y:S01]  /*1710*/  LDG.E.U16 R13, desc[UR36][R12.64] ;  /* 0x000000240c0d7981 */ /* 0x000f22000c1e1500 */
[----:B------:R-:W-:Y:S02]  /*1720*/  IMAD R9, R0, UR8, R19 ;  /* 0x0000000800097c24 */ /* 0x000fe4000f8e0213 */
[----:B------:R-:W-:Y:S02]  /*1730*/  IMAD.IADD R0, R11, 0x1, R0 ;  /* 0x000000010b007824 */ /* 0x000fe400078e0200 */
[----:B--23--:R-:W-:-:S03]  /*1740*/  IMAD.WIDE R8, R9, 0x2, R2 ;  /* 0x0000000209087825 */ /* 0x00cfc600078e0202 */
[----:B------:R-:W-:Y:S02]  /*1750*/  ISETP.GE.AND P0, PT, R0, R6, PT ;  /* 0x000000060000720c */ /* 0x000fe40003f06270 */
[----:B----4-:R0:W-:Y:S11]  /*1760*/  STG.E.U16 desc[UR36][R8.64], R13 ;  /* 0x0000000d08007986 */ /* 0x0101f6000c101524 */
[----:B------:R-:W-:Y:S05]  /*1770*/  @!P0 BRA `(.L_x_503) ;  /* 0xfffffffc00dc8947 */ /* 0x000fea000383ffff */
.L_x_502:
[----:B0---4-:R-:W-:Y:S05]  /*1780*/  BSYNC.RECONVERGENT B0 ;  /* 0x0000000000007941 */ /* 0x011fea0003800200 */
.L_x_501:
[----:B------:R-:W0:Y:S01]  /*1790*/  LDCU UR5, c[0x0][0x3b4] ;  /* 0x00007680ff0577ac */ /* 0x000e220008000800 */
[----:B------:R-:W-:-:S04]  /*17a0*/  IADD3 R10, PT, PT, R10, UR4, RZ ;  /* 0x000000040a0a7c10 */ /* 0x000fc8000fffe0ff */
[----:B0-----:R-:W-:-:S13]  /*17b0*/  ISETP.GE.AND P0, PT, R10, UR5, PT ;  /* 0x000000050a007c0c */ /* 0x001fda000bf06270 */
[----:B------:R-:W-:Y:S05]  /*17c0*/  @!P0 BRA `(.L_x_504) ;  /* 0xfffffffc009c8947 */ /* 0x000fea000383ffff */
[----:B------:R-:W-:Y:S05]  /*17d0*/  EXIT ;  /* 0x000000000000794d */ /* 0x000fea0003800000 */
.L_x_505:
        /* <DEDUP_REMOVED lines=10> */
.L_x_648:


//--------------------- .text._ZN18transformer_engine26fused_rope_backward_kernelI6__halfEEvPKT_PKiPKfPS2_biiiiiiiiiiiiii --------------------------
	.section	.text._ZN18transformer_engine26fused_rope_backward_kernelI6__halfEEvPKT_PKiPKfPS2_biiiiiiiiiiiiii,"ax",@progbits
	.align	128
        .global         _ZN18transformer_engine26fused_rope_backward_kernelI6__halfEEvPKT_PKiPKfPS2_biiiiiiiiiiiiii
        .type           _ZN18transformer_engine26fused_rope_backward_kernelI6__halfEEvPKT_PKiPKfPS2_biiiiiiiiiiiiii,@function
        .size           _ZN18transformer_engine26fused_rope_backward_kernelI6__halfEEvPKT_PKiPKfPS2_biiiiiiiiiiiiii,(.L_x_649 - _ZN18transformer_engine26fused_rope_backward_kernelI6__halfEEvPKT_PKiPKfPS2_biiiiiiiiiiiiii)
        .other          _ZN18transformer_engine26fused_rope_backward_kernelI6__halfEEvPKT_PKiPKfPS2_biiiiiiiiiiiiii,@"STO_CUDA_ENTRY STV_DEFAULT"
_ZN18transformer_engine26fused_rope_backward_kernelI6__halfEEvPKT_PKiPKfPS2_biiiiiiiiiiiiii:
.text._ZN18transformer_engine26fused_rope_backward_kernelI6__halfEEvPKT_PKiPKfPS2_biiiiiiiiiiiiii:
        /* <DEDUP_REMOVED lines=61> */
.L_x_506:
        /* <DEDUP_REMOVED lines=9> */
.L_x_507:
        /* <DEDUP_REMOVED lines=22> */
.L_x_509:
        /* <DEDUP_REMOVED lines=15> */
.L_x_508:
        /* <DEDUP_REMOVED lines=12> */
.L_x_515:
        /* <DEDUP_REMOVED lines=29> */
.L_x_514:
[----:B------:R0:W2:Y:S01]  /*0940*/  LDG.E.CONSTANT R2, desc[UR36][R8.64] ;  /* 0x0000002408027981 */ /* 0x0000a2000c1e9900 */
[----:B------:R-:W-:-:S05]  /*0950*/  VIADD R4, R4, 0x1 ;  /* 0x0000000104047836 */ /* 0x000fca0000000000 */
[----:B------:R-:W-:Y:S02]  /*0960*/  ISETP.NE.AND P0, PT, R4, 0x6, PT ;  /* 0x000000060400780c */ /* 0x000fe40003f05270 */
[----:B0-----:R-:W-:-:S05]  /*0970*/  IADD3 R8, P2, PT, R8, 0x4, RZ ;  /* 0x0000000408087810 */ /* 0x001fca0007f5e0ff */
[----:B------:R-:W-:Y:S02]  /*0980*/  IMAD.X R9, RZ, RZ, R9, P2 ;  /* 0x000000ffff097224 */ /* 0x000fe400010e0609 */
[----:B--2---:R-:W-:-:S03]  /*0990*/  IMAD.WIDE.U32 R2, R2, R21, RZ ;  /* 0x0000001502027225 */ /* 0x004fc600078e00ff */
[----:B------:R-:W-:-:S04]  /*09a0*/  IADD3 R15, P1, PT, R2, R6, RZ ;  /* 0x00000006020f7210 */ /* 0x000fc80007f3e0ff */
[----:B------:R-:W-:Y:S01]  /*09b0*/  IADD3.X R6, PT, PT, R3, R19, RZ, P1, !PT ;  /* 0x0000001303067210 */ /* 0x000fe20000ffe4ff */
[----:B------:R0:W-:Y:S02]  /*09c0*/  STL [R0], R15 ;  /* 0x0000000f00007387 */ /* 0x0001e40000100800 */
[----:B0-----:R-:W-:Y:S01]  /*09d0*/  IADD3 R0, PT, PT, R0, 0x4, RZ ;  /* 0x0000000400007810 */ /* 0x001fe20007ffe0ff */
[----:B------:R-:W-:Y:S06]  /*09e0*/  @P0 BRA `(.L_x_514) ;  /* 0xfffffffc00d40947 */ /* 0x000fec000383ffff */
[----:B------:R-:W-:Y:S05]  /*09f0*/  BSYNC.RECONVERGENT B1 ;  /* 0x0000000000017941 */ /* 0x000fea0003800200 */
.L_x_513:
        /* <DEDUP_REMOVED lines=26> */
[----:B------:R-:W-:-:S05]  /*0ba0*/  IMAD.MOV R0, RZ, RZ, -R2 ;  /* 0x000000ffff007224 */ /* 0x000fca00078e0a02 */
[----:B------:R-:W-:Y:S01]  /*0bb0*/  @!P0 MOV R2, R0 ;  /* 0x0000000000028202 */ /* 0x000fe20000000f00 */
[----:B-1----:R-:W-:-:S10]  /*0bc0*/  DMUL R20, R8, UR4 ;  /* 0x0000000408147c28 */ /* 0x002fd40008000000 */
[----:B------:R-:W1:Y:S02]  /*0bd0*/  F2F.F32.F64 R20, R20 ;  /* 0x0000001400147310 */ /* 0x000e640000301000 */
[----:B01----:R-:W-:-:S07]  /*0be0*/  FSEL R0, -R20, R20, !P1 ;  /* 0x0000001414007208 */ /* 0x003fce0004800100 */
.L_x_512:
[----:B------:R-:W-:Y:S05]  /*0bf0*/  BSYNC.RECONVERGENT B0 ;  /* 0x0000000000007941 */ /* 0x000fea0003800200 */
.L_x_511:
[----:B------:R-:W0:Y:S01]  /*0c00*/  S2UR UR5, SR_CgaCtaId ;  /* 0x00000000000579c3 */ /* 0x000e220000008800 */
[----:B------:R-:W-:Y:S02]  /*0c10*/  HFMA2 R6, -RZ, RZ, 0.66259765625, 2.662109375 ;  /* 0x394d4153ff067431 */ /* 0x000fe400000001ff */
[-C--:B------:R-:W-:Y:S01]  /*0c20*/  FMUL R3, R0, R0.reuse ;  /* 0x0000000000037220 */ /* 0x080fe20000400000 */
[----:B------:R-:W-:Y:S01]  /*0c30*/  IMAD.MOV.U32 R4, RZ, RZ, 0x37cbac00 ;  /* 0x37cbac00ff047424 */ /* 0x000fe200078e00ff */
[----:B------:R-:W-:Y:S01]  /*0c40*/  UMOV UR4, 0x400 ;  /* 0x0000040000047882 */ /* 0x000fe20000000000 */
[----:B------:R-:W-:Y:S01]  /*0c50*/  LOP3.LUT P1, RZ, R2, 0x2, RZ, 0xc0, !PT ;  /* 0x0000000202ff7812 */ /* 0x000fe2000782c0ff */
[C---:B------:R-:W-:Y:S01]  /*0c60*/  FFMA R9, R3.reuse, R0, RZ ;  /* 0x0000000003097223 */ /* 0x040fe200000000ff */
[C---:B------:R-:W-:Y:S01]  /*0c70*/  FFMA R4, R3.reuse, R4, -0.0013887860113754868507 ;  /* 0xbab607ed03047423 */ /* 0x040fe20000000004 */
[----:B------:R-:W-:-:S03]  /*0c80*/  FFMA R6, R3, -R6, 0.0083327032625675201416 ;  /* 0x3c0885e403067423 */ /* 0x000fc60000000806 */
[C---:B------:R-:W-:Y:S01]  /*0c90*/  FFMA R4, R3.reuse, R4, 0.041666727513074874878 ;  /* 0x3d2aaabb03047423 */ /* 0x040fe20000000004 */
[----:B------:R-:W-:-:S03]  /*0ca0*/  FFMA R6, R3, R6, -0.16666662693023681641 ;  /* 0xbe2aaaa803067423 */ /* 0x000fc60000000006 */
[----:B------:R-:W-:Y:S01]  /*0cb0*/  FFMA R4, R3, R4, -0.4999999701976776123 ;  /* 0xbeffffff03047423 */ /* 0x000fe20000000004 */
[----:B------:R-:W-:Y:S01]  /*0cc0*/  FFMA R9, R9, R6, R0 ;  /* 0x0000000609097223 */ /* 0x000fe20000000000 */
[C---:B------:R-:W-:Y:S02]  /*0cd0*/  LOP3.LUT R0, R2.reuse, 0x1, RZ, 0xc0, !PT ;  /* 0x0000000102007812 */ /* 0x040fe400078ec0ff */
[----:B------:R-:W-:Y:S01]  /*0ce0*/  FFMA R4, R3, R4, 1 ;  /* 0x3f80000003047423 */ /* 0x000fe20000000004 */
[----:B------:R-:W-:Y:S01]  /*0cf0*/  VIADD R3, R2, 0x1 ;  /* 0x0000000102037836 */ /* 0x000fe20000000000 */
[----:B0-----:R-:W-:Y:S01]  /*0d00*/  ULEA UR4, UR5, UR4, 0x18 ;  /* 0x0000000405047291 */ /* 0x001fe2000f8ec0ff */
[----:B------:R-:W-:Y:S01]  /*0d10*/  ISETP.NE.U32.AND P0, PT, R0, 0x1, PT ;  /* 0x000000010000780c */ /* 0x000fe20003f05070 */
[----:B------:R-:W0:Y:S02]  /*0d20*/  LDCU UR5, c[0x0][0x360] ;  /* 0x00006c00ff0577ac */ /* 0x000e240008000800 */
[----:B------:R-:W-:-:S02]  /*0d30*/  LOP3.LUT P2, RZ, R3, 0x2, RZ, 0xc0, !PT ;  /* 0x0000000203ff7812 */ /* 0x000fc4000784c0ff */
[----:B------:R-:W-:Y:S02]  /*0d40*/  FSEL R0, R4, R9, !P0 ;  /* 0x0000000904007208 */ /* 0x000fe40004000000 */
[----:B------:R-:W-:Y:S02]  /*0d50*/  FSEL R4, R9, R4, !P0 ;  /* 0x0000000409047208 */ /* 0x000fe40004000000 */
[----:B------:R-:W-:Y:S02]  /*0d60*/  LEA R3, R14, R12, 0x2 ;  /* 0x0000000c0e037211 */ /* 0x000fe400078e10ff */
[----:B------:R-:W-:Y:S02]  /*0d70*/  FSEL R0, R0, -R0, !P1 ;  /* 0x8000000000007208 */ /* 0x000fe40004800000 */
[----:B------:R-:W-:Y:S02]  /*0d80*/  LEA R9, R14, UR4, 0x2 ;  /* 0x000000040e097c11 */ /* 0x000fe4000f8e10ff */
[----:B------:R-:W-:Y:S01]  /*0d90*/  FSEL R4, R4, -R4, !P2 ;  /* 0x8000000404047208 */ /* 0x000fe20005000000 */
[----:B------:R2:W-:Y:S04]  /*0da0*/  STS [R3], R0 ;  /* 0x0000000003007388 */ /* 0x0005e80000000800 */
[----:B------:R2:W-:Y:S01]  /*0db0*/  STS [R9], R4 ;  /* 0x0000000409007388 */ /* 0x0005e20000000800 */
[----:B0-----:R-:W-:-:S05]  /*0dc0*/  IMAD R14, R11, UR5, R14 ;  /* 0x000000050b0e7c24 */ /* 0x001fca000f8e020e */
[----:B------:R-:W-:-:S13]  /*0dd0*/  ISETP.GE.AND P0, PT, R14, R5, PT ;  /* 0x000000050e00720c */ /* 0x000fda0003f06270 */
[----:B--2---:R-:W-:Y:S05]  /*0de0*/  @!P0 BRA `(.L_x_515) ;  /* 0xfffffff800608947 */ /* 0x004fea000383ffff */
.L_x_510:
        /* <DEDUP_REMOVED lines=14> */
.L_x_522:
[----:B------:R-:W2:Y:S01]  /*0ed0*/  LDCU UR4, c[0x0][0x3b8] ;  /* 0x00007700ff0477ac */ /* 0x000ea20008000800 */
[----:B------:R-:W-:Y:S01]  /*0ee0*/  BSSY.RECONVERGENT B1, `(.L_x_519) ;  /* 0x000002e000017945 */ /* 0x000fe20003800200 */
[----:B--2---:R-:W-:-:S04]  /*0ef0*/  MOV R5, UR4 ;  /* 0x0000000400057c02 */ /* 0x004fc80008000f00 */
[----:B------:R-:W-:-:S13]  /*0f00*/  ISETP.GE.AND P0, PT, R10, R5, PT ;  /* 0x000000050a00720c */ /* 0x000fda0003f06270 */
[----:B------:R-:W-:Y:S05]  /*0f10*/  @P0 BRA `(.L_x_520) ;  /* 0x0000000000a80947 */ /* 0x000fea0003800000 */
[----:B------:R-:W2:Y:S01]  /*0f20*/  S2R R5, SR_CgaCtaId ;  /* 0x0000000000057919 */ /* 0x000ea20000008800 */
[----:B------:R-:W4:Y:S01]  /*0f30*/  LDC R16, c[0x0][0x3c8] ;  /* 0x0000f200ff107b82 */ /* 0x000f220000000800 */
[----:B------:R-:W1:Y:S01]  /*0f40*/  LDCU UR4, c[0x0][0x3c4] ;  /* 0x00007880ff0477ac */ /* 0x000e620008000800 */
[----:B------:R-:W-:Y:S01]  /*0f50*/  MOV R22, 0x400 ;  /* 0x0000040000167802 */ /* 0x000fe20000000f00 */
[----:B------:R-:W-:Y:S01]  /*0f60*/  IMAD.MOV.U32 R13, RZ, RZ, R10 ;  /* 0x000000ffff0d7224 */ /* 0x000fe200078e000a */
[----:B------:R-:W5:Y:S04]  /*0f70*/  LDCU UR5, c[0x0][0x3d4] ;  /* 0x00007a80ff0577ac */ /* 0x000f680008000800 */
[----:B------:R-:W0:Y:S08]  /*0f80*/  LDC.64 R8, c[0x0][0x380] ;  /* 0x0000e000ff087b82 */ /* 0x000e300000000a00 */
[----:B------:R-:W0:Y:S01]  /*0f90*/  LDC.64 R2, c[0x0][0x398] ;  /* 0x0000e600ff027b82 */ /* 0x000e220000000a00 */
[----:B-1----:R-:W-:-:S02]  /*0fa0*/  IMAD R19, R6, UR4, R17 ;  /* 0x0000000406137c24 */ /* 0x002fc4000f8e0211 */
[----:B-----5:R-:W-:Y:S01]  /*0fb0*/  IMAD R24, R6, UR5, R18 ;  /* 0x0000000506187c24 */ /* 0x020fe2000f8e0212 */
[----:B--2---:R-:W-:-:S07]  /*0fc0*/  LEA R22, R5, R22, 0x18 ;  /* 0x0000001605167211 */ /* 0x004fce00078ec0ff */
.L_x_521:
        /* <DEDUP_REMOVED lines=9> */
[----:B------:R-:W-:Y:S01]  /*1060*/  @!P0 IADD3 R21, PT, PT, R21, -R16, RZ ;  /* 0x8000001015158210 */ /* 0x000fe20007ffe0ff */
[----:B------:R-:W-:Y:S01]  /*1070*/  @P0 IMAD.WIDE R14, R16, 0x2, R4 ;  /* 0x00000002100e0825 */ /* 0x000fe200078e0204 */
[----:B------:R-:W-:Y:S03]  /*1080*/  @P0 LDS R27, [R25+0x4] ;  /* 0x00000400191b0984 */ /* 0x000fe60000000800 */
[----:B------:R-:W-:Y:S01]  /*1090*/  @!P0 IMAD.WIDE R20, R21, 0x2, R8 ;  /* 0x0000000215148825 */ /* 0x000fe200078e0208 */
[----:B------:R1:W2:Y:S04]  /*10a0*/  LDG.E.U16 R4, desc[UR36][R4.64] ;  /* 0x0000002404047981 */ /* 0x0002a8000c1e1500 */
[----:B------:R-:W4:Y:S04]  /*10b0*/  @P0 LDG.E.U16 R14, desc[UR36][R14.64] ;  /* 0x000000240e0e0981 */ /* 0x000f28000c1e1500 */
[----:B------:R-:W5:Y:S04]  /*10c0*/  @!P0 LDG.E.U16 R20, desc[UR36][R20.64] ;  /* 0x0000002414148981 */ /* 0x000f68000c1e1500 */
[----:B------:R-:W3:Y:S01]  /*10d0*/  @!P0 LDS R28, [R25+-0x4] ;  /* 0xfffffc00191c8984 */ /* 0x000ee20000000800 */
[----:B-1----:R-:W-:-:S02]  /*10e0*/  IMAD.U32 R5, RZ, RZ, UR5 ;  /* 0x00000005ff057e24 */ /* 0x002fc4000f8e00ff */
[----:B---3--:R-:W-:Y:S01]  /*10f0*/  @!P0 FADD R27, -R28, -RZ ;  /* 0x800000ff1c1b8221 */ /* 0x008fe20000000100 */
[----:B----4-:R-:W-:Y:S02]  /*1100*/  @P0 HADD2.F32 R26, -RZ, R14.H0_H0 ;  /* 0x2000000eff1a0230 */ /* 0x010fe40000004100 */
[----:B-----5:R-:W-:Y:S02]  /*1110*/  @!P0 HADD2.F32 R26, -RZ, R20.H0_H0 ;  /* 0x20000014ff1a8230 */ /* 0x020fe40000004100 */
[----:B--2---:R-:W-:-:S03]  /*1120*/  HADD2.F32 R15, -RZ, R4.H0_H0 ;  /* 0x20000004ff0f7230 */ /* 0x004fc60000004100 */
[----:B------:R-:W-:-:S04]  /*1130*/  FMUL R26, R27, R26 ;  /* 0x0000001a1b1a7220 */ /* 0x000fc80000400000 */
[----:B------:R-:W-:Y:S01]  /*1140*/  FFMA R26, R15, R23, R26 ;  /* 0x000000170f1a7223 */ /* 0x000fe2000000001a */
[----:B0-----:R-:W-:-:S04]  /*1150*/  IMAD R15, R13, UR4, R24 ;  /* 0x000000040d0f7c24 */ /* 0x001fc8000f8e0218 */
[----:B------:R-:W-:Y:S01]  /*1160*/  F2FP.F16.F32.PACK_AB R26, RZ, R26 ;  /* 0x0000001aff1a723e */ /* 0x000fe200000000ff */
[----:B------:R-:W-:Y:S01]  /*1170*/  IMAD.WIDE R14, R15, 0x2, R2 ;  /* 0x000000020f0e7825 */ /* 0x000fe200078e0202 */
[----:B------:R-:W-:-:S04]  /*1180*/  IADD3 R13, PT, PT, R0, R13, RZ ;  /* 0x0000000d000d7210 */ /* 0x000fc80007ffe0ff */
[----:B------:R2:W-:Y:S01]  /*1190*/  STG.E.U16 desc[UR36][R14.64], R26 ;  /* 0x0000001a0e007986 */ /* 0x0005e2000c101524 */
[----:B------:R-:W-:-:S13]  /*11a0*/  ISETP.GE.AND P0, PT, R13, R5, PT ;  /* 0x000000050d00720c */ /* 0x000fda0003f06270 */
[----:B--2---:R-:W-:Y:S05]  /*11b0*/  @!P0 BRA `(.L_x_521) ;  /* 0xfffffffc00848947 */ /* 0x004fea000383ffff */
.L_x_520:
[----:B0-----:R-:W-:Y:S05]  /*11c0*/  BSYNC.RECONVERGENT B1 ;  /* 0x0000000000017941 */ /* 0x001fea0003800200 */
.L_x_519:
[----:B------:R-:W0:Y:S01]  /*11d0*/  LDCU UR4, c[0x0][0x3b0] ;  /* 0x00007600ff0477ac */ /* 0x000e220008000800 */
[----:B------:R-:W-:-:S05]  /*11e0*/  IMAD.IADD R6, R11, 0x1, R6 ;  /* 0x000000010b067824 */ /* 0x000fca00078e0206 */
[----:B0-----:R-:W-:-:S13]  /*11f0*/  ISETP.GE.AND P0, PT, R6, UR4, PT ;  /* 0x0000000406007c0c */ /* 0x001fda000bf06270 */
[----:B------:R-:W-:Y:S05]  /*1200*/  @!P0 BRA `(.L_x_522) ;  /* 0xfffffffc00308947 */ /* 0x000fea000383ffff */
[----:B------:R-:W-:Y:S05]  /*1210*/  BRA `(.L_x_517) ;  /* 0x0000000000e47947 */ /* 0x000fea0003800000 */
.L_x_518:
[----:B------:R-:W2:Y:S01]  /*1220*/  LDCU UR4, c[0x0][0x3c8] ;  /* 0x00007900ff0477ac */ /* 0x000ea20008000800 */
[----:B------:R-:W-:Y:S01]  /*1230*/  IADD3 R13, PT, PT, R4, -R5, RZ ;  /* 0x80000005040d7210 */ /* 0x000fe20007ffe0ff */
[----:B------:R-:W-:-:S04]  /*1240*/  IMAD.MOV.U32 R6, RZ, RZ, R7 ;  /* 0x000000ffff067224 */ /* 0x000fc800078e0007 */
[----:B--2---:R-:W-:-:S07]  /*1250*/  IMAD R13, R13, UR4, RZ ;  /* 0x000000040d0d7c24 */ /* 0x004fce000f8e02ff */
.L_x_526:
[----:B------:R-:W2:Y:S01]  /*1260*/  LDCU UR4, c[0x0][0x3b8] ;  /* 0x00007700ff0477ac */ /* 0x000ea20008000800 */
[----:B------:R-:W-:Y:S01]  /*1270*/  BSSY.RECONVERGENT B1, `(.L_x_523) ;  /* 0x000002f000017945 */ /* 0x000fe20003800200 */
[----:B--2---:R-:W-:-:S04]  /*1280*/  MOV R5, UR4 ;  /* 0x0000000400057c02 */ /* 0x004fc80008000f00 */
[----:B------:R-:W-:-:S13]  /*1290*/  ISETP.GE.AND P0, PT, R10, R5, PT ;  /* 0x000000050a00720c */ /* 0x000fda0003f06270 */
[----:B------:R-:W-:Y:S05]  /*12a0*/  @P0 BRA `(.L_x_524) ;  /* 0x0000000000ac0947 */ /* 0x000fea0003800000 */
[----:B------:R-:W2:Y:S01]  /*12b0*/  S2R R3, SR_CgaCtaId ;  /* 0x0000000000037919 */ /* 0x000ea20000008800 */
[----:B------:R-:W4:Y:S01]  /*12c0*/  LDCU UR4, c[0x0][0x3c4] ;  /* 0x00007880ff0477ac */ /* 0x000f220008000800 */
[----:B------:R-:W-:Y:S01]  /*12d0*/  MOV R16, 0x400 ;  /* 0x0000040000107802 */ /* 0x000fe20000000f00 */
[----:B------:R-:W-:Y:S01]  /*12e0*/  IMAD.MOV.U32 R21, RZ, RZ, R10 ;  /* 0x000000ffff157224 */ /* 0x000fe200078e000a */
[----:B------:R-:W1:Y:S01]  /*12f0*/  LDCU UR5, c[0x0][0x3d4] ;  /* 0x00007a80ff0577ac */ /* 0x000e620008000800 */
[C---:B----4-:R-:W-:Y:S02]  /*1300*/  IMAD R20, R6.reuse, UR4, R17 ;  /* 0x0000000406147c24 */ /* 0x050fe4000f8e0211 */
[----:B-1----:R-:W-:Y:S01]  /*1310*/  IMAD R19, R6, UR5, R18 ;  /* 0x0000000506137c24 */ /* 0x002fe2000f8e0212 */
[----:B--2---:R-:W-:-:S07]  /*1320*/  LEA R16, R3, R16, 0x18 ;  /* 0x0000001003107211 */ /* 0x004fce00078ec0ff */
.L_x_525:
[----:B------:R-:W1:Y:S01]  /*1330*/  LDCU UR5, c[0x0][0x3b8] ;  /* 0x00007700ff0577ac */ /* 0x000e620008000800 */
[----:B------:R-:W2:Y:S01]  /*1340*/  LDC.64 R2, c[0x0][0x380] ;  /* 0x0000e000ff027b82 */ /* 0x000ea20000000a00 */
[----:B------:R-:W-:Y:S01]  /*1350*/  IADD3 R22, PT, PT, R4, R21, RZ ;  /* 0x0000001504167210 */ /* 0x000fe20007ffe0ff */
[----:B------:R-:W4:Y:S01]  /*1360*/  LDCU UR4, c[0x0][0x3c8] ;  /* 0x00007900ff0477ac */ /* 0x000f220008000800 */
[----:B-1----:R-:W-:Y:S02]  /*1370*/  IMAD.U32 R5, RZ, RZ, UR5 ;  /* 0x00000005ff057e24 */ /* 0x002fe4000f8e00ff */
[----:B----4-:R-:W-:-:S03]  /*1380*/  IMAD R9, R21, UR4, R20 ;  /* 0x0000000415097c24 */ /* 0x010fc6000f8e0214 */
[----:B------:R-:W-:Y:S01]  /*1390*/  ISETP.GE.AND P0, PT, R22, R5, PT ;  /* 0x000000051600720c */ /* 0x000fe20003f06270 */
[----:B--2---:R-:W-:-:S12]  /*13a0*/  IMAD.WIDE R2, R9, 0x2, R2 ;  /* 0x0000000209027825 */ /* 0x004fd800078e0202 */
[----:B------:R-:W-:Y:S01]  /*13b0*/  @!P0 IMAD R15, R4, UR4, RZ ;  /* 0x00000004040f8c24 */ /* 0x000fe2000f8e02ff */
[----:B------:R-:W-:Y:S01]  /*13c0*/  LEA R27, R21, R16, 0x2 ;  /* 0x00000010151b7211 */ /* 0x000fe200078e10ff */
[--C-:B------:R-:W-:Y:S01]  /*13d0*/  @P0 IMAD.WIDE R8, R13, 0x2, R2.reuse ;  /* 0x000000020d080825 */ /* 0x100fe200078e0202 */
[----:B------:R-:W-:Y:S01]  /*13e0*/  @!P0 LEA R25, R22, R12, 0x2 ;  /* 0x0000000c16198211 */ /* 0x000fe200078e10ff */
[----:B------:R-:W1:Y:S02]  /*13f0*/  LDCU UR4, c[0x0][0x3d8] ;  /* 0x00007b00ff0477ac */ /* 0x000e640008000800 */
[----:B------:R-:W-:Y:S01]  /*1400*/  @!P0 IMAD.WIDE R14, R15, 0x2, R2 ;  /* 0x000000020f0e8825 */ /* 0x000fe200078e0202 */
[----:B0-----:R0:W2:Y:S04]  /*1410*/  @P0 LDG.E.U16 R23, desc[UR36][R8.64] ;  /* 0x0000002408170981 */ /* 0x0010a8000c1e1500 */
[----:B------:R-:W4:Y:S04]  /*1420*/  LDG.E.U16 R2, desc[UR36][R2.64] ;  /* 0x0000002402027981 */ /* 0x000f28000c1e1500 */
[----:B------:R-:W5:Y:S01]  /*1430*/  @!P0 LDG.E.U16 R14, desc[UR36][R14.64] ;  /* 0x000000240e0e8981 */ /* 0x000f62000c1e1500 */
[----:B------:R-:W-:Y:S01]  /*1440*/  @P0 IMAD R24, R4, 0x4, R27 ;  /* 0x0000000404180824 */ /* 0x000fe200078e021b */
[----:B0-----:R-:W0:Y:S02]  /*1450*/  LDC.64 R8, c[0x0][0x398] ;  /* 0x0000e600ff087b82 */ /* 0x001e240000000a00 */
[----:B------:R-:W-:Y:S04]  /*1460*/  LDS R27, [R27] ;  /* 0x000000001b1b7984 */ /* 0x000fe80000000800 */
[----:B------:R-:W3:Y:S02]  /*1470*/  @P0 LDS R24, [R24] ;  /* 0x0000000018180984 */ /* 0x000ee40000000800 */
[----:B---3--:R-:W-:-:S06]  /*1480*/  @P0 FADD R22, -R24, -RZ ;  /* 0x800000ff18160221 */ /* 0x008fcc0000000100 */
[----:B------:R-:W3:Y:S01]  /*1490*/  @!P0 LDS R22, [R25] ;  /* 0x0000000019168984 */ /* 0x000ee20000000800 */
[----:B--2---:R-:W-:Y:S02]  /*14a0*/  @P0 HADD2.F32 R23, -RZ, R23.H0_H0 ;  /* 0x20000017ff170230 */ /* 0x004fe40000004100 */
[----:B----4-:R-:W-:Y:S02]  /*14b0*/  HADD2.F32 R3, -RZ, R2.H0_H0 ;  /* 0x20000002ff037230 */ /* 0x010fe40000004100 */
[----:B-----5:R-:W-:-:S05]  /*14c0*/  @!P0 HADD2.F32 R23, -RZ, R14.H0_H0 ;  /* 0x2000000eff178230 */ /* 0x020fca0000004100 */
[----:B---3--:R-:W-:-:S04]  /*14d0*/  FMUL R22, R22, R23 ;  /* 0x0000001716167220 */ /* 0x008fc80000400000 */
[----:B------:R-:W-:Y:S01]  /*14e0*/  FFMA R22, R3, R27, R22 ;  /* 0x0000001b03167223 */ /* 0x000fe20000000016 */
[----:B-1----:R-:W-:-:S04]  /*14f0*/  IMAD R3, R21, UR4, R19 ;  /* 0x0000000415037c24 */ /* 0x002fc8000f8e0213 */
[----:B------:R-:W-:Y:S01]  /*1500*/  F2FP.F16.F32.PACK_AB R22, RZ, R22 ;  /* 0x00000016ff16723e */ /* 0x000fe200000000ff */
[----:B0-----:R-:W-:-:S04]  /*1510*/  IMAD.WIDE R8, R3, 0x2, R8 ;  /* 0x0000000203087825 */ /* 0x001fc800078e0208 */
[----:B------:R-:W-:Y:S01]  /*1520*/  IMAD.IADD R21, R0, 0x1, R21 ;  /* 0x0000000100157824 */ /* 0x000fe200078e0215 */
[----:B------:R2:W-:Y:S04]  /*1530*/  STG.E.U16 desc[UR36][R8.64], R22 ;  /* 0x0000001608007986 */ /* 0x0005e8000c101524 */
[----:B------:R-:W-:-:S13]  /*1540*/  ISETP.GE.AND P0, PT, R21, R5, PT ;  /* 0x000000051500720c */ /* 0x000fda0003f06270 */
[----:B--2---:R-:W-:Y:S05]  /*1550*/  @!P0 BRA `(.L_x_525) ;  /* 0xfffffffc00748947 */ /* 0x004fea000383ffff */
.L_x_524:
[----:B0-----:R-:W-:Y:S05]  /*1560*/  BSYNC.RECONVERGENT B1 ;  /* 0x0000000000017941 */ /* 0x001fea0003800200 */
.L_x_523:
[----:B------:R-:W0:Y:S01]  /*1570*/  LDCU UR4, c[0x0][0x3b0] ;  /* 0x00007600ff0477ac */ /* 0x000e220008000800 */
[----:B------:R-:W-:-:S04]  /*1580*/  IADD3 R6, PT, PT, R11, R6, RZ ;  /* 0x000000060b067210 */ /* 0x000fc80007ffe0ff */
[----:B0-----:R-:W-:-:S13]  /*1590*/  ISETP.GE.AND P0, PT, R6, UR4, PT ;  /* 0x0000000406007c0c */ /* 0x001fda000bf06270 */
[----:B------:R-:W-:Y:S05]  /*15a0*/  @!P0 BRA `(.L_x_526) ;  /* 0xfffffffc002c8947 */ /* 0x000fea000383ffff */
.L_x_517:
[----:B0-----:R-:W-:Y:S05]  /*15b0*/  BSYNC.RECONVERGENT B0 ;  /* 0x0000000000007941 */ /* 0x001fea0003800200 */
.L_x_516:
[----:B------:R-:W0:Y:S01]  /*15c0*/  LDCU UR4, c[0x0][0x3b4] ;  /* 0x00007680ff0477ac */ /* 0x000e220008000800 */
[----:B------:R-:W-:-:S05]  /*15d0*/  IMAD.IADD R10, R10, 0x1, R5 ;  /* 0x000000010a0a7824 */ /* 0x000fca00078e0205 */
[----:B------:R-:W-:-:S04]  /*15e0*/  VIMNMX R5, PT, PT, R10, R5, !PT ;  /* 0x000000050a057248 */ /* 0x000fc80007fe0100 */
[----:B0-----:R-:W-:-:S13]  /*15f0*/  ISETP.GE.AND P0, PT, R5, UR4, PT ;  /* 0x0000000405007c0c */ /* 0x001fda000bf06270 */
[----:B------:R-:W-:Y:S05]  /*1600*/  @P0 EXIT ;  /* 0x000000000000094d */ /* 0x000fea0003800000 */
[----:B------:R-:W0:Y:S01]  /*1610*/  LDCU UR4, c[0x0][0x360] ;  /* 0x00006c00ff0477ac */ /* 0x000e220008000800 */
[----:B------:R-:W2:Y:S01]  /*1620*/  LDCU UR7, c[0x0][0x3c4] ;  /* 0x00007880ff0777ac */ /* 0x000ea20008000800 */
[----:B------:R-:W4:Y:S02]  /*1630*/  LDCU UR8, c[0x0][0x3d4] ;  /* 0x00007a80ff0877ac */ /* 0x000f240008000800 */
.L_x_530:
        /* <DEDUP_REMOVED lines=11> */
.L_x_529:
[----:B0-2---:R-:W-:-:S04]  /*16f0*/  IMAD R13, R0, UR7, R15 ;  /* 0x00000007000d7c24 */ /* 0x005fc8000f8e020f */
[----:B0-----:R-:W-:-:S06]  /*1700*/  IMAD.WIDE R12, R13, 0x2, R4 ;  /* 0x000000020d0c7825 */ /* 0x001fcc00078e0204 */
[----:B------:R-:W2:Y:S01]  /*1710*/  LDG.E.U16 R13, desc[UR36][R12.64] ;  /* 0x000000240c0d7981 */ /* 0x000ea2000c1e1500 */
[----:B----4-:R-:W-:Y:S02]  /*1720*/  IMAD R9, R0, UR8, R19 ;  /* 0x0000000800097c24 */ /* 0x010fe4000f8e0213 */
[----:B------:R-:W-:Y:S02]  /*1730*/  IMAD.IADD R0, R11, 0x1, R0 ;  /* 0x000000010b007824 */ /* 0x000fe400078e0200 */
[----:B---3--:R-:W-:-:S03]  /*1740*/  IMAD.WIDE R8, R9, 0x2, R2 ;  /* 0x0000000209087825 */ /* 0x008fc600078e0202 */
[----:B------:R-:W-:Y:S02]  /*1750*/  ISETP.GE.AND P0, PT, R0, R6, PT ;  /* 0x000000060000720c */ /* 0x000fe40003f06270 */
[----:B--2---:R0:W-:Y:S11]  /*1760*/  STG.E.U16 desc[UR36][R8.64], R13 ;  /* 0x0000000d08007986 */ /* 0x0041f6000c101524 */
[----:B------:R-:W-:Y:S05]  /*1770*/  @!P0 BRA `(.L_x_529) ;  /* 0xfffffffc00dc8947 */ /* 0x000fea000383ffff */
.L_x_528:
[----:B0-2-4-:R-:W-:Y:S05]  /*1780*/  BSYNC.RECONVERGENT B0 ;  /* 0x0000000000007941 */ /* 0x015fea0003800200 */
.L_x_527:
[----:B------:R-:W0:Y:S01]  /*1790*/  LDCU UR5, c[0x0][0x3b4] ;  /* 0x00007680ff0577ac */ /* 0x000e220008000800 */
[----:B------:R-:W-:-:S04]  /*17a0*/  IADD3 R10, PT, PT, R10, UR4, RZ ;  /* 0x000000040a0a7c10 */ /* 0x000fc8000fffe0ff */
[----:B0-----:R-:W-:-:S13]  /*17b0*/  ISETP.GE.AND P0, PT, R10, UR5, PT ;  /* 0x000000050a007c0c */ /* 0x001fda000bf06270 */
[----:B------:R-:W-:Y:S05]  /*17c0*/  @!P0 BRA `(.L_x_530) ;  /* 0xfffffffc009c8947 */ /* 0x000fea000383ffff */
[----:B------:R-:W-:Y:S05]  /*17d0*/  EXIT ;  /* 0x000000000000794d */ /* 0x000fea0003800000 */
.L_x_531:
        /* <DEDUP_REMOVED lines=10> */
.L_x_649:


//--------------------- .text._ZN18transformer_engine26fused_rope_backward_kernelIfEEvPKT_PKiPKfPS1_biiiiiiiiiiiiii --------------------------
	.section	.text._ZN18transformer_engine26fused_rope_backward_kernelIfEEvPKT_PKiPKfPS1_biiiiiiiiiiiiii,"ax",@progbits
	.align	128
        .global         _ZN18transformer_engine26fused_rope_backward_kernelIfEEvPKT_PKiPKfPS1_biiiiiiiiiiiiii
        .type           _ZN18transformer_engine26fused_rope_backward_kernelIfEEvPKT_PKiPKfPS1_biiiiiiiiiiiiii,@function
        .size           _ZN18transformer_engine26fused_rope_backward_kernelIfEEvPKT_PKiPKfPS1_biiiiiiiiiiiiii,(.L_x_650 - _ZN18transformer_engine26fused_rope_backward_kernelIfEEvPKT_PKiPKfPS1_biiiiiiiiiiiiii)
        .other          _ZN18transformer_engine26fused_rope_backward_kernelIfEEvPKT_PKiPKfPS1_biiiiiiiiiiiiii,@"STO_CUDA_ENTRY STV_DEFAULT"
_ZN18transformer_engine26fused_rope_backward_kernelIfEEvPKT_PKiPKfPS1_biiiiiiiiiiiiii:
.text._ZN18transformer_engine26fused_rope_backward_kernelIfEEvPKT_PKiPKfPS1_biiiiiiiiiiiiii:
        /* <DEDUP_REMOVED lines=61> */
.L_x_532:
        /* <DEDUP_REMOVED lines=9> */
.L_x_533:
        /* <DEDUP_REMOVED lines=22> */
.L_x_535:
        /* <DEDUP_REMOVED lines=15> */
.L_x_534:
        /* <DEDUP_REMOVED lines=12> */
.L_x_541:
        /* <DEDUP_REMOVED lines=29> */
.L_x_540:
        /* <DEDUP_REMOVED lines=12> */
.L_x_539:
        /* <DEDUP_REMOVED lines=31> */
.L_x_538:
[----:B------:R-:W-:Y:S05]  /*0bf0*/  BSYNC.RECONVERGENT B0 ;  /* 0x0000000000007941 */ /* 0x000fea0003800200 */
.L_x_537:
        /* <DEDUP_REMOVED lines=31> */
.L_x_536:
        /* <DEDUP_REMOVED lines=14> */
.L_x_548:
[----:B--2---:R-:W2:Y:S01]  /*0ed0*/  LDCU UR4, c[0x0][0x3b8] ;  /* 0x00007700ff0477ac */ /* 0x004ea20008000800 */
        /* <DEDUP_REMOVED lines=15> */
.L_x_547:
        /* <DEDUP_REMOVED lines=9> */
[----:B--2---:R-:W-:Y:S01]  /*1060*/  @P0 IMAD.WIDE R14, R16, 0x4, R4 ;  /* 0x00000004100e0825 */ /* 0x004fe200078e0204 */
[----:B------:R-:W-:Y:S01]  /*1070*/  @!P0 IADD3 R21, PT, PT, R21, -R16, RZ ;  /* 0x8000001015158210 */ /* 0x000fe20007ffe0ff */
[----:B------:R-:W2:Y:S04]  /*1080*/  LDG.E R4, desc[UR36][R4.64] ;  /* 0x0000002404047981 */ /* 0x000ea8000c1e1900 */
[----:B------:R0:W4:Y:S01]  /*1090*/  @P0 LDG.E R23, desc[UR36][R14.64] ;  /* 0x000000240e170981 */ /* 0x000122000c1e1900 */
[----:B------:R-:W-:-:S03]  /*10a0*/  @!P0 IMAD.WIDE R20, R21, 0x4, R8 ;  /* 0x0000000415148825 */ /* 0x000fc600078e0208 */
[----:B------:R-:W-:Y:S04]  /*10b0*/  @P0 LDS R28, [R26+0x4] ;  /* 0x000004001a1c0984 */ /* 0x000fe80000000800 */
[----:B------:R-:W5:Y:S04]  /*10c0*/  @!P0 LDS R27, [R26+-0x4] ;  /* 0xfffffc001a1b8984 */ /* 0x000f680000000800 */
[----:B------:R-:W4:Y:S01]  /*10d0*/  @!P0 LDG.E R23, desc[UR36][R20.64] ;  /* 0x0000002414178981 */ /* 0x000f22000c1e1900 */
[----:B-----5:R-:W-:Y:S01]  /*10e0*/  @!P0 FADD R28, -R27, -RZ ;  /* 0x800000ff1b1c8221 */ /* 0x020fe20000000100 */
[----:B0-----:R-:W-:-:S04]  /*10f0*/  IMAD R15, R13, UR4, R24 ;  /* 0x000000040d0f7c24 */ /* 0x001fc8000f8e0218 */
[----:B------:R-:W-:Y:S01]  /*1100*/  IMAD.WIDE R14, R15, 0x4, R2 ;  /* 0x000000040f0e7825 */ /* 0x000fe200078e0202 */
[----:B---3--:R-:W-:-:S03]  /*1110*/  IADD3 R13, PT, PT, R0, R13, RZ ;  /* 0x0000000d000d7210 */ /* 0x008fc60007ffe0ff */
[----:B-1----:R-:W-:-:S05]  /*1120*/  IMAD.U32 R5, RZ, RZ, UR5 ;  /* 0x00000005ff057e24 */ /* 0x002fca000f8e00ff */
[----:B------:R-:W-:Y:S01]  /*1130*/  ISETP.GE.AND P0, PT, R13, R5, PT ;  /* 0x000000050d00720c */ /* 0x000fe20003f06270 */
[----:B----4-:R-:W-:-:S04]  /*1140*/  FMUL R23, R28, R23 ;  /* 0x000000171c177220 */ /* 0x010fc80000400000 */
[----:B--2---:R-:W-:-:S05]  /*1150*/  FFMA R23, R4, R25, R23 ;  /* 0x0000001904177223 */ /* 0x004fca0000000017 */
[----:B------:R2:W-:Y:S03]  /*1160*/  STG.E desc[UR36][R14.64], R23 ;  /* 0x000000170e007986 */ /* 0x0005e6000c101924 */
[----:B------:R-:W-:Y:S05]  /*1170*/  @!P0 BRA `(.L_x_547) ;  /* 0xfffffffc00948947 */ /* 0x000fea000383ffff */
.L_x_546:
[----:B0-----:R-:W-:Y:S05]  /*1180*/  BSYNC.RECONVERGENT B1 ;  /* 0x0000000000017941 */ /* 0x001fea0003800200 */
.L_x_545:
[----:B------:R-:W0:Y:S01]  /*1190*/  LDCU UR4, c[0x0][0x3b0] ;  /* 0x00007600ff0477ac */ /* 0x000e220008000800 */
[----:B------:R-:W-:-:S05]  /*11a0*/  IMAD.IADD R6, R11, 0x1, R6 ;  /* 0x000000010b067824 */ /* 0x000fca00078e0206 */
[----:B0-----:R-:W-:-:S13]  /*11b0*/  ISETP.GE.AND P0, PT, R6, UR4, PT ;  /* 0x0000000406007c0c */ /* 0x001fda000bf06270 */
[----:B------:R-:W-:Y:S05]  /*11c0*/  @!P0 BRA `(.L_x_548) ;  /* 0xfffffffc00408947 */ /* 0x000fea000383ffff */
[----:B------:R-:W-:Y:S05]  /*11d0*/  BRA `(.L_x_543) ;  /* 0x0000000000d47947 */ /* 0x000fea0003800000 */
.L_x_544:
[----:B------:R-:W2:Y:S01]  /*11e0*/  LDCU UR4, c[0x0][0x3c8] ;  /* 0x00007900ff0477ac */ /* 0x000ea20008000800 */
[----:B------:R-:W-:Y:S01]  /*11f0*/  IADD3 R13, PT, PT, R4, -R5, RZ ;  /* 0x80000005040d7210 */ /* 0x000fe20007ffe0ff */
[----:B------:R-:W-:-:S04]  /*1200*/  IMAD.MOV.U32 R6, RZ, RZ, R7 ;  /* 0x000000ffff067224 */ /* 0x000fc800078e0007 */
[----:B--2---:R-:W-:-:S07]  /*1210*/  IMAD R13, R13, UR4, RZ ;  /* 0x000000040d0d7c24 */ /* 0x004fce000f8e02ff */
.L_x_552:
[----:B--2---:R-:W2:Y:S01]  /*1220*/  LDCU UR4, c[0x0][0x3b8] ;  /* 0x00007700ff0477ac */ /* 0x004ea20008000800 */
        /* <DEDUP_REMOVED lines=12> */
.L_x_551:
[----:B------:R-:W1:Y:S01]  /*12f0*/  LDCU UR5, c[0x0][0x3b8] ;  /* 0x00007700ff0577ac */ /* 0x000e620008000800 */
[----:B--2---:R-:W2:Y:S01]  /*1300*/  LDC.64 R2, c[0x0][0x380] ;  /* 0x0000e000ff027b82 */ /* 0x004ea20000000a00 */
[----:B------:R-:W-:Y:S01]  /*1310*/  IADD3 R22, PT, PT, R4, R21, RZ ;  /* 0x0000001504167210 */ /* 0x000fe20007ffe0ff */
[----:B------:R-:W4:Y:S01]  /*1320*/  LDCU UR4, c[0x0][0x3c8] ;  /* 0x00007900ff0477ac */ /* 0x000f220008000800 */
[----:B-1----:R-:W-:Y:S02]  /*1330*/  IMAD.U32 R5, RZ, RZ, UR5 ;  /* 0x00000005ff057e24 */ /* 0x002fe4000f8e00ff */
[----:B----4-:R-:W-:-:S03]  /*1340*/  IMAD R9, R21, UR4, R20 ;  /* 0x0000000415097c24 */ /* 0x010fc6000f8e0214 */
[----:B------:R-:W-:Y:S01]  /*1350*/  ISETP.GE.AND P0, PT, R22, R5, PT ;  /* 0x000000051600720c */ /* 0x000fe20003f06270 */
[----:B--2---:R-:W-:-:S12]  /*1360*/  IMAD.WIDE R2, R9, 0x4, R2 ;  /* 0x0000000409027825 */ /* 0x004fd800078e0202 */
[----:B------:R-:W-:-:S05]  /*1370*/  @P0 IMAD.WIDE R8, R13, 0x4, R2 ;  /* 0x000000040d080825 */ /* 0x000fca00078e0202 */
[----:B0-----:R0:W2:Y:S01]  /*1380*/  @P0 LDG.E R23, desc[UR36][R8.64] ;  /* 0x0000002408170981 */ /* 0x0010a2000c1e1900 */
[C---:B------:R-:W-:Y:S01]  /*1390*/  @!P0 IMAD R15, R4.reuse, UR4, RZ ;  /* 0x00000004040f8c24 */ /* 0x040fe2000f8e02ff */
[----:B------:R-:W-:Y:S01]  /*13a0*/  LEA R27, R21, R16, 0x2 ;  /* 0x00000010151b7211 */ /* 0x000fe200078e10ff */
[----:B------:R-:W1:Y:S02]  /*13b0*/  LDCU UR4, c[0x0][0x3d8] ;  /* 0x00007b00ff0477ac */ /* 0x000e640008000800 */
[----:B------:R-:W-:Y:S02]  /*13c0*/  @!P0 IMAD.WIDE R14, R15, 0x4, R2 ;  /* 0x000000040f0e8825 */ /* 0x000fe400078e0202 */
[----:B------:R-:W4:Y:S02]  /*13d0*/  LDG.E R2, desc[UR36][R2.64] ;  /* 0x0000002402027981 */ /* 0x000f24000c1e1900 */
[----:B------:R-:W-:Y:S01]  /*13e0*/  @P0 IMAD R24, R4, 0x4, R27 ;  /* 0x0000000404180824 */ /* 0x000fe200078e021b */
[----:B------:R-:W-:Y:S01]  /*13f0*/  @!P0 LEA R25, R22, R12, 0x2 ;  /* 0x0000000c16198211 */ /* 0x000fe200078e10ff */
[----:B------:R-:W-:Y:S01]  /*1400*/  LDS R27, [R27] ;  /* 0x000000001b1b7984 */ /* 0x000fe20000000800 */
[----:B0-----:R-:W0:Y:S03]  /*1410*/  LDC.64 R8, c[0x0][0x398] ;  /* 0x0000e600ff087b82 */ /* 0x001e260000000a00 */
[----:B------:R-:W5:Y:S04]  /*1420*/  @P0 LDS R24, [R24] ;  /* 0x0000000018180984 */ /* 0x000f680000000800 */
[----:B------:R1:W2:Y:S01]  /*1430*/  @!P0 LDG.E R23, desc[UR36][R14.64] ;  /* 0x000000240e178981 */ /* 0x0002a2000c1e1900 */
[----:B-----5:R-:W-:-:S06]  /*1440*/  @P0 FADD R22, -R24, -RZ ;  /* 0x800000ff18160221 */ /* 0x020fcc0000000100 */
[----:B------:R-:W2:Y:S01]  /*1450*/  @!P0 LDS R22, [R25] ;  /* 0x0000000019168984 */ /* 0x000ea20000000800 */
[----:B-1----:R-:W-:-:S04]  /*1460*/  IMAD R15, R21, UR4, R19 ;  /* 0x00000004150f7c24 */ /* 0x002fc8000f8e0213 */
[----:B0-----:R-:W-:-:S04]  /*1470*/  IMAD.WIDE R8, R15, 0x4, R8 ;  /* 0x000000040f087825 */ /* 0x001fc800078e0208 */
[----:B---3--:R-:W-:-:S05]  /*1480*/  IMAD.IADD R21, R0, 0x1, R21 ;  /* 0x0000000100157824 */ /* 0x008fca00078e0215 */
[----:B------:R-:W-:Y:S01]  /*1490*/  ISETP.GE.AND P0, PT, R21, R5, PT ;  /* 0x000000051500720c */ /* 0x000fe20003f06270 */
[----:B--2---:R-:W-:-:S04]  /*14a0*/  FMUL R23, R22, R23 ;  /* 0x0000001716177220 */ /* 0x004fc80000400000 */
[----:B----4-:R-:W-:-:S05]  /*14b0*/  FFMA R23, R2, R27, R23 ;  /* 0x0000001b02177223 */ /* 0x010fca0000000017 */
[----:B------:R2:W-:Y:S03]  /*14c0*/  STG.E desc[UR36][R8.64], R23 ;  /* 0x0000001708007986 */ /* 0x0005e6000c101924 */
[----:B------:R-:W-:Y:S05]  /*14d0*/  @!P0 BRA `(.L_x_551) ;  /* 0xfffffffc00848947 */ /* 0x000fea000383ffff */
.L_x_550:
[----:B0-----:R-:W-:Y:S05]  /*14e0*/  BSYNC.RECONVERGENT B1 ;  /* 0x0000000000017941 */ /* 0x001fea0003800200 */
.L_x_549:
[----:B------:R-:W0:Y:S01]  /*14f0*/  LDCU UR4, c[0x0][0x3b0] ;  /* 0x00007600ff0477ac */ /* 0x000e220008000800 */
[----:B------:R-:W-:-:S04]  /*1500*/  IADD3 R6, PT, PT, R11, R6, RZ ;  /* 0x000000060b067210 */ /* 0x000fc80007ffe0ff */
[----:B0-----:R-:W-:-:S13]  /*1510*/  ISETP.GE.AND P0, PT, R6, UR4, PT ;  /* 0x0000000406007c0c */ /* 0x001fda000bf06270 */
[----:B------:R-:W-:Y:S05]  /*1520*/  @!P0 BRA `(.L_x_552) ;  /* 0xfffffffc003c8947 */ /* 0x000fea000383ffff */
.L_x_543:
[----:B0-----:R-:W-:Y:S05]  /*1530*/  BSYNC.RECONVERGENT B0 ;  /* 0x0000000000007941 */ /* 0x001fea0003800200 */
.L_x_542:
        /* <DEDUP_REMOVED lines=8> */
.L_x_556:
[----:B------:R-:W5:Y:S01]  /*15c0*/  LDC R6, c[0x0][0x3b0] ;  /* 0x0000ec00ff067b82 */ /* 0x000f620000000800 */
[----:B------:R-:W-:Y:S01]  /*15d0*/  BSSY.RECONVERGENT B0, `(.L_x_553) ;  /* 0x0000013000007945 */ /* 0x000fe20003800200 */
[----:B-----5:R-:W-:-:S13]  /*15e0*/  ISETP.GE.AND P0, PT, R7, R6, PT ;  /* 0x000000060700720c */ /* 0x020fda0003f06270 */
[----:B------:R-:W-:Y:S05]  /*15f0*/  @P0 BRA `(.L_x_554) ;  /* 0x0000000000400947 */ /* 0x000fea0003800000 */
[----:B------:R-:W0:Y:S01]  /*1600*/  LDC.64 R4, c[0x0][0x380] ;  /* 0x0000e000ff047b82 */ /* 0x000e220000000a00 */
[----:B------:R-:W2:Y:S01]  /*1610*/  LDCU UR5, c[0x0][0x3c8] ;  /* 0x00007900ff0577ac */ /* 0x000ea20008000800 */
[----:B---3--:R-:W-:Y:S01]  /*1620*/  MOV R0, R7 ;  /* 0x0000000700007202 */ /* 0x008fe20000000f00 */
[----:B------:R-:W1:Y:S05]  /*1630*/  LDCU UR6, c[0x0][0x3d8] ;  /* 0x00007b00ff0677ac */ /* 0x000e6a0008000800 */
[----:B------:R-:W3:Y:S01]  /*1640*/  LDC.64 R2, c[0x0][0x398] ;  /* 0x0000e600ff027b82 */ /* 0x000ee20000000a00 */
[C---:B--2---:R-:W-:Y:S02]  /*1650*/  IMAD R15, R10.reuse, UR5, R17 ;  /* 0x000000050a0f7c24 */ /* 0x044fe4000f8e0211 */
[----:B-1----:R-:W-:-:S07]  /*1660*/  IMAD R19, R10, UR6, R18 ;  /* 0x000000060a137c24 */ /* 0x002fce000f8e0212 */
.L_x_555:
[----:B0---4-:R-:W-:-:S04]  /*1670*/  IMAD R9, R0, UR7, R15 ;  /* 0x0000000700097c24 */ /* 0x011fc8000f8e020f */
[----:B0-----:R-:W-:-:S06]  /*1680*/  IMAD.WIDE R8, R9, 0x4, R4 ;  /* 0x0000000409087825 */ /* 0x001fcc00078e0204 */
[----:B------:R-:W2:Y:S01]  /*1690*/  LDG.E R9, desc[UR36][R8.64] ;  /* 0x0000002408097981 */ /* 0x000ea2000c1e1900 */
[----:B------:R-:W-:Y:S02]  /*16a0*/  IMAD R13, R0, UR8, R19 ;  /* 0x00000008000d7c24 */ /* 0x000fe4000f8e0213 */
[----:B------:R-:W-:Y:S02]  /*16b0*/  IMAD.IADD R0, R11, 0x1, R0 ;  /* 0x000000010b007824 */ /* 0x000fe400078e0200 */
[----:B---3--:R-:W-:-:S03]  /*16c0*/  IMAD.WIDE R12, R13, 0x4, R2 ;  /* 0x000000040d0c7825 */ /* 0x008fc600078e0202 */
[----:B------:R-:W-:Y:S02]  /*16d0*/  ISETP.GE.AND P0, PT, R0, R6, PT ;  /* 0x000000060000720c */ /* 0x000fe40003f06270 */
[----:B--2---:R0:W-:Y:S11]  /*16e0*/  STG.E desc[UR36][R12.64], R9 ;  /* 0x000000090c007986 */ /* 0x0041f6000c101924 */
[----:B------:R-:W-:Y:S05]  /*16f0*/  @!P0 BRA `(.L_x_555) ;  /* 0xfffffffc00dc8947 */ /* 0x000fea000383ffff */
.L_x_554:
[----:B0---4-:R-:W-:Y:S05]  /*1700*/  BSYNC.RECONVERGENT B0 ;  /* 0x0000000000007941 */ /* 0x011fea0003800200 */
.L_x_553:
[----:B------:R-:W0:Y:S01]  /*1710*/  LDCU UR5, c[0x0][0x3b4] ;  /* 0x00007680ff0577ac */ /* 0x000e220008000800 */
[----:B------:R-:W-:-:S04]  /*1720*/  IADD3 R10, PT, PT, R10, UR4, RZ ;  /* 0x000000040a0a7c10 */ /* 0x000fc8000fffe0ff */
[----:B0-----:R-:W-:-:S13]  /*1730*/  ISETP.GE.AND P0, PT, R10, UR5, PT ;  /* 0x000000050a007c0c */ /* 0x001fda000bf06270 */
[----:B------:R-:W-:Y:S05]  /*1740*/  @!P0 BRA `(.L_x_556) ;  /* 0xfffffffc009c8947 */ /* 0x000fea000383ffff */
[----:B------:R-:W-:Y:S05]  /*1750*/  EXIT ;  /* 0x000000000000794d */ /* 0x000fea0003800000 */
.L_x_557:
        /* <DEDUP_REMOVED lines=10> */
.L_x_650:


//--------------------- .text._ZN18transformer_engine25fused_rope_forward_kernelI13__nv_bfloat16EEvPKT_PKiPKfS6_PS2_biiiiiiiiiiiiii --------------------------
	.section	.text._ZN18transformer_engine25fused_rope_forward_kernelI13__nv_bfloat16EEvPKT_PKiPKfS6_PS2_biiiiiiiiiiiiii,"ax",@progbits
	.align	128
        .global         _ZN18transformer_engine25fused_rope_forward_kernelI13__nv_bfloat16EEvPKT_PKiPKfS6_PS2_biiiiiiiiiiiiii
        .type           _ZN18transformer_engine25fused_rope_forward_kernelI13__nv_bfloat16EEvPKT_PKiPKfS6_PS2_biiiiiiiiiiiiii,@function
        .size           _ZN18transformer_engine25fused_rope_forward_kernelI13__nv_bfloat16EEvPKT_PKiPKfS6_PS2_biiiiiiiiiiiiii,(.L_x_651 - _ZN18transformer_engine25fused_rope_forward_kernelI13__nv_bfloat16EEvPKT_PKiPKfS6_PS2_biiiiiiiiiiiiii)
        .other          _ZN18transformer_engine25fused_rope_forward_kernelI13__nv_bfloat16EEvPKT_PKiPKfS6_PS2_biiiiiiiiiiiiii,@"STO_CUDA_ENTRY STV_DEFAULT"
_ZN18transformer_engine25fused_rope_forward_kernelI13__nv_bfloat16EEvPKT_PKiPKfS6_PS2_biiiiiiiiiiiiii:
.text._ZN18transformer_engine25fused_rope_forward_kernelI13__nv_bfloat16EEvPKT_PKiPKfS6_PS2_biiiiiiiiiiiiii:
[----:B------:R-:W0:Y:S01]  /*0000*/  LDC R1, c[0x0][0x37c] ;  /* 0x0000df00ff017b82 */ /* 0x000e220000000800 */
[----:B------:R-:W1:Y:S01]  /*0010*/  LDCU.64 UR4, c[0x0][0x388] ;  /* 0x00007100ff0477ac */ /* 0x000e620008000a00 */
[----:B------:R-:W2:Y:S06]  /*0020*/  S2R R0, SR_CTAID.Y ;  /* 0x0000000000007919 */ /* 0x000eac0000002600 */
[----:B------:R-:W3:Y:S01]  /*0030*/  S2UR UR38, SR_CTAID.X ;  /* 0x00000000002679c3 */ /* 0x000ee20000002500 */
[----:B0-----:R-:W-:Y:S01]  /*0040*/  VIADD R1, R1, 0xffffffe0 ;  /* 0xffffffe001017836 */ /* 0x001fe20000000000 */
[----:B------:R-:W0:Y:S01]  /*0050*/  LDCU.64 UR36, c[0x0][0x358] ;  /* 0x00006b00ff2477ac */ /* 0x000e220008000a00 */
[----:B-1----:R-:W-:-:S04]  /*0060*/  UISETP.NE.U32.AND UP0, UPT, UR4, URZ, UPT ;  /* 0x000000ff0400728c */ /* 0x002fc8000bf05070 */
[----:B------:R-:W-:-:S09]  /*0070*/  UISETP.NE.AND.EX UP0, UPT, UR5, URZ, UPT, UP0 ;  /* 0x000000ff0500728c */ /* 0x000fd2000bf05300 */
[----:B--23--:R-:W-:Y:S05]  /*0080*/  BRA.U !UP0, `(.L_x_558) ;  /* 0x0000000108cc7547 */ /* 0x00cfea000b800000 */
[----:B------:R-:W1:Y:S08]  /*0090*/  LDC.64 R2, c[0x0][0x388] ;  /* 0x0000e200ff027b82 */ /* 0x000e700000000a00 */
[----:B------:R-:W2:Y:S01]  /*00a0*/  LDC R11, c[0x0][0x3ac] ;  /* 0x0000eb00ff0b7b82 */ /* 0x000ea20000000800 */
[----:B-1----:R-:W-:-:S05]  /*00b0*/  IMAD.WIDE.U32 R2, R0, 0x4, R2 ;  /* 0x0000000400027825 */ /* 0x002fca00078e0002 */
[----:B0-----:R-:W3:Y:S04]  /*00c0*/  LDG.E R6, desc[UR36][R2.64] ;  /* 0x0000002402067981 */ /* 0x001ee8000c1e1900 */
[----:B------:R-:W4:Y:S01]  /*00d0*/  LDG.E R8, desc[UR36][R2.64+0x4] ;  /* 0x0000042402087981 */ /* 0x000f22000c1e1900 */
[----:B--2---:R-:W-:-:S04]  /*00e0*/  IABS R9, R11 ;  /* 0x0000000b00097213 */ /* 0x004fc80000000000 */
[----:B------:R-:W0:Y:S08]  /*00f0*/  I2F.RP R7, R9 ;  /* 0x0000000900077306 */ /* 0x000e300000209400 */
[----:B0-----:R-:W0:Y:S02]  /*0100*/  MUFU.RCP R7, R7 ;  /* 0x0000000700077308 */ /* 0x001e240000001000 */
[----:B0-----:R-:W-:-:S06]  /*0110*/  VIADD R4, R7, 0xffffffe ;  /* 0x0ffffffe07047836 */ /* 0x001fcc0000000000 */
[----:B------:R0:W1:Y:S02]  /*0120*/  F2I.FTZ.U32.TRUNC.NTZ R5, R4 ;  /* 0x0000000400057305 */ /* 0x000064000021f000 */
[----:B0-----:R-:W-:Y:S01]  /*0130*/  IMAD.MOV.U32 R4, RZ, RZ, RZ ;  /* 0x000000ffff047224 */ /* 0x001fe200078e00ff */
[----:B-1----:R-:W-:-:S05]  /*0140*/  IADD3 R10, PT, PT, RZ, -R5, RZ ;  /* 0x80000005ff0a7210 */ /* 0x002fca0007ffe0ff */
[----:B------:R-:W-:-:S04]  /*0150*/  IMAD R13, R10, R9, RZ ;  /* 0x000000090a0d7224 */ /* 0x000fc800078e02ff */
[----:B------:R-:W-:Y:S01]  /*0160*/  IMAD.HI.U32 R5, R5, R13, R4 ;  /* 0x0000000d05057227 */ /* 0x000fe200078e0004 */
[----:B---3--:R-:W-:Y:S02]  /*0170*/  IABS R10, R6 ;  /* 0x00000006000a7213 */ /* 0x008fe40000000000 */
[-C--:B------:R-:W-:Y:S02]  /*0180*/  LOP3.LUT R6, R6, R11.reuse, RZ, 0x3c, !PT ;  /* 0x0000000b06067212 */ /* 0x080fe400078e3cff */
[----:B----4-:R-:W-:Y:S01]  /*0190*/  IABS R12, R8 ;  /* 0x00000008000c7213 */ /* 0x010fe20000000000 */
[C---:B------:R-:W-:Y:S01]  /*01a0*/  IMAD.HI.U32 R2, R5.reuse, R10, RZ ;  /* 0x0000000a05027227 */ /* 0x040fe200078e00ff */
[----:B------:R-:W-:Y:S02]  /*01b0*/  LOP3.LUT R8, R8, R11, RZ, 0x3c, !PT ;  /* 0x0000000b08087212 */ /* 0x000fe400078e3cff */
[----:B------:R-:W-:Y:S01]  /*01c0*/  ISETP.GE.AND P1, PT, R6, RZ, PT ;  /* 0x000000ff0600720c */ /* 0x000fe20003f26270 */
[----:B------:R-:W-:-:S04]  /*01d0*/  IMAD.HI.U32 R5, R5, R12, RZ ;  /* 0x0000000c05057227 */ /* 0x000fc800078e00ff */
[----:B------:R-:W-:Y:S01]  /*01e0*/  IMAD.MOV R3, RZ, RZ, -R2 ;  /* 0x000000ffff037224 */ /* 0x000fe200078e0a02 */
[----:B------:R-:W-:-:S03]  /*01f0*/  IADD3 R4, PT, PT, -R5, RZ, RZ ;  /* 0x000000ff05047210 */ /* 0x000fc60007ffe1ff */
[C---:B------:R-:W-:Y:S02]  /*0200*/  IMAD R3, R9.reuse, R3, R10 ;  /* 0x0000000309037224 */ /* 0x040fe400078e020a */
[----:B------:R-:W-:-:S03]  /*0210*/  IMAD R4, R9, R4, R12 ;  /* 0x0000000409047224 */ /* 0x000fc600078e020c */
[C---:B------:R-:W-:Y:S02]  /*0220*/  ISETP.GT.U32.AND P0, PT, R9.reuse, R3, PT ;  /* 0x000000030900720c */ /* 0x040fe40003f04070 */
[----:B------:R-:W-:-:S11]  /*0230*/  ISETP.GT.U32.AND P2, PT, R9, R4, PT ;  /* 0x000000040900720c */ /* 0x000fd60003f44070 */
[--C-:B------:R-:W-:Y:S01]  /*0240*/  @!P0 IMAD.IADD R3, R3, 0x1, -R9.reuse ;  /* 0x0000000103038824 */ /* 0x100fe200078e0a09 */
[----:B------:R-:W-:Y:S01]  /*0250*/  @!P0 IADD3 R2, PT, PT, R2, 0x1, RZ ;  /* 0x0000000102028810 */ /* 0x000fe20007ffe0ff */
[----:B------:R-:W-:Y:S01]  /*0260*/  @!P2 IMAD.IADD R4, R4, 0x1, -R9 ;  /* 0x000000010404a824 */ /* 0x000fe200078e0a09 */
[----:B------:R-:W-:Y:S01]  /*0270*/  ISETP.GE.AND P0, PT, R8, RZ, PT ;  /* 0x000000ff0800720c */ /* 0x000fe20003f06270 */
[----:B------:R-:W-:Y:S01]  /*0280*/  @!P2 VIADD R5, R5, 0x1 ;  /* 0x000000010505a836 */ /* 0x000fe20000000000 */
[-C--:B------:R-:W-:Y:S02]  /*0290*/  ISETP.GE.U32.AND P3, PT, R3, R9.reuse, PT ;  /* 0x000000090300720c */ /* 0x080fe40003f66070 */
[----:B------:R-:W-:Y:S02]  /*02a0*/  ISETP.GE.U32.AND P4, PT, R4, R9, PT ;  /* 0x000000090400720c */ /* 0x000fe40003f86070 */
[----:B------:R-:W-:Y:S02]  /*02b0*/  ISETP.NE.AND P2, PT, R11, RZ, PT ;  /* 0x000000ff0b00720c */ /* 0x000fe40003f45270 */
[----:B------:R-:W-:-:S07]  /*02c0*/  LOP3.LUT R3, RZ, R11, RZ, 0x33, !PT ;  /* 0x0000000bff037212 */ /* 0x000fce00078e33ff */
[----:B------:R-:W-:Y:S02]  /*02d0*/  @P3 VIADD R2, R2, 0x1 ;  /* 0x0000000102023836 */ /* 0x000fe40000000000 */
[----:B------:R-:W-:Y:S02]  /*02e0*/  @P4 IADD3 R5, PT, PT, R5, 0x1, RZ ;  /* 0x0000000105054810 */ /* 0x000fe40007ffe0ff */
[----:B------:R-:W-:-:S03]  /*02f0*/  @!P1 IMAD.MOV R2, RZ, RZ, -R2 ;  /* 0x000000ffff029224 */ /* 0x000fc600078e0a02 */
[----:B------:R-:W-:Y:S02]  /*0300*/  @!P0 IMAD.MOV R5, RZ, RZ, -R5 ;  /* 0x000000ffff058224 */ /* 0x000fe400078e0a05 */
[----:B------:R-:W-:-:S03]  /*0310*/  SEL R2, R3, R2, !P2 ;  /* 0x0000000203027207 */ /* 0x000fc60005000000 */
[----:B------:R-:W-:Y:S02]  /*0320*/  SEL R3, R3, R5, !P2 ;  /* 0x0000000503037207 */ /* 0x000fe40005000000 */
[----:B------:R-:W-:-:S04]  /*0330*/  IADD3 R4, PT, PT, R2, UR38, RZ ;  /* 0x0000002602047c10 */ /* 0x000fc8000fffe0ff */
        /* <DEDUP_REMOVED lines=8> */
.L_x_558:
[----:B------:R-:W1:Y:S08]  /*03c0*/  LDC R3, c[0x0][0x3c4] ;  /* 0x0000f100ff037b82 */ /* 0x000e700000000800 */
[----:B------:R-:W2:Y:S08]  /*03d0*/  LDC R17, c[0x0][0x3d4] ;  /* 0x0000f500ff117b82 */ /* 0x000eb00000000800 */
[----:B------:R-:W3:Y:S08]  /*03e0*/  LDC R16, c[0x0][0x3c8] ;  /* 0x0000f200ff107b82 */ /* 0x000ef00000000800 */
[----:B------:R-:W4:Y:S01]  /*03f0*/  LDC R2, c[0x0][0x3d8] ;  /* 0x0000f600ff027b82 */ /* 0x000f220000000800 */
[----:B-1----:R-:W-:-:S07]  /*0400*/  IMAD R3, R3, UR38, RZ ;  /* 0x0000002603037c24 */ /* 0x002fce000f8e02ff */
[----:B------:R-:W1:Y:S01]  /*0410*/  LDC R18, c[0x0][0x3b4] ;  /* 0x0000ed00ff127b82 */ /* 0x000e620000000800 */
[----:B--2---:R-:W-:Y:S02]  /*0420*/  IMAD R17, R17, UR38, RZ ;  /* 0x0000002611117c24 */ /* 0x004fe4000f8e02ff */
[C---:B---3--:R-:W-:Y:S02]  /*0430*/  IMAD R16, R0.reuse, R16, R3 ;  /* 0x0000001000107224 */ /* 0x048fe400078e0203 */
[----:B----4-:R-:W-:-:S07]  /*0440*/  IMAD R17, R0, R2, R17 ;  /* 0x0000000200117224 */ /* 0x010fce00078e0211 */
.L_x_559:
        /* <DEDUP_REMOVED lines=8> */
[----:B------:R-:W-:Y:S02]  /*04d0*/  HFMA2 R12, -RZ, RZ, 0, 5.9604644775390625e-08 ;  /* 0x00000001ff0c7431 */ /* 0x000fe400000001ff */
[----:B------:R-:W-:Y:S01]  /*04e0*/  IMAD.MOV.U32 R8, RZ, RZ, 0xa0 ;  /* 0x000000a0ff087424 */ /* 0x000fe200078e00ff */
[----:B------:R-:W2:Y:S01]  /*04f0*/  LDCU.64 UR6, c[0x4][0x70] ;  /* 0x01000e00ff0677ac */ /* 0x000ea20008000a00 */
[----:B------:R-:W3:Y:S01]  /*0500*/  LDC.64 R2, c[0x4][R2] ;  /* 0x0100000002027b82 */ /* 0x000ee20000000a00 */
[----:B------:R-:W-:Y:S01]  /*0510*/  IMAD.MOV.U32 R13, RZ, RZ, RZ ;  /* 0x000000ffff0d7224 */ /* 0x000fe200078e00ff */
[----:B------:R-:W4:Y:S01]  /*0520*/  LDCU.64 UR8, c[0x4][0x18] ;  /* 0x01000300ff0877ac */ /* 0x000f220008000a00 */
[----:B-1----:R-:W-:Y:S01]  /*0530*/  IMAD.U32 R4, RZ, RZ, UR4 ;  /* 0x00000004ff047e24 */ /* 0x002fe2000f8e00ff */
[----:B------:R-:W-:Y:S01]  /*0540*/  MOV R5, UR5 ;  /* 0x0000000500057c02 */ /* 0x000fe20008000f00 */
[----:B--2---:R-:W-:-:S02]  /*0550*/  IMAD.U32 R6, RZ, RZ, UR6 ;  /* 0x00000006ff067e24 */ /* 0x004fc4000f8e00ff */
[----:B------:R-:W-:Y:S01]  /*0560*/  IMAD.U32 R7, RZ, RZ, UR7 ;  /* 0x00000007ff077e24 */ /* 0x000fe2000f8e00ff */
[----:B----4-:R-:W-:Y:S01]  /*0570*/  MOV R10, UR8 ;  /* 0x00000008000a7c02 */ /* 0x010fe20008000f00 */
[----:B------:R-:W-:-:S07]  /*0580*/  IMAD.U32 R11, RZ, RZ, UR9 ;  /* 0x00000009ff0b7e24 */ /* 0x000fce000f8e00ff */
[----:B------:R-:W-:-:S07]  /*0590*/  LEPC R20, `(.L_x_561) ;  /* 0x000000001014794e */ /* 0x000fce0000000000 */
[----:B0--3--:R-:W-:Y:S05]  /*05a0*/  CALL.ABS.NOINC R2 ;  /* 0x0000000002007343 */ /* 0x009fea0003c00000 */
.L_x_561:
[----:B------:R-:W-:-:S04]  /*05b0*/  LEA.HI R0, R18, R18, RZ, 0x1 ;  /* 0x0000001212007211 */ /* 0x000fc800078f08ff */
[----:B------:R-:W-:-:S04]  /*05c0*/  SHF.R.S32.HI R2, RZ, 0x1, R0 ;  /* 0x00000001ff027819 */ /* 0x000fc80000011400 */
[----:B------:R-:W-:-:S13]  /*05d0*/  ISETP.LE.AND P0, PT, R2, UR38, PT ;  /* 0x0000002602007c0c */ /* 0x000fda000bf03270 */
[----:B------:R-:W1:Y:S02]  /*05e0*/  @!P0 LDC R3, c[0x0][0x3b0] ;  /* 0x0000ec00ff038b82 */ /* 0x000e640000000800 */
[----:B-1----:R-:W-:-:S05]  /*05f0*/  @!P0 IMAD R0, R18, R3, RZ ;  /* 0x0000000312008224 */ /* 0x002fca00078e02ff */
[----:B------:R-:W-:-:S04]  /*0600*/  @!P0 LEA.HI R0, R0, R0, RZ, 0x1 ;  /* 0x0000000000008211 */ /* 0x000fc800078f08ff */
[----:B------:R-:W-:Y:S01]  /*0610*/  @!P0 LEA.HI.SX32 R13, R0, UR38, 0x1f ;  /* 0x00000026000d8c11 */ /* 0x000fe2000f8ffaff */
[----:B------:R-:W-:Y:S06]  /*0620*/  @!P0 BRA `(.L_x_562) ;  /* 0x0000000000448947 */ /* 0x000fec0003800000 */
[----:B------:R-:W1:Y:S08]  /*0630*/  LDC R3, c[0x0][0x3b0] ;  /* 0x0000ec00ff037b82 */ /* 0x000e700000000800 */
[----:B------:R-:W2:Y:S01]  /*0640*/  LDC R13, c[0x0][0x3ac] ;  /* 0x0000eb00ff0d7b82 */ /* 0x000ea20000000800 */
[----:B-1----:R-:W-:-:S05]  /*0650*/  IMAD R0, R18, R3, R18 ;  /* 0x0000000312007224 */ /* 0x002fca00078e0212 */
[----:B------:R-:W-:Y:S01]  /*0660*/  LEA.HI R0, R0, R0, RZ, 0x1 ;  /* 0x0000000000007211 */ /* 0x000fe200078f08ff */
[----:B--2---:R-:W-:-:S03]  /*0670*/  IMAD R13, R18, R13, UR38 ;  /* 0x00000026120d7e24 */ /* 0x004fc6000f8e020d */
[----:B------:R-:W-:-:S04]  /*0680*/  SHF.R.S32.HI R0, RZ, 0x1, R0 ;  /* 0x00000001ff007819 */ /* 0x000fc80000011400 */
[----:B------:R-:W-:Y:S01]  /*0690*/  IADD3 R13, PT, PT, -R0, R13, -R2 ;  /* 0x0000000d000d7210 */ /* 0x000fe20007ffe902 */
[----:B------:R-:W-:Y:S06]  /*06a0*/  BRA `(.L_x_562) ;  /* 0x0000000000247947 */ /* 0x000fec0003800000 */
.L_x_560:
[----:B------:R-:W2:Y:S01]  /*06b0*/  LDCU.64 UR4, c[0x0][0x398] ;  /* 0x00007300ff0477ac */ /* 0x000ea20008000a00 */
[----:B------:R-:W-:Y:S01]  /*06c0*/  IMAD.MOV.U32 R2, RZ, RZ, RZ ;  /* 0x000000ffff027224 */ /* 0x000fe200078e00ff */
[----:B--2---:R-:W-:-:S04]  /*06d0*/  UISETP.NE.U32.AND UP0, UPT, UR4, URZ, UPT ;  /* 0x000000ff0400728c */ /* 0x004fc8000bf05070 */
[----:B------:R-:W-:-:S09]  /*06e0*/  UISETP.NE.AND.EX UP0, UPT, UR5, URZ, UPT, UP0 ;  /* 0x000000ff0500728c */ /* 0x000fd2000bf05300 */
[----:B------:R-:W-:Y:S05]  /*06f0*/  BRA.U !UP0, `(.L_x_563) ;  /* 0x00000001080c7547 */ /* 0x000fea000b800000 */
[----:B------:R-:W2:Y:S02]  /*0700*/  LDC.64 R2, c[0x0][0x398] ;  /* 0x0000e600ff027b82 */ /* 0x000ea40000000a00 */
[----:B--2---:R-:W-:-:S06]  /*0710*/  IMAD.WIDE.U32 R2, R0, 0x4, R2 ;  /* 0x0000000400027825 */ /* 0x004fcc00078e0002 */
[----:B0-----:R2:W5:Y:S02]  /*0720*/  LDG.E R2, desc[UR36][R2.64] ;  /* 0x0000002402027981 */ /* 0x001564000c1e1900 */
.L_x_563:
[----:B-----5:R-:W-:-:S07]  /*0730*/  IADD3 R13, PT, PT, R2, UR38, RZ ;  /* 0x00000026020d7c10 */ /* 0x020fce000fffe0ff */
.L_x_562:
[----:B------:R-:W3:Y:S01]  /*0740*/  S2R R5, SR_TID.X ;  /* 0x0000000000057919 */ /* 0x000ee20000002100 */
[----:B------:R-:W3:Y:S01]  /*0750*/  LDC R7, c[0x0][0x364] ;  /* 0x0000d900ff077b82 */ /* 0x000ee20000000800 */
[----:B------:R-:W4:Y:S01]  /*0760*/  LDCU UR4, c[0x0][0x3c0] ;  /* 0x00007800ff0477ac */ /* 0x000f220008000800 */
[----:B------:R-:W3:Y:S06]  /*0770*/  S2R R10, SR_TID.Y ;  /* 0x00000000000a7919 */ /* 0x000eec0000002200 */
[----:B------:R-:W5:Y:S01]  /*0780*/  S2UR UR5, SR_CgaCtaId ;  /* 0x00000000000579c3 */ /* 0x000f620000008800 */
[----:B----4-:R-:W-:Y:S01]  /*0790*/  IMAD.U32 R12, RZ, RZ, UR4 ;  /* 0x00000004ff0c7e24 */ /* 0x010fe2000f8e00ff */
[----:B------:R-:W-:-:S02]  /*07a0*/  UMOV UR4, 0x400 ;  /* 0x0000040000047882 */ /* 0x000fc40000000000 */
[----:B-----5:R-:W-:Y:S01]  /*07b0*/  ULEA UR4, UR5, UR4, 0x18 ;  /* 0x0000000405047291 */ /* 0x020fe2000f8ec0ff */
[----:B---3--:R-:W-:-:S05]  /*07c0*/  IMAD R14, R5, R7, R10 ;  /* 0x00000007050e7224 */ /* 0x008fca00078e020a */
[----:B------:R-:W-:Y:S02]  /*07d0*/  LEA R11, R12, UR4, 0x2 ;  /* 0x000000040c0b7c11 */ /* 0x000fe4000f8e10ff */
[----:B------:R-:W-:-:S13]  /*07e0*/  ISETP.GE.AND P0, PT, R14, R12, PT ;  /* 0x0000000c0e00720c */ /* 0x000fda0003f06270 */
[----:B------:R-:W-:Y:S05]  /*07f0*/  @P0 BRA `(.L_x_564) ;  /* 0x0000000400a00947 */ /* 0x000fea0003800000 */
.L_x_569:
[----:B------:R-:W3:Y:S01]  /*0800*/  LDCU UR4, c[0x0][0x3c0] ;  /* 0x00007800ff0477ac */ /* 0x000ee20008000800 */
[----:B------:R-:W4:Y:S01]  /*0810*/  LDC.64 R8, c[0x0][0x390] ;  /* 0x0000e400ff087b82 */ /* 0x000f220000000a00 */
[----:B---3--:R-:W-:-:S04]  /*0820*/  IMAD.U32 R12, RZ, RZ, UR4 ;  /* 0x00000004ff0c7e24 */ /* 0x008fc8000f8e00ff */
[----:B--2---:R-:W-:-:S04]  /*0830*/  IMAD R3, R13, R12, R14 ;  /* 0x0000000c0d037224 */ /* 0x004fc800078e020e */
[----:B----4-:R-:W-:-:S05]  /*0840*/  IMAD.WIDE R8, R3, 0x4, R8 ;  /* 0x0000000403087825 */ /* 0x010fca00078e0208 */
        /* <DEDUP_REMOVED lines=14> */
[----:B------:R-:W0:Y:S01]  /*0930*/  LDCU.64 UR4, c[0x4][0x78] ;  /* 0x01000f00ff0477ac */ /* 0x000e220008000a00 */
[----:B------:R-:W-:Y:S02]  /*0940*/  IMAD.SHL.U32 R2, R15, 0x100, RZ ;  /* 0x000001000f027824 */ /* 0x000fe400078e00ff */
[----:B------:R-:W-:Y:S01]  /*0950*/  HFMA2 R4, -RZ, RZ, 0, 0 ;  /* 0x00000000ff047431 */ /* 0x000fe200000001ff */
[----:B------:R-:W-:Y:S01]  /*0960*/  BSSY.RECONVERGENT B1, `(.L_x_567) ;  /* 0x0000012000017945 */ /* 0x000fe20003800200 */
[----:B------:R-:W-:Y:S02]  /*0970*/  IMAD.MOV.U32 R6, RZ, RZ, RZ ;  /* 0x000000ffff067224 */ /* 0x000fe400078e00ff */
[----:B------:R-:W-:Y:S01]  /*0980*/  IMAD.MOV.U32 R21, RZ, RZ, RZ ;  /* 0x000000ffff157224 */ /* 0x000fe200078e00ff */
[----:B------:R-:W-:Y:S01]  /*0990*/  LOP3.LUT R23, R2, 0x80000000, RZ, 0xfc, !PT ;  /* 0x8000000002177812 */ /* 0x000fe200078efcff */
[----:B------:R-:W-:Y:S02]  /*09a0*/  IMAD.MOV.U32 R0, RZ, RZ, R1 ;  /* 0x000000ffff007224 */ /* 0x000fe400078e0001 */
[----:B0-----:R-:W-:Y:S01]  /*09b0*/  IMAD.U32 R8, RZ, RZ, UR4 ;  /* 0x00000004ff087e24 */ /* 0x001fe2000f8e00ff */
[----:B------:R-:W-:-:S07]  /*09c0*/  MOV R9, UR5 ;  /* 0x0000000500097c02 */ /* 0x000fce0008000f00 */
.L_x_568:
        /* <DEDUP_REMOVED lines=9> */
[----:B0-----:R-:W-:Y:S01]  /*0a60*/  VIADD R0, R0, 0x4 ;  /* 0x0000000400007836 */ /* 0x001fe20000000000 */
[----:B------:R-:W-:Y:S06]  /*0a70*/  @P0 BRA `(.L_x_568) ;  /* 0xfffffffc00d40947 */ /* 0x000fec000383ffff */
[----:B------:R-:W-:Y:S05]  /*0a80*/  BSYNC.RECONVERGENT B1 ;  /* 0x0000000000017941 */ /* 0x000fea0003800200 */
.L_x_567:
[----:B------:R-:W-:Y:S01]  /*0a90*/  SHF.R.U32.HI R4, RZ, 0x17, R15 ;  /* 0x00000017ff047819 */ /* 0x000fe2000001160f */
[----:B------:R0:W-:Y:S03]  /*0aa0*/  STL [R1+0x18], R6 ;  /* 0x0000180601007387 */ /* 0x0001e60000100800 */
[C---:B------:R-:W-:Y:S02]  /*0ab0*/  LOP3.LUT R0, R4.reuse, 0xe0, RZ, 0xc0, !PT ;  /* 0x000000e004007812 */ /* 0x040fe400078ec0ff */
[----:B------:R-:W-:Y:S02]  /*0ac0*/  LOP3.LUT P0, RZ, R4, 0x1f, RZ, 0xc0, !PT ;  /* 0x0000001f04ff7812 */ /* 0x000fe4000780c0ff */
[----:B------:R-:W-:-:S04]  /*0ad0*/  IADD3 R0, PT, PT, R0, -0x80, RZ ;  /* 0xffffff8000007810 */ /* 0x000fc80007ffe0ff */
[----:B------:R-:W-:-:S05]  /*0ae0*/  SHF.R.U32.HI R0, RZ, 0x5, R0 ;  /* 0x00000005ff007819 */ /* 0x000fca0000011600 */
[----:B-1----:R-:W-:-:S05]  /*0af0*/  IMAD R18, R0, -0x4, R1 ;  /* 0xfffffffc00127824 */ /* 0x002fca00078e0201 */
        /* <DEDUP_REMOVED lines=9> */
[C---:B------:R-:W-:Y:S01]  /*0b90*/  SHF.L.W.U32.HI R2, R3.reuse, 0x2, R0 ;  /* 0x0000000203027819 */ /* 0x040fe20000010e00 */
[----:B------:R-:W-:-:S03]  /*0ba0*/  IMAD.SHL.U32 R3, R3, 0x4, RZ ;  /* 0x0000000403037824 */ /* 0x000fc600078e00ff */
[----:B------:R-:W-:Y:S02]  /*0bb0*/  SHF.R.S32.HI R4, RZ, 0x1f, R2 ;  /* 0x0000001fff047819 */ /* 0x000fe40000011402 */
[----:B------:R-:W-:Y:S02]  /*0bc0*/  LOP3.LUT R15, R2, R15, RZ, 0x3c, !PT ;  /* 0x0000000f020f7212 */ /* 0x000fe400078e3cff */
[C---:B------:R-:W-:Y:S02]  /*0bd0*/  LOP3.LUT R8, R4.reuse, R3, RZ, 0x3c, !PT ;  /* 0x0000000304087212 */ /* 0x040fe400078e3cff */
[----:B------:R-:W-:Y:S02]  /*0be0*/  LOP3.LUT R9, R4, R2, RZ, 0x3c, !PT ;  /* 0x0000000204097212 */ /* 0x000fe400078e3cff */
[----:B------:R-:W-:Y:S02]  /*0bf0*/  SHF.R.U32.HI R3, RZ, 0x1e, R0 ;  /* 0x0000001eff037819 */ /* 0x000fe40000011600 */
[----:B------:R-:W-:-:S02]  /*0c00*/  ISETP.GE.AND P1, PT, R15, RZ, PT ;  /* 0x000000ff0f00720c */ /* 0x000fc40003f26270 */
[----:B------:R-:W1:Y:S01]  /*0c10*/  I2F.F64.S64 R8, R8 ;  /* 0x0000000800087312 */ /* 0x000e620000301c00 */
[----:B------:R-:W-:-:S05]  /*0c20*/  LEA.HI R2, R2, R3, RZ, 0x1 ;  /* 0x0000000302027211 */ /* 0x000fca00078f08ff */
[----:B------:R-:W-:-:S05]  /*0c30*/  IMAD.MOV R0, RZ, RZ, -R2 ;  /* 0x000000ffff007224 */ /* 0x000fca00078e0a02 */
[----:B------:R-:W-:Y:S01]  /*0c40*/  @!P0 MOV R2, R0 ;  /* 0x0000000000028202 */ /* 0x000fe20000000f00 */
[----:B-1----:R-:W-:-:S10]  /*0c50*/  DMUL R18, R8, UR4 ;  /* 0x0000000408127c28 */ /* 0x002fd40008000000 */
[----:B------:R-:W1:Y:S02]  /*0c60*/  F2F.F32.F64 R18, R18 ;  /* 0x0000001200127310 */ /* 0x000e640000301000 */
[----:B01----:R-:W-:-:S07]  /*0c70*/  FSEL R0, -R18, R18, !P1 ;  /* 0x0000001212007208 */ /* 0x003fce0004800100 */
.L_x_566:
[----:B------:R-:W-:Y:S05]  /*0c80*/  BSYNC.RECONVERGENT B0 ;  /* 0x0000000000007941 */ /* 0x000fea0003800200 */
.L_x_565:
[----:B------:R-:W0:Y:S01]  /*0c90*/  S2UR UR5, SR_CgaCtaId ;  /* 0x00000000000579c3 */ /* 0x000e220000008800 */
[-C--:B------:R-:W-:Y:S01]  /*0ca0*/  FMUL R3, R0, R0.reuse ;  /* 0x0000000000037220 */ /* 0x080fe20000400000 */
[----:B------:R-:W-:Y:S01]  /*0cb0*/  IMAD.MOV.U32 R4, RZ, RZ, 0x37cbac00 ;  /* 0x37cbac00ff047424 */ /* 0x000fe200078e00ff */
[----:B------:R-:W-:Y:S01]  /*0cc0*/  UMOV UR4, 0x400 ;  /* 0x0000040000047882 */ /* 0x000fe20000000000 */
[----:B------:R-:W-:Y:S02]  /*0cd0*/  IMAD.MOV.U32 R6, RZ, RZ, 0x394d4153 ;  /* 0x394d4153ff067424 */ /* 0x000fe400078e00ff */
[C---:B------:R-:W-:Y:S01]  /*0ce0*/  FFMA R9, R3.reuse, R0, RZ ;  /* 0x0000000003097223 */ /* 0x040fe200000000ff */
[C---:B------:R-:W-:Y:S01]  /*0cf0*/  FFMA R4, R3.reuse, R4, -0.0013887860113754868507 ;  /* 0xbab607ed03047423 */ /* 0x040fe20000000004 */
[----:B------:R-:W-:Y:S01]  /*0d00*/  LOP3.LUT P1, RZ, R2, 0x2, RZ, 0xc0, !PT ;  /* 0x0000000202ff7812 */ /* 0x000fe2000782c0ff */
[C---:B------:R-:W-:Y:S02]  /*0d10*/  FFMA R6, R3.reuse, -R6, 0.0083327032625675201416 ;  /* 0x3c0885e403067423 */ /* 0x040fe40000000806 */
[----:B------:R-:W-:-:S02]  /*0d20*/  FFMA R4, R3, R4, 0.041666727513074874878 ;  /* 0x3d2aaabb03047423 */ /* 0x000fc40000000004 */
[C---:B------:R-:W-:Y:S02]  /*0d30*/  FFMA R6, R3.reuse, R6, -0.16666662693023681641 ;  /* 0xbe2aaaa803067423 */ /* 0x040fe40000000006 */
[----:B------:R-:W-:Y:S02]  /*0d40*/  FFMA R4, R3, R4, -0.4999999701976776123 ;  /* 0xbeffffff03047423 */ /* 0x000fe40000000004 */
[----:B------:R-:W-:Y:S01]  /*0d50*/  FFMA R9, R9, R6, R0 ;  /* 0x0000000609097223 */ /* 0x000fe20000000000 */
[C---:B------:R-:W-:Y:S01]  /*0d60*/  LOP3.LUT R0, R2.reuse, 0x1, RZ, 0xc0, !PT ;  /* 0x0000000102007812 */ /* 0x040fe200078ec0ff */
[----:B------:R-:W-:Y:S01]  /*0d70*/  FFMA R4, R3, R4, 1 ;  /* 0x3f80000003047423 */ /* 0x000fe20000000004 */
[----:B------:R-:W-:Y:S02]  /*0d80*/  IADD3 R3, PT, PT, R2, 0x1, RZ ;  /* 0x0000000102037810 */ /* 0x000fe40007ffe0ff */
[----:B------:R-:W-:Y:S02]  /*0d90*/  ISETP.NE.U32.AND P0, PT, R0, 0x1, PT ;  /* 0x000000010000780c */ /* 0x000fe40003f05070 */
[----:B------:R-:W-:Y:S01]  /*0da0*/  LOP3.LUT P2, RZ, R3, 0x2, RZ, 0xc0, !PT ;  /* 0x0000000203ff7812 */ /* 0x000fe2000784c0ff */
[----:B0-----:R-:W-:Y:S01]  /*0db0*/  ULEA UR4, UR5, UR4, 0x18 ;  /* 0x0000000405047291 */ /* 0x001fe2000f8ec0ff */
[----:B------:R-:W-:Y:S01]  /*0dc0*/  FSEL R0, R4, R9, !P0 ;  /* 0x0000000904007208 */ /* 0x000fe20004000000 */
[----:B------:R-:W0:Y:S01]  /*0dd0*/  LDCU UR5, c[0x0][0x360] ;  /* 0x00006c00ff0577ac */ /* 0x000e220008000800 */
[----:B------:R-:W-:Y:S01]  /*0de0*/  FSEL R4, R9, R4, !P0 ;  /* 0x0000000409047208 */ /* 0x000fe20004000000 */
[----:B------:R-:W-:Y:S01]  /*0df0*/  IMAD R3, R14, 0x4, R11 ;  /* 0x000000040e037824 */ /* 0x000fe200078e020b */
[----:B------:R-:W-:-:S02]  /*0e00*/  FSEL R0, R0, -R0, !P1 ;  /* 0x8000000000007208 */ /* 0x000fc40004800000 */
[----:B------:R-:W-:Y:S02]  /*0e10*/  LEA R9, R14, UR4, 0x2 ;  /* 0x000000040e097c11 */ /* 0x000fe4000f8e10ff */
[----:B------:R-:W-:Y:S01]  /*0e20*/  FSEL R4, R4, -R4, !P2 ;  /* 0x8000000404047208 */ /* 0x000fe20005000000 */
[----:B------:R3:W-:Y:S04]  /*0e30*/  STS [R3], R0 ;  /* 0x0000000003007388 */ /* 0x0007e80000000800 */
[----:B------:R3:W-:Y:S01]  /*0e40*/  STS [R9], R4 ;  /* 0x0000000409007388 */ /* 0x0007e20000000800 */
[----:B0-----:R-:W-:-:S05]  /*0e50*/  IMAD R14, R7, UR5, R14 ;  /* 0x00000005070e7c24 */ /* 0x001fca000f8e020e */
[----:B------:R-:W-:-:S13]  /*0e60*/  ISETP.GE.AND P0, PT, R14, R12, PT ;  /* 0x0000000c0e00720c */ /* 0x000fda0003f06270 */
[----:B---3--:R-:W-:Y:S05]  /*0e70*/  @!P0 BRA `(.L_x_569) ;  /* 0xfffffff800608947 */ /* 0x008fea000383ffff */
.L_x_564:
[----:B------:R-:W-:Y:S05]  /*0e80*/  WARPSYNC.ALL ;  /* 0x0000000000007948 */ /* 0x000fea0003800000 */
[----:B------:R-:W3:Y:S01]  /*0e90*/  LDCU UR4, c[0x0][0x3b8] ;  /* 0x00007700ff0477ac */ /* 0x000ee20008000800 */
[----:B------:R-:W-:Y:S01]  /*0ea0*/  BSSY.RECONVERGENT B0, `(.L_x_570) ;  /* 0x0000077000007945 */ /* 0x000fe20003800200 */
[----:B------:R-:W-:Y:S01]  /*0eb0*/  BAR.SYNC.DEFER_BLOCKING 0x0 ;  /* 0x0000000000007b1d */ /* 0x000fe20000010000 */
[----:B---3--:R-:W-:-:S13]  /*0ec0*/  ISETP.GE.AND P0, PT, R10, UR4, PT ;  /* 0x000000040a007c0c */ /* 0x008fda000bf06270 */
[----:B------:R-:W-:Y:S05]  /*0ed0*/  @P0 BRA `(.L_x_571) ;  /* 0x0000000400cc0947 */ /* 0x000fea0003800000 */
[----:B------:R-:W3:Y:S01]  /*0ee0*/  LDCU.U8 UR4, c[0x0][0x3a8] ;  /* 0x00007500ff0477ac */ /* 0x000ee20008000000 */
[----:B------:R-:W4:Y:S01]  /*0ef0*/  LDC R0, c[0x0][0x360] ;  /* 0x0000d800ff007b82 */ /* 0x000f220000000800 */
[----:B------:R-:W-:-:S04]  /*0f00*/  LEA.HI R13, R12, R12, RZ, 0x1 ;  /* 0x0000000c0c0d7211 */ /* 0x000fc800078f08ff */
[----:B------:R-:W-:Y:S01]  /*0f10*/  SHF.R.S32.HI R13, RZ, 0x1, R13 ;  /* 0x00000001ff0d7819 */ /* 0x000fe2000001140d */
[----:B---3--:R-:W-:-:S04]  /*0f20*/  UPRMT UR4, UR4, 0x8880, URZ ;  /* 0x0000888004047896 */ /* 0x008fc800080000ff */
[----:B------:R-:W-:-:S09]  /*0f30*/  UISETP.NE.AND UP0, UPT, UR4, URZ, UPT ;  /* 0x000000ff0400728c */ /* 0x000fd2000bf05270 */
[----:B------:R-:W-:Y:S05]  /*0f40*/  BRA.U !UP0, `(.L_x_572) ;  /* 0x0000000108d47547 */ /* 0x000fea000b800000 */
[----:B------:R-:W-:-:S07]  /*0f50*/  IMAD.MOV.U32 R4, RZ, RZ, R10 ;  /* 0x000000ffff047224 */ /* 0x000fce00078e000a */
.L_x_576:
[----:B------:R-:W3:Y:S01]  /*0f60*/  LDCU UR4, c[0x0][0x3c0] ;  /* 0x00007800ff0477ac */ /* 0x000ee20008000800 */
[----:B------:R-:W-:Y:S01]  /*0f70*/  BSSY.RECONVERGENT B1, `(.L_x_573) ;  /* 0x000002d000017945 */ /* 0x000fe20003800200 */
[----:B---3--:R-:W-:-:S04]  /*0f80*/  MOV R12, UR4 ;  /* 0x00000004000c7c02 */ /* 0x008fc80008000f00 */
[----:B------:R-:W-:-:S13]  /*0f90*/  ISETP.GE.AND P0, PT, R5, R12, PT ;  /* 0x0000000c0500720c */ /* 0x000fda0003f06270 */
[----:B------:R-:W-:Y:S05]  /*0fa0*/  @P0 BRA `(.L_x_574) ;  /* 0x0000000000a40947 */ /* 0x000fea0003800000 */
[----:B------:R-:W3:Y:S01]  /*0fb0*/  S2R R13, SR_CgaCtaId ;  /* 0x00000000000d7919 */ /* 0x000ee20000008800 */
[----:B------:R-:W0:Y:S01]  /*0fc0*/  LDC R6, c[0x0][0x3d0] ;  /* 0x0000f400ff067b82 */ /* 0x000e220000000800 */
[----:B------:R-:W5:Y:S01]  /*0fd0*/  LDCU UR4, c[0x0][0x3cc] ;  /* 0x00007980ff0477ac */ /* 0x000f620008000800 */
[----:B------:R-:W-:Y:S01]  /*0fe0*/  MOV R20, 0x400 ;  /* 0x0000040000147802 */ /* 0x000fe20000000f00 */
[----:B------:R-:W-:Y:S01]  /*0ff0*/  IMAD.MOV.U32 R21, RZ, RZ, R5 ;  /* 0x000000ffff157224 */ /* 0x000fe200078e0005 */
[----:B------:R-:W1:Y:S04]  /*1000*/  LDCU UR5, c[0x0][0x3dc] ;  /* 0x00007b80ff0577ac */ /* 0x000e680008000800 */
[----:B------:R-:W0:Y:S08]  /*1010*/  LDC.64 R8, c[0x0][0x380] ;  /* 0x0000e000ff087b82 */ /* 0x000e300000000a00 */
[----:B--2---:R-:W2:Y:S01]  /*1020*/  LDC.64 R2, c[0x0][0x3a0] ;  /* 0x0000e800ff027b82 */ /* 0x004ea20000000a00 */
[----:B-----5:R-:W-:-:S02]  /*1030*/  IMAD R23, R4, UR4, R16 ;  /* 0x0000000404177c24 */ /* 0x020fc4000f8e0210 */
[----:B-1----:R-:W-:Y:S01]  /*1040*/  IMAD R22, R4, UR5, R17 ;  /* 0x0000000504167c24 */ /* 0x002fe2000f8e0211 */
[----:B---3--:R-:W-:-:S07]  /*1050*/  LEA R20, R13, R20, 0x18 ;  /* 0x000000140d147211 */ /* 0x008fce00078ec0ff */
.L_x_575:
[C---:B------:R-:W-:Y:S01]  /*1060*/  LOP3.LUT R12, R21.reuse, 0x1, RZ, 0xc0, !PT ;  /* 0x00000001150c7812 */ /* 0x040fe200078ec0ff */
[C---:B0-----:R-:W-:Y:S02]  /*1070*/  IMAD R19, R21.reuse, R6, R23 ;  /* 0x0000000615137224 */ /* 0x041fe400078e0217 */
[----:B------:R-:W-:Y:S01]  /*1080*/  IMAD R25, R21, 0x4, R11 ;  /* 0x0000000415197824 */ /* 0x000fe200078e020b */
[----:B------:R-:W-:Y:S01]  /*1090*/  ISETP.NE.U32.AND P0, PT, R12, 0x1, PT ;  /* 0x000000010c00780c */ /* 0x000fe20003f05070 */
[----:B------:R-:W-:Y:S01]  /*10a0*/  IMAD.WIDE R12, R19, 0x2, R8 ;  /* 0x00000002130c7825 */ /* 0x000fe200078e0208 */
[----:B------:R-:W-:Y:S01]  /*10b0*/  LEA R24, R21, R20, 0x2 ;  /* 0x0000001415187211 */ /* 0x000fe200078e10ff */
[----:B------:R-:W0:Y:S02]  /*10c0*/  LDCU UR4, c[0x0][0x3e0] ;  /* 0x00007c00ff0477ac */ /* 0x000e240008000800 */
[----:B------:R-:W1:Y:S01]  /*10d0*/  LDS R25, [R25] ;  /* 0x0000000019197984 */ /* 0x000e620000000800 */
[----:B------:R-:W3:Y:S03]  /*10e0*/  LDCU UR5, c[0x0][0x3c0] ;  /* 0x00007800ff0577ac */ /* 0x000ee60008000800 */
[----:B------:R-:W5:Y:S04]  /*10f0*/  LDS R27, [R24] ;  /* 0x00000000181b7984 */ /* 0x000f680000000800 */
[----:B------:R-:W-:Y:S01]  /*1100*/  @P0 IMAD.WIDE R14, R6, 0x2, R12 ;  /* 0x00000002060e0825 */ /* 0x000fe200078e020c */
[----:B------:R-:W-:Y:S01]  /*1110*/  @!P0 IADD3 R19, PT, PT, R19, -R6, RZ ;  /* 0x8000000613138210 */ /* 0x000fe20007ffe0ff */
[----:B------:R-:W2:Y:S04]  /*1120*/  LDG.E.U16 R12, desc[UR36][R12.64] ;  /* 0x000000240c0c7981 */ /* 0x000ea8000c1e1500 */
[----:B------:R-:W-:Y:S01]  /*1130*/  @!P0 IMAD.WIDE R18, R19, 0x2, R8 ;  /* 0x0000000213128825 */ /* 0x000fe200078e0208 */
[----:B------:R0:W3:Y:S05]  /*1140*/  @P0 LDG.E.U16 R14, desc[UR36][R14.64] ;  /* 0x000000240e0e0981 */ /* 0x0000ea000c1e1500 */
[----:B------:R-:W5:Y:S01]  /*1150*/  @!P0 LDG.E.U16 R18, desc[UR36][R18.64] ;  /* 0x0000002412128981 */ /* 0x000f62000c1e1500 */
[----:B0-----:R-:W-:-:S02]  /*1160*/  IMAD R15, R21, UR4, R22 ;  /* 0x00000004150f7c24 */ /* 0x001fc4000f8e0216 */
[----:B----4-:R-:W-:Y:S02]  /*1170*/  IMAD.IADD R21, R0, 0x1, R21 ;  /* 0x0000000100157824 */ /* 0x010fe400078e0215 */
[----:B---3--:R-:W-:-:S04]  /*1180*/  @P0 IMAD.U32 R26, R14, 0x10000, RZ ;  /* 0x000100000e1a0824 */ /* 0x008fc800078e00ff */
[----:B------:R-:W-:Y:S01]  /*1190*/  @P0 FADD R26, -R26, -RZ ;  /* 0x800000ff1a1a0221 */ /* 0x000fe20000000100 */
[----:B-----5:R-:W-:Y:S01]  /*11a0*/  @!P0 SHF.L.U32 R26, R18, 0x10, RZ ;  /* 0x00000010121a8819 */ /* 0x020fe200000006ff */
[----:B--2---:R-:W-:-:S04]  /*11b0*/  IMAD.U32 R14, R12, 0x10000, RZ ;  /* 0x000100000c0e7824 */ /* 0x004fc800078e00ff */
[----:B-1----:R-:W-:-:S04]  /*11c0*/  FMUL R26, R25, R26 ;  /* 0x0000001a191a7220 */ /* 0x002fc80000400000 */
[----:B------:R-:W-:Y:S01]  /*11d0*/  FFMA R26, R27, R14, R26 ;  /* 0x0000000e1b1a7223 */ /* 0x000fe2000000001a */
[----:B------:R-:W-:-:S04]  /*11e0*/  IMAD.WIDE R14, R15, 0x2, R2 ;  /* 0x000000020f0e7825 */ /* 0x000fc800078e0202 */
[----:B------:R-:W-:Y:S02]  /*11f0*/  F2FP.BF16.F32.PACK_AB R26, RZ, R26 ;  /* 0x0000001aff1a723e */ /* 0x000fe400000010ff */
[----:B------:R-:W-:-:S03]  /*1200*/  MOV R12, UR5 ;  /* 0x00000005000c7c02 */ /* 0x000fc60008000f00 */
[----:B------:R3:W-:Y:S01]  /*1210*/  STG.E.U16 desc[UR36][R14.64], R26 ;  /* 0x0000001a0e007986 */ /* 0x0007e2000c101524 */
[----:B------:R-:W-:-:S13]  /*1220*/  ISETP.GE.AND P0, PT, R21, R12, PT ;  /* 0x0000000c1500720c */ /* 0x000fda0003f06270 */
[----:B---3--:R-:W-:Y:S05]  /*1230*/  @!P0 BRA `(.L_x_575) ;  /* 0xfffffffc00888947 */ /* 0x008fea000383ffff */
.L_x_574:
[----:B0-----:R-:W-:Y:S05]  /*1240*/  BSYNC.RECONVERGENT B1 ;  /* 0x0000000000017941 */ /* 0x001fea0003800200 */
.L_x_573:
[----:B------:R-:W0:Y:S01]  /*1250*/  LDCU UR4, c[0x0][0x3b8] ;  /* 0x00007700ff0477ac */ /* 0x000e220008000800 */
[----:B------:R-:W-:-:S04]  /*1260*/  IADD3 R4, PT, PT, R7, R4, RZ ;  /* 0x0000000407047210 */ /* 0x000fc80007ffe0ff */
[----:B0-----:R-:W-:-:S13]  /*1270*/  ISETP.GE.AND P0, PT, R4, UR4, PT ;  /* 0x0000000404007c0c */ /* 0x001fda000bf06270 */
[----:B------:R-:W-:Y:S05]  /*1280*/  @!P0 BRA `(.L_x_576) ;  /* 0xfffffffc00348947 */ /* 0x000fea000383ffff */
[----:B------:R-:W-:Y:S05]  /*1290*/  BRA `(.L_x_571) ;  /* 0x0000000000dc7947 */ /* 0x000fea0003800000 */
.L_x_572:
[----:B------:R-:W3:Y:S01]  /*12a0*/  LDCU UR4, c[0x0][0x3d0] ;  /* 0x00007a00ff0477ac */ /* 0x000ee20008000800 */
[----:B------:R-:W-:Y:S01]  /*12b0*/  IMAD.IADD R23, R13, 0x1, -R12 ;  /* 0x000000010d177824 */ /* 0x000fe200078e0a0c */
[----:B------:R-:W-:-:S03]  /*12c0*/  MOV R4, R10 ;  /* 0x0000000a00047202 */ /* 0x000fc60000000f00 */
[----:B---3--:R-:W-:-:S07]  /*12d0*/  IMAD R23, R23, UR4, RZ ;  /* 0x0000000417177c24 */ /* 0x008fce000f8e02ff */
.L_x_580:
[----:B---3--:R-:W3:Y:S01]  /*12e0*/  LDCU UR4, c[0x0][0x3c0] ;  /* 0x00007800ff0477ac */ /* 0x008ee20008000800 */
[----:B------:R-:W-:Y:S01]  /*12f0*/  BSSY.RECONVERGENT B1, `(.L_x_577) ;  /* 0x000002d000017945 */ /* 0x000fe20003800200 */
[----:B---3--:R-:W-:-:S05]  /*1300*/  IMAD.U32 R12, RZ, RZ, UR4 ;  /* 0x00000004ff0c7e24 */ /* 0x008fca000f8e00ff */
[----:B------:R-:W-:-:S13]  /*1310*/  ISETP.GE.AND P0, PT, R5, R12, PT ;  /* 0x0000000c0500720c */ /* 0x000fda0003f06270 */
[----:B------:R-:W-:Y:S05]  /*1320*/  @P0 BRA `(.L_x_578) ;  /* 0x0000000000a40947 */ /* 0x000fea0003800000 */
[----:B------:R-:W3:Y:S01]  /*1330*/  S2R R9, SR_CgaCtaId ;  /* 0x0000000000097919 */ /* 0x000ee20000008800 */
[----:B--2---:R-:W2:Y:S01]  /*1340*/  LDC.64 R2, c[0x0][0x380] ;  /* 0x0000e000ff027b82 */ /* 0x004ea20000000a00 */
[----:B------:R-:W5:Y:S01]  /*1350*/  LDCU UR4, c[0x0][0x3cc] ;  /* 0x00007980ff0477ac */ /* 0x000f620008000800 */
[----:B------:R-:W-:Y:S02]  /*1360*/  MOV R6, 0x400 ;  /* 0x0000040000067802 */ /* 0x000fe40000000f00 */
[----:B------:R-:W-:Y:S01]  /*1370*/  MOV R25, R5 ;  /* 0x0000000500197202 */ /* 0x000fe20000000f00 */
[----:B------:R-:W0:Y:S01]  /*1380*/  LDCU UR5, c[0x0][0x3dc] ;  /* 0x00007b80ff0577ac */ /* 0x000e220008000800 */
[C---:B-----5:R-:W-:Y:S02]  /*1390*/  IMAD R24, R4.reuse, UR4, R16 ;  /* 0x0000000404187c24 */ /* 0x060fe4000f8e0210 */
[----:B0-----:R-:W-:Y:S01]  /*13a0*/  IMAD R22, R4, UR5, R17 ;  /* 0x0000000504167c24 */ /* 0x001fe2000f8e0211 */
[----:B---3--:R-:W-:-:S07]  /*13b0*/  LEA R6, R9, R6, 0x18 ;  /* 0x0000000609067211 */ /* 0x008fce00078ec0ff */
.L_x_579:
[----:B------:R-:W0:Y:S01]  /*13c0*/  LDCU UR5, c[0x0][0x3c0] ;  /* 0x00007800ff0577ac */ /* 0x000e220008000800 */
[----:B------:R-:W-:Y:S01]  /*13d0*/  IMAD.IADD R9, R13, 0x1, R25 ;  /* 0x000000010d097824 */ /* 0x000fe200078e0219 */
[----:B---3--:R-:W3:Y:S01]  /*13e0*/  LDCU UR4, c[0x0][0x3d0] ;  /* 0x00007a00ff0477ac */ /* 0x008ee20008000800 */
[C---:B------:R-:W-:Y:S01]  /*13f0*/  IMAD R27, R25.reuse, 0x4, R11 ;  /* 0x00000004191b7824 */ /* 0x040fe200078e020b */
[----:B------:R-:W-:Y:S01]  /*1400*/  LEA R26, R25, R6, 0x2 ;  /* 0x00000006191a7211 */ /* 0x000fe200078e10ff */
[----:B------:R-:W5:Y:S04]  /*1410*/  LDC.64 R20, c[0x0][0x3a0] ;  /* 0x0000e800ff147b82 */ /* 0x000f680000000a00 */
[----:B------:R-:W5:Y:S04]  /*1420*/  LDS R27, [R27] ;  /* 0x000000001b1b7984 */ /* 0x000f680000000800 */
[----:B------:R-:W5:Y:S01]  /*1430*/  LDS R26, [R26] ;  /* 0x000000001a1a7984 */ /* 0x000f620000000800 */
[----:B0-----:R-:W-:-:S04]  /*1440*/  MOV R12, UR5 ;  /* 0x00000005000c7c02 */ /* 0x001fc80008000f00 */
[----:B------:R-:W-:Y:S01]  /*1450*/  ISETP.GE.AND P0, PT, R9, R12, PT ;  /* 0x0000000c0900720c */ /* 0x000fe20003f06270 */
[----:B---3--:R-:W-:-:S04]  /*1460*/  IMAD R9, R25, UR4, R24 ;  /* 0x0000000419097c24 */ /* 0x008fc8000f8e0218 */
[----:B--2---:R-:W-:-:S08]  /*1470*/  IMAD.WIDE R8, R9, 0x2, R2 ;  /* 0x0000000209087825 */ /* 0x004fd000078e0202 */
[----:B------:R-:W-:Y:S01]  /*1480*/  @!P0 IMAD R19, R13, UR4, RZ ;  /* 0x000000040d138c24 */ /* 0x000fe2000f8e02ff */
[----:B------:R-:W0:Y:S01]  /*1490*/  LDCU UR4, c[0x0][0x3e0] ;  /* 0x00007c00ff0477ac */ /* 0x000e220008000800 */
[----:B------:R-:W-:-:S04]  /*14a0*/  @P0 IMAD.WIDE R14, R23, 0x2, R8 ;  /* 0x00000002170e0825 */ /* 0x000fc800078e0208 */
[----:B-1----:R-:W-:Y:S02]  /*14b0*/  @!P0 IMAD.WIDE R18, R19, 0x2, R8 ;  /* 0x0000000213128825 */ /* 0x002fe400078e0208 */
[----:B------:R-:W2:Y:S04]  /*14c0*/  @P0 LDG.E.U16 R14, desc[UR36][R14.64] ;  /* 0x000000240e0e0981 */ /* 0x000ea8000c1e1500 */
[----:B------:R-:W3:Y:S04]  /*14d0*/  @!P0 LDG.E.U16 R18, desc[UR36][R18.64] ;  /* 0x0000002412128981 */ /* 0x000ee8000c1e1500 */
[----:B------:R0:W3:Y:S02]  /*14e0*/  LDG.E.U16 R8, desc[UR36][R8.64] ;  /* 0x0000002408087981 */ /* 0x0000e4000c1e1500 */
[----:B0-----:R-:W-:Y:S01]  /*14f0*/  IMAD R9, R25, UR4, R22 ;  /* 0x0000000419097c24 */ /* 0x001fe2000f8e0216 */
[----:B----4-:R-:W-:-:S03]  /*1500*/  IADD3 R25, PT, PT, R0, R25, RZ ;  /* 0x0000001900197210 */ /* 0x010fc60007ffe0ff */
[----:B-----5:R-:W-:-:S04]  /*1510*/  IMAD.WIDE R20, R9, 0x2, R20 ;  /* 0x0000000209147825 */ /* 0x020fc800078e0214 */
[----:B--2---:R-:W-:Y:S01]  /*1520*/  @P0 IMAD.U32 R28, R14, 0x10000, RZ ;  /* 0x000100000e1c0824 */ /* 0x004fe200078e00ff */
[----:B---3--:R-:W-:Y:S01]  /*1530*/  @!P0 SHF.L.U32 R29, R18, 0x10, RZ ;  /* 0x00000010121d8819 */ /* 0x008fe200000006ff */
[----:B------:R-:W-:-:S04]  /*1540*/  IMAD.U32 R15, R8, 0x10000, RZ ;  /* 0x00010000080f7824 */ /* 0x000fc800078e00ff */
[----:B------:R-:W-:Y:S01]  /*1550*/  @!P0 FADD R28, -R29, -RZ ;  /* 0x800000ff1d1c8221 */ /* 0x000fe20000000100 */
[----:B------:R-:W-:-:S03]  /*1560*/  ISETP.GE.AND P0, PT, R25, R12, PT ;  /* 0x0000000c1900720c */ /* 0x000fc60003f06270 */
[----:B------:R-:W-:-:S04]  /*1570*/  FMUL R28, R27, R28 ;  /* 0x0000001c1b1c7220 */ /* 0x000fc80000400000 */
[----:B------:R-:W-:-:S05]  /*1580*/  FFMA R28, R26, R15, R28 ;  /* 0x0000000f1a1c7223 */ /* 0x000fca000000001c */
[----:B------:R-:W-:-:S05]  /*1590*/  F2FP.BF16.F32.PACK_AB R28, RZ, R28 ;  /* 0x0000001cff1c723e */ /* 0x000fca00000010ff */
[----:B------:R3:W-:Y:S01]  /*15a0*/  STG.E.U16 desc[UR36][R20.64], R28 ;  /* 0x0000001c14007986 */ /* 0x0007e2000c101524 */
[----:B------:R-:W-:Y:S05]  /*15b0*/  @!P0 BRA `(.L_x_579) ;  /* 0xfffffffc00808947 */ /* 0x000fea000383ffff */
.L_x_578:
[----:B0-----:R-:W-:Y:S05]  /*15c0*/  BSYNC.RECONVERGENT B1 ;  /* 0x0000000000017941 */ /* 0x001fea0003800200 */
.L_x_577:
[----:B------:R-:W0:Y:S01]  /*15d0*/  LDCU UR4, c[0x0][0x3b8] ;  /* 0x00007700ff0477ac */ /* 0x000e220008000800 */
[----:B------:R-:W-:-:S05]  /*15e0*/  IMAD.IADD R4, R7, 0x1, R4 ;  /* 0x0000000107047824 */ /* 0x000fca00078e0204 */
[----:B0-----:R-:W-:-:S13]  /*15f0*/  ISETP.GE.AND P0, PT, R4, UR4, PT ;  /* 0x0000000404007c0c */ /* 0x001fda000bf06270 */
[----:B------:R-:W-:Y:S05]  /*1600*/  @!P0 BRA `(.L_x_580) ;  /* 0xfffffffc00348947 */ /* 0x000fea000383ffff */
.L_x_571:
[----:B0-----:R-:W-:Y:S05]  /*1610*/  BSYNC.RECONVERGENT B0 ;  /* 0x0000000000007941 */ /* 0x001fea0003800200 */
.L_x_570:
[----:B------:R-:W0:Y:S01]  /*1620*/  LDCU UR4, c[0x0][0x3bc] ;  /* 0x00007780ff0477ac */ /* 0x000e220008000800 */
[----:B------:R-:W-:-:S04]  /*1630*/  IADD3 R5, PT, PT, R5, R12, RZ ;  /* 0x0000000c05057210 */ /* 0x000fc80007ffe0ff */
[----:B------:R-:W-:-:S04]  /*1640*/  VIMNMX R12, PT, PT, R5, R12, !PT ;  /* 0x0000000c050c7248 */ /* 0x000fc80007fe0100 */
[----:B0-----:R-:W-:-:S13]  /*1650*/  ISETP.GE.AND P0, PT, R12, UR4, PT ;  /* 0x000000040c007c0c */ /* 0x001fda000bf06270 */
[----:B------:R-:W-:Y:S05]  /*1660*/  @P0 EXIT ;  /* 0x000000000000094d */ /* 0x000fea0003800000 */
[----:B----4-:R-:W-:Y:S01]  /*1670*/  IMAD.MOV.U32 R0, RZ, RZ, R5 ;  /* 0x000000ffff007224 */ /* 0x010fe200078e0005 */
[----:B------:R-:W0:Y:S01]  /*1680*/  LDCU UR4, c[0x0][0x360] ;  /* 0x00006c00ff0477ac */ /* 0x000e220008000800 */
[----:B------:R-:W4:Y:S01]  /*1690*/  LDCU UR7, c[0x0][0x3cc] ;  /* 0x00007980ff0777ac */ /* 0x000f220008000800 */
[----:B------:R-:W0:Y:S04]  /*16a0*/  LDCU UR8, c[0x0][0x3dc] ;  /* 0x00007b80ff0877ac */ /* 0x000e280008000800 */
.L_x_584:
[----:B------:R-:W5:Y:S01]  /*16b0*/  LDC R19, c[0x0][0x3b8] ;  /* 0x0000ee00ff137b82 */ /* 0x000f620000000800 */
[----:B------:R-:W-:Y:S01]  /*16c0*/  BSSY.RECONVERGENT B0, `(.L_x_581) ;  /* 0x0000013000007945 */ /* 0x000fe20003800200 */
[----:B-----5:R-:W-:-:S13]  /*16d0*/  ISETP.GE.AND P0, PT, R10, R19, PT ;  /* 0x000000130a00720c */ /* 0x020fda0003f06270 */
[----:B------:R-:W-:Y:S05]  /*16e0*/  @P0 BRA `(.L_x_582) ;  /* 0x0000000000400947 */ /* 0x000fea0003800000 */
[----:B------:R-:W0:Y:S01]  /*16f0*/  LDC.64 R4, c[0x0][0x380] ;  /* 0x0000e000ff047b82 */ /* 0x000e220000000a00 */
[----:B------:R-:W5:Y:S01]  /*1700*/  LDCU UR5, c[0x0][0x3d0] ;  /* 0x00007a00ff0577ac */ /* 0x000f620008000800 */
[----:B------:R-:W-:Y:S01]  /*1710*/  MOV R6, R10 ;  /* 0x0000000a00067202 */ /* 0x000fe20000000f00 */
[----:B------:R-:W1:Y:S05]  /*1720*/  LDCU UR6, c[0x0][0x3e0] ;  /* 0x00007c00ff0677ac */ /* 0x000e6a0008000800 */
[----:B--2---:R-:W2:Y:S01]  /*1730*/  LDC.64 R2, c[0x0][0x3a0] ;  /* 0x0000e800ff027b82 */ /* 0x004ea20000000a00 */
[C---:B-----5:R-:W-:Y:S02]  /*1740*/  IMAD R11, R0.reuse, UR5, R16 ;  /* 0x00000005000b7c24 */ /* 0x060fe4000f8e0210 */
[----:B-1----:R-:W-:-:S07]  /*1750*/  IMAD R15, R0, UR6, R17 ;  /* 0x00000006000f7c24 */ /* 0x002fce000f8e0211 */
.L_x_583:
[----:B0---4-:R-:W-:-:S04]  /*1760*/  IMAD R13, R6, UR7, R11 ;  /* 0x00000007060d7c24 */ /* 0x011fc8000f8e020b */
[----:B0-----:R-:W-:-:S06]  /*1770*/  IMAD.WIDE R12, R13, 0x2, R4 ;  /* 0x000000020d0c7825 */ /* 0x001fcc00078e0204 */
[----:B------:R-:W4:Y:S01]  /*1780*/  LDG.E.U16 R13, desc[UR36][R12.64] ;  /* 0x000000240c0d7981 */ /* 0x000f22000c1e1500 */
[----:B------:R-:W-:Y:S02]  /*1790*/  IMAD R9, R6, UR8, R15 ;  /* 0x0000000806097c24 */ /* 0x000fe4000f8e020f */
[----:B------:R-:W-:Y:S02]  /*17a0*/  IMAD.IADD R6, R7, 0x1, R6 ;  /* 0x0000000107067824 */ /* 0x000fe400078e0206 */
[----:B--2---:R-:W-:-:S03]  /*17b0*/  IMAD.WIDE R8, R9, 0x2, R2 ;  /* 0x0000000209087825 */ /* 0x004fc600078e0202 */
[----:B------:R-:W-:Y:S02]  /*17c0*/  ISETP.GE.AND P0, PT, R6, R19, PT ;  /* 0x000000130600720c */ /* 0x000fe40003f06270 */
[----:B----4-:R0:W-:Y:S11]  /*17d0*/  STG.E.U16 desc[UR36][R8.64], R13 ;  /* 0x0000000d08007986 */ /* 0x0101f6000c101524 */
[----:B------:R-:W-:Y:S05]  /*17e0*/  @!P0 BRA `(.L_x_583) ;  /* 0xfffffffc00dc8947 */ /* 0x000fea000383ffff */
.L_x_582:
[----:B0---4-:R-:W-:Y:S05]  /*17f0*/  BSYNC.RECONVERGENT B0 ;  /* 0x0000000000007941 */ /* 0x011fea0003800200 */
.L_x_581:
[----:B------:R-:W0:Y:S01]  /*1800*/  LDCU UR5, c[0x0][0x3bc] ;  /* 0x00007780ff0577ac */ /* 0x000e220008000800 */
[----:B------:R-:W-:-:S04]  /*1810*/  IADD3 R0, PT, PT, R0, UR4, RZ ;  /* 0x0000000400007c10 */ /* 0x000fc8000fffe0ff */
[----:B0-----:R-:W-:-:S13]  /*1820*/  ISETP.GE.AND P0, PT, R0, UR5, PT ;  /* 0x0000000500007c0c */ /* 0x001fda000bf06270 */
[----:B------:R-:W-:Y:S05]  /*1830*/  @!P0 BRA `(.L_x_584) ;  /* 0xfffffffc009c8947 */ /* 0x000fea000383ffff */
[----:B------:R-:W-:Y:S05]  /*1840*/  EXIT ;  /* 0x000000000000794d */ /* 0x000fea0003800000 */
.L_x_585:
        /* <DEDUP_REMOVED lines=11> */
.L_x_651:


//--------------------- .text._ZN18transformer_engine25fused_rope_forward_kernelI6__halfEEvPKT_PKiPKfS6_PS2_biiiiiiiiiiiiii --------------------------
	.section	.text._ZN18transformer_engine25fused_rope_forward_kernelI6__halfEEvPKT_PKiPKfS6_PS2_biiiiiiiiiiiiii,"ax",@progbits
	.align	128
        .global         _ZN18transformer_engine25fused_rope_forward_kernelI6__halfEEvPKT_PKiPKfS6_PS2_biiiiiiiiiiiiii
        .type           _ZN18transformer_engine25fused_rope_forward_kernelI6__halfEEvPKT_PKiPKfS6_PS2_biiiiiiiiiiiiii,@function
        .size           _ZN18transformer_engine25fused_rope_forward_kernelI6__halfEEvPKT_PKiPKfS6_PS2_biiiiiiiiiiiiii,(.L_x_652 - _ZN18transformer_engine25fused_rope_forward_kernelI6__halfEEvPKT_PKiPKfS6_PS2_biiiiiiiiiiiiii)
        .other          _ZN18transformer_engine25fused_rope_forward_kernelI6__halfEEvPKT_PKiPKfS6_PS2_biiiiiiiiiiiiii,@"STO_CUDA_ENTRY STV_DEFAULT"
_ZN18transformer_engine25fused_rope_forward_kernelI6__halfEEvPKT_PKiPKfS6_PS2_biiiiiiiiiiiiii:
.text._ZN18transformer_engine25fused_rope_forward_kernelI6__halfEEvPKT_PKiPKfS6_PS2_biiiiiiiiiiiiii:
        /* <DEDUP_REMOVED lines=60> */
.L_x_586:
        /* <DEDUP_REMOVED lines=9> */
.L_x_587:
        /* <DEDUP_REMOVED lines=22> */
.L_x_589:
        /* <DEDUP_REMOVED lines=16> */
.L_x_588:
        /* <DEDUP_REMOVED lines=8> */
.L_x_591:
[----:B-----5:R-:W-:-:S07]  /*0730*/  IADD3 R13, PT, PT, R2, UR38, RZ ;  /* 0x00000026020d7c10 */ /* 0x020fce000fffe0ff */
.L_x_590:
        /* <DEDUP_REMOVED lines=12> */
.L_x_597:
        /* <DEDUP_REMOVED lines=23> */
[----:B------:R-:W-:Y:S01]  /*0970*/  IMAD.MOV.U32 R6, RZ, RZ, RZ ;  /* 0x000000ffff067224 */ /* 0x000fe200078e00ff */
[----:B------:R-:W-:Y:S01]  /*0980*/  MOV R0, R1 ;  /* 0x0000000100007202 */ /* 0x000fe20000000f00 */
[----:B------:R-:W-:Y:S01]  /*0990*/  IMAD.MOV.U32 R4, RZ, RZ, RZ ;  /* 0x000000ffff047224 */ /* 0x000fe200078e00ff */
[----:B------:R-:W-:Y:S01]  /*09a0*/  LOP3.LUT R23, R2, 0x80000000, RZ, 0xfc, !PT ;  /* 0x8000000002177812 */ /* 0x000fe200078efcff */
[----:B0-----:R-:W-:Y:S01]  /*09b0*/  IMAD.U32 R8, RZ, RZ, UR4 ;  /* 0x00000004ff087e24 */ /* 0x001fe2000f8e00ff */
[----:B------:R-:W-:-:S07]  /*09c0*/  MOV R9, UR5 ;  /* 0x0000000500097c02 */ /* 0x000fce0008000f00 */
.L_x_596:
        /* <DEDUP_REMOVED lines=12> */
.L_x_595:
[----:B------:R-:W-:Y:S01]  /*0a90*/  SHF.R.U32.HI R4, RZ, 0x17, R15 ;  /* 0x00000017ff047819 */ /* 0x000fe2000001160f */
[----:B------:R0:W-:Y:S03]  /*0aa0*/  STL [R1+0x18], R6 ;  /* 0x0000180601007387 */ /* 0x0001e60000100800 */
[C---:B------:R-:W-:Y:S02]  /*0ab0*/  LOP3.LUT R0, R4.reuse, 0xe0, RZ, 0xc0, !PT ;  /* 0x000000e004007812 */ /* 0x040fe400078ec0ff */
[----:B------:R-:W-:-:S03]  /*0ac0*/  LOP3.LUT P0, RZ, R4, 0x1f, RZ, 0xc0, !PT ;  /* 0x0000001f04ff7812 */ /* 0x000fc6000780c0ff */
[----:B------:R-:W-:-:S05]  /*0ad0*/  VIADD R0, R0, 0xffffff80 ;  /* 0xffffff8000007836 */ /* 0x000fca0000000000 */
        /* <DEDUP_REMOVED lines=26> */
.L_x_594:
[----:B------:R-:W-:Y:S05]  /*0c80*/  BSYNC.RECONVERGENT B0 ;  /* 0x0000000000007941 */ /* 0x000fea0003800200 */
.L_x_593:
        /* <DEDUP_REMOVED lines=30> */
[----:B---3--:R-:W-:Y:S05]  /*0e70*/  @!P0 BRA `(.L_x_597) ;  /* 0xfffffff800608947 */ /* 0x008fea000383ffff */
.L_x_592:
        /* <DEDUP_REMOVED lines=14> */
.L_x_604:
        /* <DEDUP_REMOVED lines=16> */
.L_x_603:
        /* <DEDUP_REMOVED lines=13> */
[----:B------:R0:W3:Y:S01]  /*1130*/  @P0 LDG.E.U16 R14, desc[UR36][R14.64] ;  /* 0x000000240e0e0981 */ /* 0x0000e2000c1e1500 */
[----:B------:R-:W-:-:S06]  /*1140*/  @!P0 IMAD.WIDE R18, R19, 0x2, R8 ;  /* 0x0000000213128825 */ /* 0x000fcc00078e0208 */
[----:B------:R-:W5:Y:S01]  /*1150*/  @!P0 LDG.E.U16 R18, desc[UR36][R18.64] ;  /* 0x0000002412128981 */ /* 0x000f62000c1e1500 */
[----:B0-----:R-:W-:Y:S01]  /*1160*/  IMAD R15, R21, UR4, R22 ;  /* 0x00000004150f7c24 */ /* 0x001fe2000f8e0216 */
[----:B----4-:R-:W-:Y:S01]  /*1170*/  IADD3 R21, PT, PT, R0, R21, RZ ;  /* 0x0000001500157210 */ /* 0x010fe20007ffe0ff */
[----:B---3--:R-:W-:-:S05]  /*1180*/  @P0 HADD2.F32 R26, -RZ, R14.H0_H0 ;  /* 0x2000000eff1a0230 */ /* 0x008fca0000004100 */
[----:B------:R-:W-:Y:S01]  /*1190*/  @P0 FADD R26, -R26, -RZ ;  /* 0x800000ff1a1a0221 */ /* 0x000fe20000000100 */
[----:B-----5:R-:W-:Y:S02]  /*11a0*/  @!P0 HADD2.F32 R26, -RZ, R18.H0_H0 ;  /* 0x20000012ff1a8230 */ /* 0x020fe40000004100 */
[----:B--2---:R-:W-:-:S03]  /*11b0*/  HADD2.F32 R14, -RZ, R12.H0_H0 ;  /* 0x2000000cff0e7230 */ /* 0x004fc60000004100 */
[----:B-1----:R-:W-:-:S04]  /*11c0*/  FMUL R26, R25, R26 ;  /* 0x0000001a191a7220 */ /* 0x002fc80000400000 */
[----:B------:R-:W-:Y:S01]  /*11d0*/  FFMA R26, R27, R14, R26 ;  /* 0x0000000e1b1a7223 */ /* 0x000fe2000000001a */
[----:B------:R-:W-:-:S04]  /*11e0*/  IMAD.WIDE R14, R15, 0x2, R2 ;  /* 0x000000020f0e7825 */ /* 0x000fc800078e0202 */
[----:B------:R-:W-:Y:S01]  /*11f0*/  F2FP.F16.F32.PACK_AB R26, RZ, R26 ;  /* 0x0000001aff1a723e */ /* 0x000fe200000000ff */
[----:B------:R-:W-:-:S04]  /*1200*/  IMAD.U32 R12, RZ, RZ, UR5 ;  /* 0x00000005ff0c7e24 */ /* 0x000fc8000f8e00ff */
[----:B------:R3:W-:Y:S01]  /*1210*/  STG.E.U16 desc[UR36][R14.64], R26 ;  /* 0x0000001a0e007986 */ /* 0x0007e2000c101524 */
[----:B------:R-:W-:-:S13]  /*1220*/  ISETP.GE.AND P0, PT, R21, R12, PT ;  /* 0x0000000c1500720c */ /* 0x000fda0003f06270 */
[----:B---3--:R-:W-:Y:S05]  /*1230*/  @!P0 BRA `(.L_x_603) ;  /* 0xfffffffc00888947 */ /* 0x008fea000383ffff */
.L_x_602:
[----:B0-----:R-:W-:Y:S05]  /*1240*/  BSYNC.RECONVERGENT B1 ;  /* 0x0000000000017941 */ /* 0x001fea0003800200 */
.L_x_601:
[----:B------:R-:W0:Y:S01]  /*1250*/  LDCU UR4, c[0x0][0x3b8] ;  /* 0x00007700ff0477ac */ /* 0x000e220008000800 */
[----:B------:R-:W-:-:S05]  /*1260*/  IMAD.IADD R4, R7, 0x1, R4 ;  /* 0x0000000107047824 */ /* 0x000fca00078e0204 */
[----:B0-----:R-:W-:-:S13]  /*1270*/  ISETP.GE.AND P0, PT, R4, UR4, PT ;  /* 0x0000000404007c0c */ /* 0x001fda000bf06270 */
[----:B------:R-:W-:Y:S05]  /*1280*/  @!P0 BRA `(.L_x_604) ;  /* 0xfffffffc00348947 */ /* 0x000fea000383ffff */
[----:B------:R-:W-:Y:S05]  /*1290*/  BRA `(.L_x_599) ;  /* 0x0000000000dc7947 */ /* 0x000fea0003800000 */
.L_x_600:
[----:B------:R-:W3:Y:S01]  /*12a0*/  LDCU UR4, c[0x0][0x3d0] ;  /* 0x00007a00ff0477ac */ /* 0x000ee20008000800 */
[----:B------:R-:W-:Y:S01]  /*12b0*/  IADD3 R23, PT, PT, R13, -R12, RZ ;  /* 0x8000000c0d177210 */ /* 0x000fe20007ffe0ff */
[----:B------:R-:W-:-:S04]  /*12c0*/  IMAD.MOV.U32 R4, RZ, RZ, R10 ;  /* 0x000000ffff047224 */ /* 0x000fc800078e000a */
[----:B---3--:R-:W-:-:S07]  /*12d0*/  IMAD R23, R23, UR4, RZ ;  /* 0x0000000417177c24 */ /* 0x008fce000f8e02ff */
.L_x_608:
[----:B---3--:R-:W3:Y:S01]  /*12e0*/  LDCU UR4, c[0x0][0x3c0] ;  /* 0x00007800ff0477ac */ /* 0x008ee20008000800 */
[----:B------:R-:W-:Y:S01]  /*12f0*/  BSSY.RECONVERGENT B1, `(.L_x_605) ;  /* 0x000002d000017945 */ /* 0x000fe20003800200 */
[----:B---3--:R-:W-:-:S04]  /*1300*/  MOV R12, UR4 ;  /* 0x00000004000c7c02 */ /* 0x008fc80008000f00 */
[----:B------:R-:W-:-:S13]  /*1310*/  ISETP.GE.AND P0, PT, R5, R12, PT ;  /* 0x0000000c0500720c */ /* 0x000fda0003f06270 */
[----:B------:R-:W-:Y:S05]  /*1320*/  @P0 BRA `(.L_x_606) ;  /* 0x0000000000a40947 */ /* 0x000fea0003800000 */
[----:B------:R-:W3:Y:S01]  /*1330*/  S2R R9, SR_CgaCtaId ;  /* 0x0000000000097919 */ /* 0x000ee20000008800 */
[----:B--2---:R-:W2:Y:S01]  /*1340*/  LDC.64 R2, c[0x0][0x380] ;  /* 0x0000e000ff027b82 */ /* 0x004ea20000000a00 */
[----:B------:R-:W5:Y:S01]  /*1350*/  LDCU UR4, c[0x0][0x3cc] ;  /* 0x00007980ff0477ac */ /* 0x000f620008000800 */
[----:B------:R-:W-:Y:S01]  /*1360*/  MOV R6, 0x400 ;  /* 0x0000040000067802 */ /* 0x000fe20000000f00 */
[----:B------:R-:W-:Y:S01]  /*1370*/  IMAD.MOV.U32 R25, RZ, RZ, R5 ;  /* 0x000000ffff197224 */ /* 0x000fe200078e0005 */
[----:B------:R-:W0:Y:S01]  /*1380*/  LDCU UR5, c[0x0][0x3dc] ;  /* 0x00007b80ff0577ac */ /* 0x000e220008000800 */
[C---:B-----5:R-:W-:Y:S02]  /*1390*/  IMAD R24, R4.reuse, UR4, R16 ;  /* 0x0000000404187c24 */ /* 0x060fe4000f8e0210 */
[----:B0-----:R-:W-:Y:S01]  /*13a0*/  IMAD R22, R4, UR5, R17 ;  /* 0x0000000504167c24 */ /* 0x001fe2000f8e0211 */
[----:B---3--:R-:W-:-:S07]  /*13b0*/  LEA R6, R9, R6, 0x18 ;  /* 0x0000000609067211 */ /* 0x008fce00078ec0ff */
.L_x_607:
[----:B------:R-:W0:Y:S01]  /*13c0*/  LDCU UR5, c[0x0][0x3c0] ;  /* 0x00007800ff0577ac */ /* 0x000e220008000800 */
[----:B------:R-:W-:Y:S01]  /*13d0*/  IADD3 R9, PT, PT, R13, R25, RZ ;  /* 0x000000190d097210 */ /* 0x000fe20007ffe0ff */
[----:B---3--:R-:W3:Y:S01]  /*13e0*/  LDCU UR4, c[0x0][0x3d0] ;  /* 0x00007a00ff0477ac */ /* 0x008ee20008000800 */
[C---:B------:R-:W-:Y:S01]  /*13f0*/  LEA R27, R25.reuse, R11, 0x2 ;  /* 0x0000000b191b7211 */ /* 0x040fe200078e10ff */
[----:B------:R-:W-:Y:S01]  /*1400*/  IMAD R26, R25, 0x4, R6 ;  /* 0x00000004191a7824 */ /* 0x000fe200078e0206 */
[----:B------:R-:W5:Y:S04]  /*1410*/  LDC.64 R20, c[0x0][0x3a0] ;  /* 0x0000e800ff147b82 */ /* 0x000f680000000a00 */
[----:B------:R-:W5:Y:S04]  /*1420*/  LDS R27, [R27] ;  /* 0x000000001b1b7984 */ /* 0x000f680000000800 */
[----:B------:R-:W5:Y:S01]  /*1430*/  LDS R26, [R26] ;  /* 0x000000001a1a7984 */ /* 0x000f620000000800 */
[----:B0-----:R-:W-:-:S05]  /*1440*/  IMAD.U32 R12, RZ, RZ, UR5 ;  /* 0x00000005ff0c7e24 */ /* 0x001fca000f8e00ff */
        /* <DEDUP_REMOVED lines=13> */
[----:B--2---:R-:W-:Y:S02]  /*1520*/  @P0 HADD2.F32 R28, -RZ, R14.H0_H0 ;  /* 0x2000000eff1c0230 */ /* 0x004fe40000004100 */
[----:B---3--:R-:W-:Y:S02]  /*1530*/  @!P0 HADD2.F32 R29, -RZ, R18.H0_H0 ;  /* 0x20000012ff1d8230 */ /* 0x008fe40000004100 */
[----:B------:R-:W-:-:S03]  /*1540*/  HADD2.F32 R15, -RZ, R8.H0_H0 ;  /* 0x20000008ff0f7230 */ /* 0x000fc60000004100 */
[----:B------:R-:W-:Y:S01]  /*1550*/  @!P0 FADD R28, -R29, -RZ ;  /* 0x800000ff1d1c8221 */ /* 0x000fe20000000100 */
[----:B------:R-:W-:-:S03]  /*1560*/  ISETP.GE.AND P0, PT, R25, R12, PT ;  /* 0x0000000c1900720c */ /* 0x000fc60003f06270 */
[----:B------:R-:W-:-:S04]  /*1570*/  FMUL R28, R27, R28 ;  /* 0x0000001c1b1c7220 */ /* 0x000fc80000400000 */
[----:B------:R-:W-:-:S05]  /*1580*/  FFMA R28, R26, R15, R28 ;  /* 0x0000000f1a1c7223 */ /* 0x000fca000000001c */
[----:B------:R-:W-:-:S05]  /*1590*/  F2FP.F16.F32.PACK_AB R28, RZ, R28 ;  /* 0x0000001cff1c723e */ /* 0x000fca00000000ff */
[----:B------:R3:W-:Y:S01]  /*15a0*/  STG.E.U16 desc[UR36][R20.64], R28 ;  /* 0x0000001c14007986 */ /* 0x0007e2000c101524 */
[----:B------:R-:W-:Y:S05]  /*15b0*/  @!P0 BRA `(.L_x_607) ;  /* 0xfffffffc00808947 */ /* 0x000fea000383ffff */
.L_x_606:
[----:B0-----:R-:W-:Y:S05]  /*15c0*/  BSYNC.RECONVERGENT B1 ;  /* 0x0000000000017941 */ /* 0x001fea0003800200 */
.L_x_605:
[----:B------:R-:W0:Y:S01]  /*15d0*/  LDCU UR4, c[0x0][0x3b8] ;  /* 0x00007700ff0477ac */ /* 0x000e220008000800 */
[----:B------:R-:W-:-:S05]  /*15e0*/  IMAD.IADD R4, R7, 0x1, R4 ;  /* 0x0000000107047824 */ /* 0x000fca00078e0204 */
[----:B0-----:R-:W-:-:S13]  /*15f0*/  ISETP.GE.AND P0, PT, R4, UR4, PT ;  /* 0x0000000404007c0c */ /* 0x001fda000bf06270 */
[----:B------:R-:W-:Y:S05]  /*1600*/  @!P0 BRA `(.L_x_608) ;  /* 0xfffffffc00348947 */ /* 0x000fea000383ffff */
.L_x_599:
[----:B0-----:R-:W-:Y:S05]  /*1610*/  BSYNC.RECONVERGENT B0 ;  /* 0x0000000000007941 */ /* 0x001fea0003800200 */
.L_x_598:
        /* <DEDUP_REMOVED lines=9> */
.L_x_612:
        /* <DEDUP_REMOVED lines=11> */
.L_x_611:
        /* <DEDUP_REMOVED lines=9> */
.L_x_610:
[----:B0---4-:R-:W-:Y:S05]  /*17f0*/  BSYNC.RECONVERGENT B0 ;  /* 0x0000000000007941 */ /* 0x011fea0003800200 */
.L_x_609:
[----:B------:R-:W0:Y:S01]  /*1800*/  LDCU UR5, c[0x0][0x3bc] ;  /* 0x00007780ff0577ac */ /* 0x000e220008000800 */
[----:B------:R-:W-:-:S04]  /*1810*/  IADD3 R0, PT, PT, R0, UR4, RZ ;  /* 0x0000000400007c10 */ /* 0x000fc8000fffe0ff */
[----:B0-----:R-:W-:-:S13]  /*1820*/  ISETP.GE.AND P0, PT, R0, UR5, PT ;  /* 0x0000000500007c0c */ /* 0x001fda000bf06270 */
[----:B------:R-:W-:Y:S05]  /*1830*/  @!P0 BRA `(.L_x_612) ;  /* 0xfffffffc009c8947 */ /* 0x000fea000383ffff */
[----:B------:R-:W-:Y:S05]  /*1840*/  EXIT ;  /* 0x000000000000794d */ /* 0x000fea0003800000 */
.L_x_613:
        /* <DEDUP_REMOVED lines=11> */
.L_x_652:


//--------------------- .text._ZN18transformer_engine25fused_rope_forward_kernelIfEEvPKT_PKiPKfS5_PS1_biiiiiiiiiiiiii --------------------------
	.section	.text._ZN18transformer_engine25fused_rope_forward_kernelIfEEvPKT_PKiPKfS5_PS1_biiiiiiiiiiiiii,"ax",@progbits
	.align	128
        .global         _ZN18transformer_engine25fused_rope_forward_kernelIfEEvPKT_PKiPKfS5_PS1_biiiiiiiiiiiiii
        .type           _ZN18transformer_engine25fused_rope_forward_kernelIfEEvPKT_PKiPKfS5_PS1_biiiiiiiiiiiiii,@function
        .size           _ZN18transformer_engine25fused_rope_forward_kernelIfEEvPKT_PKiPKfS5_PS1_biiiiiiiiiiiiii,(.L_x_653 - _ZN18transformer_engine25fused_rope_forward_kernelIfEEvPKT_PKiPKfS5_PS1_biiiiiiiiiiiiii)
        .other          _ZN18transformer_engine25fused_rope_forward_kernelIfEEvPKT_PKiPKfS5_PS1_biiiiiiiiiiiiii,@"STO_CUDA_ENTRY STV_DEFAULT"
_ZN18transformer_engine25fused_rope_forward_kernelIfEEvPKT_PKiPKfS5_PS1_biiiiiiiiiiiiii:
.text._ZN18transformer_engine25fused_rope_forward_kernelIfEEvPKT_PKiPKfS5_PS1_biiiiiiiiiiiiii:
        /* <DEDUP_REMOVED lines=60> */
.L_x_614:
        /* <DEDUP_REMOVED lines=9> */
.L_x_615:
        /* <DEDUP_REMOVED lines=22> */
.L_x_617:
        /* <DEDUP_REMOVED lines=16> */
.L_x_616:
        /* <DEDUP_REMOVED lines=8> */
.L_x_619:
[----:B-----5:R-:W-:-:S07]  /*0730*/  IADD3 R13, PT, PT, R2, UR38, RZ ;  /* 0x00000026020d7c10 */ /* 0x020fce000fffe0ff */
.L_x_618:
        /* <DEDUP_REMOVED lines=12> */
.L_x_625:
        /* <DEDUP_REMOVED lines=29> */
.L_x_624:
        /* <DEDUP_REMOVED lines=12> */
.L_x_623:
        /* <DEDUP_REMOVED lines=31> */
.L_x_622:
[----:B------:R-:W-:Y:S05]  /*0c80*/  BSYNC.RECONVERGENT B0 ;  /* 0x0000000000007941 */ /* 0x000fea0003800200 */
.L_x_621:
        /* <DEDUP_REMOVED lines=31> */
.L_x_620:
        /* <DEDUP_REMOVED lines=14> */
.L_x_632:
        /* <DEDUP_REMOVED lines=16> */
.L_x_631:
        /* <DEDUP_REMOVED lines=12> */
[----:B------:R-:W5:Y:S04]  /*1120*/  LDG.E R12, desc[UR36][R12.64] ;  /* 0x000000240c0c7981 */ /* 0x000f68000c1e1900 */
[----:B------:R-:W4:Y:S01]  /*1130*/  @P0 LDG.E R14, desc[UR36][R14.64] ;  /* 0x000000240e0e0981 */ /* 0x000f22000c1e1900 */
[----:B------:R-:W-:-:S04]  /*1140*/  @!P0 IMAD.WIDE R18, R19, 0x4, R8 ;  /* 0x0000000413128825 */ /* 0x000fc800078e0208 */
[----:B----4-:R-:W-:-:S06]  /*1150*/  @P0 FADD R26, -R14, -RZ ;  /* 0x800000ff0e1a0221 */ /* 0x010fcc0000000100 */
[----:B------:R-:W1:Y:S01]  /*1160*/  @!P0 LDG.E R26, desc[UR36][R18.64] ;  /* 0x00000024121a8981 */ /* 0x000e62000c1e1900 */
[----:B0-----:R-:W-:-:S04]  /*1170*/  IMAD R15, R21, UR4, R22 ;  /* 0x00000004150f7c24 */ /* 0x001fc8000f8e0216 */
[----:B--2---:R-:W-:Y:S01]  /*1180*/  IMAD.WIDE R14, R15, 0x4, R2 ;  /* 0x000000040f0e7825 */ /* 0x004fe200078e0202 */
[----:B------:R-:W-:-:S03]  /*1190*/  IADD3 R21, PT, PT, R0, R21, RZ ;  /* 0x0000001500157210 */ /* 0x000fc60007ffe0ff */
[----:B-1----:R-:W-:-:S04]  /*11a0*/  FMUL R26, R25, R26 ;  /* 0x0000001a191a7220 */ /* 0x002fc80000400000 */
[----:B-----5:R-:W-:Y:S01]  /*11b0*/  FFMA R19, R27, R12, R26 ;  /* 0x0000000c1b137223 */ /* 0x020fe2000000001a */
[----:B---3--:R-:W-:-:S04]  /*11c0*/  IMAD.U32 R12, RZ, RZ, UR5 ;  /* 0x00000005ff0c7e24 */ /* 0x008fc8000f8e00ff */
[----:B------:R3:W-:Y:S01]  /*11d0*/  STG.E desc[UR36][R14.64], R19 ;  /* 0x000000130e007986 */ /* 0x0007e2000c101924 */
[----:B------:R-:W-:-:S13]  /*11e0*/  ISETP.GE.AND P0, PT, R21, R12, PT ;  /* 0x0000000c1500720c */ /* 0x000fda0003f06270 */
[----:B---3--:R-:W-:Y:S05]  /*11f0*/  @!P0 BRA `(.L_x_631) ;  /* 0xfffffffc00988947 */ /* 0x008fea000383ffff */
.L_x_630:
[----:B0-----:R-:W-:Y:S05]  /*1200*/  BSYNC.RECONVERGENT B1 ;  /* 0x0000000000017941 */ /* 0x001fea0003800200 */
.L_x_629:
[----:B------:R-:W0:Y:S01]  /*1210*/  LDCU UR4, c[0x0][0x3b8] ;  /* 0x00007700ff0477ac */ /* 0x000e220008000800 */
[----:B------:R-:W-:-:S05]  /*1220*/  IMAD.IADD R4, R7, 0x1, R4 ;  /* 0x0000000107047824 */ /* 0x000fca00078e0204 */
[----:B0-----:R-:W-:-:S13]  /*1230*/  ISETP.GE.AND P0, PT, R4, UR4, PT ;  /* 0x0000000404007c0c */ /* 0x001fda000bf06270 */
[----:B------:R-:W-:Y:S05]  /*1240*/  @!P0 BRA `(.L_x_632) ;  /* 0xfffffffc00448947 */ /* 0x000fea000383ffff */
[----:B------:R-:W-:Y:S05]  /*1250*/  BRA `(.L_x_627) ;  /* 0x0000000000cc7947 */ /* 0x000fea0003800000 */
.L_x_628:
[----:B------:R-:W3:Y:S01]  /*1260*/  LDCU UR4, c[0x0][0x3d0] ;  /* 0x00007a00ff0477ac */ /* 0x000ee20008000800 */
[----:B------:R-:W-:Y:S01]  /*1270*/  IADD3 R23, PT, PT, R13, -R12, RZ ;  /* 0x8000000c0d177210 */ /* 0x000fe20007ffe0ff */
[----:B------:R-:W-:-:S04]  /*1280*/  IMAD.MOV.U32 R4, RZ, RZ, R10 ;  /* 0x000000ffff047224 */ /* 0x000fc800078e000a */
[----:B---3--:R-:W-:-:S07]  /*1290*/  IMAD R23, R23, UR4, RZ ;  /* 0x0000000417177c24 */ /* 0x008fce000f8e02ff */
.L_x_636:
[----:B------:R-:W3:Y:S01]  /*12a0*/  LDCU UR4, c[0x0][0x3c0] ;  /* 0x00007800ff0477ac */ /* 0x000ee20008000800 */
        /* <DEDUP_REMOVED lines=13> */
.L_x_635:
[----:B------:R-:W0:Y:S01]  /*1380*/  LDCU UR5, c[0x0][0x3c0] ;  /* 0x00007800ff0577ac */ /* 0x000e220008000800 */
[----:B------:R-:W-:Y:S01]  /*1390*/  IADD3 R9, PT, PT, R13, R25, RZ ;  /* 0x000000190d097210 */ /* 0x000fe20007ffe0ff */
[----:B------:R-:W3:Y:S01]  /*13a0*/  LDCU UR4, c[0x0][0x3d0] ;  /* 0x00007a00ff0477ac */ /* 0x000ee20008000800 */
[C---:B------:R-:W-:Y:S01]  /*13b0*/  LEA R28, R25.reuse, R11, 0x2 ;  /* 0x0000000b191c7211 */ /* 0x040fe200078e10ff */
[----:B------:R-:W-:Y:S01]  /*13c0*/  IMAD R27, R25, 0x4, R6 ;  /* 0x00000004191b7824 */ /* 0x000fe200078e0206 */
[----:B------:R-:W5:Y:S04]  /*13d0*/  LDC.64 R20, c[0x0][0x3a0] ;  /* 0x0000e800ff147b82 */ /* 0x000f680000000a00 */
[----:B------:R-:W4:Y:S04]  /*13e0*/  LDS R28, [R28] ;  /* 0x000000001c1c7984 */ /* 0x000f280000000800 */
[----:B------:R-:W4:Y:S01]  /*13f0*/  LDS R27, [R27] ;  /* 0x000000001b1b7984 */ /* 0x000f220000000800 */
[----:B0-----:R-:W-:-:S05]  /*1400*/  IMAD.U32 R12, RZ, RZ, UR5 ;  /* 0x00000005ff0c7e24 */ /* 0x001fca000f8e00ff */
[----:B------:R-:W-:Y:S01]  /*1410*/  ISETP.GE.AND P0, PT, R9, R12, PT ;  /* 0x0000000c0900720c */ /* 0x000fe20003f06270 */
[----:B---3--:R-:W-:-:S04]  /*1420*/  IMAD R9, R25, UR4, R24 ;  /* 0x0000000419097c24 */ /* 0x008fc8000f8e0218 */
[----:B--2---:R-:W-:-:S08]  /*1430*/  IMAD.WIDE R8, R9, 0x4, R2 ;  /* 0x0000000409087825 */ /* 0x004fd000078e0202 */
[----:B------:R-:W-:Y:S01]  /*1440*/  @!P0 IMAD R19, R13, UR4, RZ ;  /* 0x000000040d138c24 */ /* 0x000fe2000f8e02ff */
[----:B------:R-:W0:Y:S01]  /*1450*/  LDCU UR4, c[0x0][0x3e0] ;  /* 0x00007c00ff0477ac */ /* 0x000e220008000800 */
[----:B------:R-:W-:-:S04]  /*1460*/  @P0 IMAD.WIDE R14, R23, 0x4, R8 ;  /* 0x00000004170e0825 */ /* 0x000fc800078e0208 */
[----:B-1----:R-:W-:Y:S01]  /*1470*/  @!P0 IMAD.WIDE R18, R19, 0x4, R8 ;  /* 0x0000000413128825 */ /* 0x002fe200078e0208 */
[----:B------:R-:W2:Y:S04]  /*1480*/  @P0 LDG.E R26, desc[UR36][R14.64] ;  /* 0x000000240e1a0981 */ /* 0x000ea8000c1e1900 */
[----:B------:R-:W3:Y:S04]  /*1490*/  LDG.E R8, desc[UR36][R8.64] ;  /* 0x0000002408087981 */ /* 0x000ee8000c1e1900 */
[----:B------:R-:W2:Y:S01]  /*14a0*/  @!P0 LDG.E R18, desc[UR36][R18.64] ;  /* 0x0000002412128981 */ /* 0x000ea2000c1e1900 */
[----:B0-----:R-:W-:-:S04]  /*14b0*/  IMAD R29, R25, UR4, R22 ;  /* 0x00000004191d7c24 */ /* 0x001fc8000f8e0216 */
[----:B-----5:R-:W-:Y:S01]  /*14c0*/  IMAD.WIDE R20, R29, 0x4, R20 ;  /* 0x000000041d147825 */ /* 0x020fe200078e0214 */
[----:B----4-:R-:W-:-:S03]  /*14d0*/  IADD3 R25, PT, PT, R0, R25, RZ ;  /* 0x0000001900197210 */ /* 0x010fc60007ffe0ff */
[----:B--2---:R-:W-:-:S04]  /*14e0*/  @!P0 FADD R26, -R18, -RZ ;  /* 0x800000ff121a8221 */ /* 0x004fc80000000100 */
[----:B------:R-:W-:-:S04]  /*14f0*/  FMUL R15, R28, R26 ;  /* 0x0000001a1c0f7220 */ /* 0x000fc80000400000 */
[----:B---3--:R-:W-:-:S05]  /*1500*/  FFMA R15, R27, R8, R15 ;  /* 0x000000081b0f7223 */ /* 0x008fca000000000f */
[----:B------:R3:W-:Y:S01]  /*1510*/  STG.E desc[UR36][R20.64], R15 ;  /* 0x0000000f14007986 */ /* 0x0007e2000c101924 */
[----:B------:R-:W-:-:S13]  /*1520*/  ISETP.GE.AND P0, PT, R25, R12, PT ;  /* 0x0000000c1900720c */ /* 0x000fda0003f06270 */
[----:B---3--:R-:W-:Y:S05]  /*1530*/  @!P0 BRA `(.L_x_635) ;  /* 0xfffffffc00908947 */ /* 0x008fea000383ffff */
.L_x_634:
[----:B0-----:R-:W-:Y:S05]  /*1540*/  BSYNC.RECONVERGENT B1 ;  /* 0x0000000000017941 */ /* 0x001fea0003800200 */
.L_x_633:
[----:B------:R-:W0:Y:S01]  /*1550*/  LDCU UR4, c[0x0][0x3b8] ;  /* 0x00007700ff0477ac */ /* 0x000e220008000800 */
[----:B------:R-:W-:-:S05]  /*1560*/  IMAD.IADD R4, R7, 0x1, R4 ;  /* 0x0000000107047824 */ /* 0x000fca00078e0204 */
[----:B0-----:R-:W-:-:S13]  /*1570*/  ISETP.GE.AND P0, PT, R4, UR4, PT ;  /* 0x0000000404007c0c */ /* 0x001fda000bf06270 */
[----:B------:R-:W-:Y:S05]  /*1580*/  @!P0 BRA `(.L_x_636) ;  /* 0xfffffffc00448947 */ /* 0x000fea000383ffff */
.L_x_627:
[----:B0-----:R-:W-:Y:S05]  /*1590*/  BSYNC.RECONVERGENT B0 ;  /* 0x0000000000007941 */ /* 0x001fea0003800200 */
.L_x_626:
[----:B------:R-:W0:Y:S01]  /*15a0*/  LDCU UR4, c[0x0][0x3bc] ;  /* 0x00007780ff0477ac */ /* 0x000e220008000800 */
[----:B------:R-:W-:-:S04]  /*15b0*/  IADD3 R5, PT, PT, R5, R12, RZ ;  /* 0x0000000c05057210 */ /* 0x000fc80007ffe0ff */
[----:B------:R-:W-:-:S04]  /*15c0*/  VIMNMX R12, PT, PT, R5, R12, !PT ;  /* 0x0000000c050c7248 */ /* 0x000fc80007fe0100 */
[----:B0-----:R-:W-:-:S13]  /*15d0*/  ISETP.GE.AND P0, PT, R12, UR4, PT ;  /* 0x000000040c007c0c */ /* 0x001fda000bf06270 */
[----:B------:R-:W-:Y:S05]  /*15e0*/  @P0 EXIT ;  /* 0x000000000000094d */ /* 0x000fea0003800000 */
[----:B----4-:R-:W-:Y:S01]  /*15f0*/  IMAD.MOV.U32 R0, RZ, RZ, R5 ;  /* 0x000000ffff007224 */ /* 0x010fe200078e0005 */
[----:B------:R-:W0:Y:S01]  /*1600*/  LDCU UR4, c[0x0][0x360] ;  /* 0x00006c00ff0477ac */ /* 0x000e220008000800 */
[----:B------:R-:W3:Y:S01]  /*1610*/  LDCU UR7, c[0x0][0x3cc] ;  /* 0x00007980ff0777ac */ /* 0x000ee20008000800 */
[----:B------:R-:W4:Y:S04]  /*1620*/  LDCU UR8, c[0x0][0x3dc] ;  /* 0x00007b80ff0877ac */ /* 0x000f280008000800 */
.L_x_640:
        /* <DEDUP_REMOVED lines=11> */
.L_x_639:
[----:B0--3--:R-:W-:-:S04]  /*16e0*/  IMAD R9, R6, UR7, R11 ;  /* 0x0000000706097c24 */ /* 0x009fc8000f8e020b */
[----:B0-----:R-:W-:-:S06]  /*16f0*/  IMAD.WIDE R8, R9, 0x4, R4 ;  /* 0x0000000409087825 */ /* 0x001fcc00078e0204 */
[----:B------:R-:W3:Y:S01]  /*1700*/  LDG.E R9, desc[UR36][R8.64] ;  /* 0x0000002408097981 */ /* 0x000ee2000c1e1900 */
[----:B----4-:R-:W-:Y:S02]  /*1710*/  IMAD R13, R6, UR8, R15 ;  /* 0x00000008060d7c24 */ /* 0x010fe4000f8e020f */
[----:B------:R-:W-:Y:S02]  /*1720*/  IMAD.IADD R6, R7, 0x1, R6 ;  /* 0x0000000107067824 */ /* 0x000fe400078e0206 */
[----:B--2---:R-:W-:-:S03]  /*1730*/  IMAD.WIDE R12, R13, 0x4, R2 ;  /* 0x000000040d0c7825 */ /* 0x004fc600078e0202 */
[----:B------:R-:W-:Y:S02]  /*1740*/  ISETP.GE.AND P0, PT, R6, R19, PT ;  /* 0x000000130600720c */ /* 0x000fe40003f06270 */
[----:B---3--:R0:W-:Y:S11]  /*1750*/  STG.E desc[UR36][R12.64], R9 ;  /* 0x000000090c007986 */ /* 0x0081f6000c101924 */
[----:B------:R-:W-:Y:S05]  /*1760*/  @!P0 BRA `(.L_x_639) ;  /* 0xfffffffc00dc8947 */ /* 0x000fea000383ffff */
.L_x_638:
[----:B0--34-:R-:W-:Y:S05]  /*1770*/  BSYNC.RECONVERGENT B0 ;  /* 0x0000000000007941 */ /* 0x019fea0003800200 */
.L_x_637:
[----:B------:R-:W0:Y:S01]  /*1780*/  LDCU UR5, c[0x0][0x3bc] ;  /* 0x00007780ff0577ac */ /* 0x000e220008000800 */
[----:B------:R-:W-:-:S04]  /*1790*/  IADD3 R0, PT, PT, R0, UR4, RZ ;  /* 0x0000000400007c10 */ /* 0x000fc8000fffe0ff */
[----:B0-----:R-:W-:-:S13]  /*17a0*/  ISETP.GE.AND P0, PT, R0, UR5, PT ;  /* 0x0000000500007c0c */ /* 0x001fda000bf06270 */
[----:B------:R-:W-:Y:S05]  /*17b0*/  @!P0 BRA `(.L_x_640) ;  /* 0xfffffffc009c8947 */ /* 0x000fea000383ffff */
[----:B------:R-:W-:Y:S05]  /*17c0*/  EXIT ;  /* 0x000000000000794d */ /* 0x000fea0003800000 */
.L_x_641:
        /* <DEDUP_REMOVED lines=11> */
.L_x_653:


//--------------------- .nv.global.init           --------------------------
	.section	.nv.global.init,"aw",@progbits
	.align	4
.nv.global.init:
	.type		__cudart_i2opi_f,@object
	.size		__cudart_i2opi_f,($str - __cudart_i2opi_f)
__cudart_i2opi_f:
        /*0000*/ 	.byte	0x41, 0x90, 0x43, 0x3c, 0x99, 0x95, 0x62, 0xdb, 0xc0, 0xdd, 0x34, 0xf5, 0xd1, 0x57, 0x27, 0xfc
        /*0010*/ 	.byte	0x29, 0x15, 0x44, 0x4e, 0x6e, 0x83, 0xf9, 0xa2
	.type		$str,@object
	.size		$str,($str$1 - $str)
$str:
        /*0018*/ 	.byte	0x63, 0x75, 0x72, 0x5f, 0x73, 0x65, 0x71, 0x6c, 0x65, 0x6e, 0x73, 0x20, 0x25, 0x20, 0x32, 0x20
        /*0028*/ 	.byte	0x3d, 0x3d, 0x20, 0x30, 0x00
	.type		$str$1,@object
	.size		$str$1,(__unnamed_4 - $str$1)
$str$1:
        /*002d*/ 	.byte	0x2f, 0x74, 0x6d, 0x70, 0x2f, 0x74, 0x65, 0x5f, 0x63, 0x6f, 0x6d, 0x70, 0x69, 0x6c, 0x65, 0x5f
        /*003d*/ 	.byte	0x73, 0x72, 0x63, 0x2f, 0x74, 0x72, 0x61, 0x6e, 0x73, 0x66, 0x6f, 0x72, 0x6d, 0x65, 0x72, 0x5f
        /*004d*/ 	.byte	0x65, 0x6e, 0x67, 0x69, 0x6e, 0x65, 0x2f, 0x63, 0x6f, 0x6d, 0x6d, 0x6f, 0x6e, 0x2f, 0x66, 0x75
        /*005d*/ 	.byte	0x73, 0x65, 0x64, 0x5f, 0x72, 0x6f, 0x70, 0x65, 0x2f, 0x66, 0x75, 0x73, 0x65, 0x64, 0x5f, 0x72
        /*006d*/ 	.byte	0x6f, 0x70, 0x65, 0x2e, 0x63, 0x75, 0x00
	.type		__unnamed_4,@object
	.size		__unnamed_4,(__unnamed_5 - __unnamed_4)
__unnamed_4:
        /*0074*/ 	.byte	0x76, 0x6f, 0x69, 0x64, 0x20, 0x74, 0x72, 0x61, 0x6e, 0x73, 0x66, 0x6f, 0x72, 0x6d, 0x65, 0x72
        /* <DEDUP_REMOVED lines=12> */
        /*0144*/ 	.byte	0x66, 0x6c, 0x6f, 0x61, 0x74, 0x5d, 0x00
	.type		__unnamed_5,@object
	.size		__unnamed_5,(__unnamed_6 - __unnamed_5)
__unnamed_5:
        /* <DEDUP_REMOVED lines=13> */
        /*021b*/ 	.byte	0x5f, 0x5f, 0x68, 0x61, 0x6c, 0x66, 0x5d, 0x00
	.type		__unnamed_6,@object
	.size		__unnamed_6,(__unnamed_1 - __unnamed_6)
__unnamed_6:
        /* <DEDUP_REMOVED lines=13> */
        /*02f3*/ 	.byte	0x5f, 0x5f, 0x6e, 0x76, 0x5f, 0x62, 0x66, 0x6c, 0x6f, 0x61, 0x74, 0x31, 0x36, 0x5d, 0x00
	.type		__unnamed_1,@object
	.size		__unnamed_1,(__unnamed_2 - __unnamed_1)
__unnamed_1:
        /* <DEDUP_REMOVED lines=14> */
        /*03e2*/ 	.byte	0x74, 0x5d, 0x00
	.type		__unnamed_2,@object
	.size		__unnamed_2,(__unnamed_3 - __unnamed_2)
__unnamed_2:
        /* <DEDUP_REMOVED lines=14> */
        /*04c5*/ 	.byte	0x6c, 0x66, 0x5d, 0x00
	.type		__unnamed_3,@object
	.size		__unnamed_3,(__unnamed_7 - __unnamed_3)
__unnamed_3:
        /* <DEDUP_REMOVED lines=14> */
        /*05a9*/ 	.byte	0x5f, 0x62, 0x66, 0x6c, 0x6f, 0x61, 0x74, 0x31, 0x36, 0x5d, 0x00
	.type		__unnamed_7,@object
	.size		__unnamed_7,(__unnamed_10 - __unnamed_7)
__unnamed_7:
        /* <DEDUP_REMOVED lines=15> */
        /*06a4*/ 	.byte	0x61, 0x72, 0x5f, 0x74, 0x20, 0x3d, 0x20, 0x66, 0x6c, 0x6f, 0x61, 0x74, 0x5d, 0x00
	.type		__unnamed_10,@object
	.size		__unnamed_10,(__unnamed_11 - __unnamed_10)
__unnamed_10:
        /* <DEDUP_REMOVED lines=16> */
	.type		__unnamed_11,@object
	.size		__unnamed_11,(__unnamed_8 - __unnamed_11)
__unnamed_11:
        /* <DEDUP_REMOVED lines=16> */
	.type		__unnamed_8,@object
	.size		__unnamed_8,(__unnamed_9 - __unnamed_8)
__unnamed_8:
        /* <DEDUP_REMOVED lines=16> */
	.type		__unnamed_9,@object
	.size		__unnamed_9,(__unnamed_12 - __unnamed_9)
__unnamed_9:
        /* <DEDUP_REMOVED lines=16> */
        /*0aae*/ 	.byte	0x61, 0x74, 0x31, 0x36, 0x5d, 0x00
	.type		__unnamed_12,@object
	.size		__unnamed_12,(.L_11 - __unnamed_12)
__unnamed_12:
        /* <DEDUP_REMOVED lines=17> */
.L_11:


//--------------------- .nv.shared._ZN18transformer_engine30fused_qkv_rope_backward_kernelI13__nv_bfloat16EEvPKT_S4_S4_PKfS6_PS2_15NVTE_QKV_Formatbiiiiiiiiii --------------------------
	.section	.nv.shared._ZN18transformer_engine30fused_qkv_rope_backward_kernelI13__nv_bfloat16EEvPKT_S4_S4_PKfS6_PS2_15NVTE_QKV_Formatbiiiiiiiiii,"aw",@nobits
	.sectionflags	@""
	.align	16
	.zero		1024


//--------------------- .nv.shared.reserved.0     --------------------------
	.section	.nv.shared.reserved.0,"aw",@nobits
	.weak		__nv_reservedSMEM_offset_0_alias
	.size		__nv_reservedSMEM_offset_0_alias, 0, 64
	.other		__nv_reservedSMEM_offset_0_alias,@"STO_CUDA_RESERVED_SHARED STV_DEFAULT"
__nv_reservedSMEM_offset_0_alias:
	.zero		0
	.zero		64


//--------------------- .nv.shared._ZN18transformer_engine30fused_qkv_rope_backward_kernelI6__halfEEvPKT_S4_S4_PKfS6_PS2_15NVTE_QKV_Formatbiiiiiiiiii --------------------------
	.section	.nv.shared._ZN18transformer_engine30fused_qkv_rope_backward_kernelI6__halfEEvPKT_S4_S4_PKfS6_PS2_15NVTE_QKV_Formatbiiiiiiiiii,"aw",@nobits
	.sectionflags	@""
	.align	16
	.zero		1024


//--------------------- .nv.shared._ZN18transformer_engine30fused_qkv_rope_backward_kernelIfEEvPKT_S3_S3_PKfS5_PS1_15NVTE_QKV_Formatbiiiiiiiiii --------------------------
	.section	.nv.shared._ZN18transformer_engine30fused_qkv_rope_backward_kernelIfEEvPKT_S3_S3_PKfS5_PS1_15NVTE_QKV_Formatbiiiiiiiiii,"aw",@nobits
	.sectionflags	@""
	.align	16
	.zero		1024


//--------------------- .nv.shared._ZN18transformer_engine29fused_qkv_rope_forward_kernelI13__nv_bfloat16EEvPKT_PKfS6_PKiPS2_S9_S9_15NVTE_QKV_Formatbiiiiiiiiii --------------------------
	.section	.nv.shared._ZN18transformer_engine29fused_qkv_rope_forward_kernelI13__nv_bfloat16EEvPKT_PKfS6_PKiPS2_S9_S9_15NVTE_QKV_Formatbiiiiiiiiii,"aw",@nobits
	.sectionflags	@""
	.align	16
	.zero		1024


//--------------------- .nv.shared._ZN18transformer_engine29fused_qkv_rope_forward_kernelI6__halfEEvPKT_PKfS6_PKiPS2_S9_S9_15NVTE_QKV_Formatbiiiiiiiiii --------------------------
	.section	.nv.shared._ZN18transformer_engine29fused_qkv_rope_forward_kernelI6__halfEEvPKT_PKfS6_PKiPS2_S9_S9_15NVTE_QKV_Formatbiiiiiiiiii,"aw",@nobits
	.sectionflags	@""
	.align	16
	.zero		1024


//--------------------- .nv.shared._ZN18transformer_engine29fused_qkv_rope_forward_kernelIfEEvPKT_PKfS5_PKiPS1_S8_S8_15NVTE_QKV_Formatbiiiiiiiiii --------------------------
	.section	.nv.shared._ZN18transformer_engine29fused_qkv_rope_forward_kernelIfEEvPKT_PKfS5_PKiPS1_S8_S8_15NVTE_QKV_Formatbiiiiiiiiii,"aw",@nobits
	.sectionflags	@""
	.align	16
	.zero		1024


//--------------------- .nv.shared._ZN18transformer_engine26fused_rope_backward_kernelI13__nv_bfloat16EEvPKT_PKiPKfPS2_biiiiiiiiiiiiii --------------------------
	.section	.nv.shared._ZN18transformer_engine26fused_rope_backward_kernelI13__nv_bfloat16EEvPKT_PKiPKfPS2_biiiiiiiiiiiiii,"aw",@nobits
	.sectionflags	@""
	.align	16
	.zero		1024


//--------------------- .nv.shared._ZN18transformer_engine26fused_rope_backward_kernelI6__halfEEvPKT_PKiPKfPS2_biiiiiiiiiiiiii --------------------------
	.section	.nv.shared._ZN18transformer_engine26fused_rope_backward_kernelI6__halfEEvPKT_PKiPKfPS2_biiiiiiiiiiiiii,"aw",@nobits
	.sectionflags	@""
	.align	16
	.zero		1024


//--------------------- .nv.shared._ZN18transformer_engine26fused_rope_backward_kernelIfEEvPKT_PKiPKfPS1_biiiiiiiiiiiiii --------------------------
	.section	.nv.shared._ZN18transformer_engine26fused_rope_backward_kernelIfEEvPKT_PKiPKfPS1_biiiiiiiiiiiiii,"aw",@nobits
	.sectionflags	@""
	.align	16
	.zero		1024


//--------------------- .nv.shared._ZN18transformer_engine25fused_rope_forward_kernelI13__nv_bfloat16EEvPKT_PKiPKfS6_PS2_biiiiiiiiiiiiii --------------------------
	.section	.nv.shared._ZN18transformer_engine25fused_rope_forward_kernelI13__nv_bfloat16EEvPKT_PKiPKfS6_PS2_biiiiiiiiiiiiii,"aw",@nobits
	.sectionflags	@""
	.align	16
	.zero		1024


//--------------------- .nv.shared._ZN18transformer_engine25fused_rope_forward_kernelI6__halfEEvPKT_PKiPKfS6_PS2_biiiiiiiiiiiiii --------------------------
	.section	.nv.shared._ZN18transformer_engine25fused_rope_forward_kernelI6__halfEEvPKT_PKiPKfS6_PS2_biiiiiiiiiiiiii,"aw",@nobits
	.sectionflags	@""
	.align	16
	.zero		1024


//--------------------- .nv.shared._ZN18transformer_engine25fused_rope_forward_kernelIfEEvPKT_PKiPKfS5_PS1_biiiiiiiiiiiiii --------------------------
	.section	.nv.shared._ZN18transformer_engine25fused_rope_forward_kernelIfEEvPKT_PKiPKfS5_PS1_biiiiiiiiiiiiii,"aw",@nobits
	.sectionflags	@""
	.align	16
	.zero		1024


//--------------------- .nv.constant0._ZN18transformer_engine30fused_qkv_rope_backward_kernelI13__nv_bfloat16EEvPKT_S4_S4_PKfS6_PS2_15NVTE_QKV_Formatbiiiiiiiiii --------------------------
	.section	.nv.constant0._ZN18transformer_engine30fused_qkv_rope_backward_kernelI13__nv_bfloat16EEvPKT_S4_S4_PKfS6_PS2_15NVTE_QKV_Formatbiiiiiiiiii,"a",@progbits
	.sectionflags	@""
	.align	4
.nv.constant0._ZN18transformer_engine30fused_qkv_rope_backward_kernelI13__nv_bfloat16EEvPKT_S4_S4_PKfS6_PS2_15NVTE_QKV_Formatbiiiiiiiiii:
	.zero		992


//--------------------- .nv.constant0._ZN18transformer_engine30fused_qkv_rope_backward_kernelI6__halfEEvPKT_S4_S4_PKfS6_PS2_15NVTE_QKV_Formatbiiiiiiiiii --------------------------
	.section	.nv.constant0._ZN18transformer_engine30fused_qkv_rope_backward_kernelI6__halfEEvPKT_S4_S4_PKfS6_PS2_15NVTE_QKV_Formatbiiiiiiiiii,"a",@progbits
	.sectionflags	@""
	.align	4
.nv.constant0._ZN18transformer_engine30fused_qkv_rope_backward_kernelI6__halfEEvPKT_S4_S4_PKfS6_PS2_15NVTE_QKV_Formatbiiiiiiiiii:
	.zero		992


//--------------------- .nv.constant0._ZN18transformer_engine30fused_qkv_rope_backward_kernelIfEEvPKT_S3_S3_PKfS5_PS1_15NVTE_QKV_Formatbiiiiiiiiii --------------------------
	.section	.nv.constant0._ZN18transformer_engine30fused_qkv_rope_backward_kernelIfEEvPKT_S3_S3_PKfS5_PS1_15NVTE_QKV_Formatbiiiiiiiiii,"a",@progbits
	.sectionflags	@""
	.align	4
.nv.constant0._ZN18transformer_engine30fused_qkv_rope_backward_kernelIfEEvPKT_S3_S3_PKfS5_PS1_15NVTE_QKV_Formatbiiiiiiiiii:
	.zero		992


//--------------------- .nv.constant0._ZN18transformer_engine29fused_qkv_rope_forward_kernelI13__nv_bfloat16EEvPKT_PKfS6_PKiPS2_S9_S9_15NVTE_QKV_Formatbiiiiiiiiii --------------------------
	.section	.nv.constant0._ZN18transformer_engine29fused_qkv_rope_forward_kernelI13__nv_bfloat16EEvPKT_PKfS6_PKiPS2_S9_S9_15NVTE_QKV_Formatbiiiiiiiiii,"a",@progbits
	.sectionflags	@""
	.align	4
.nv.constant0._ZN18transformer_engine29fused_qkv_rope_forward_kernelI13__nv_bfloat16EEvPKT_PKfS6_PKiPS2_S9_S9_15NVTE_QKV_Formatbiiiiiiiiii:
	.zero		1000


//--------------------- .nv.constant0._ZN18transformer_engine29fused_qkv_rope_forward_kernelI6__halfEEvPKT_PKfS6_PKiPS2_S9_S9_15NVTE_QKV_Formatbiiiiiiiiii --------------------------
	.section	.nv.constant0._ZN18transformer_engine29fused_qkv_rope_forward_kernelI6__halfEEvPKT_PKfS6_PKiPS2_S9_S9_15NVTE_QKV_Formatbiiiiiiiiii,"a",@progbits
	.sectionflags	@""
	.align	4
.nv.constant0._ZN18transformer_engine29fused_qkv_rope_forward_kernelI6__halfEEvPKT_PKfS6_PKiPS2_S9_S9_15NVTE_QKV_Formatbiiiiiiiiii:
	.zero		1000


//--------------------- .nv.constant0._ZN18transformer_engine29fused_qkv_rope_forward_kernelIfEEvPKT_PKfS5_PKiPS1_S8_S8_15NVTE_QKV_Formatbiiiiiiiiii --------------------------
	.section	.nv.constant0._ZN18transformer_engine29fused_qkv_rope_forward_kernelIfEEvPKT_PKfS5_PKiPS1_S8_S8_15NVTE_QKV_Formatbiiiiiiiiii,"a",@progbits
	.sectionflags	@""
	.align	4
.nv.constant0._ZN18transformer_engine29fused_qkv_rope_forward_kernelIfEEvPKT_PKfS5_PKiPS1_S8_S8_15NVTE_QKV_Formatbiiiiiiiiii:
	.zero		1000


//--------------------- .nv.constant0._ZN18transformer_engine26fused_rope_backward_kernelI13__nv_bfloat16EEvPKT_PKiPKfPS2_biiiiiiiiiiiiii --------------------------
	.section	.nv.constant0._ZN18transformer_engine26fused_rope_backward_kernelI13__nv_bfloat16EEvPKT_PKiPKfPS2_biiiiiiiiiiiiii,"a",@progbits
	.sectionflags	@""
	.align	4
.nv.constant0._ZN18transformer_engine26fused_rope_backward_kernelI13__nv_bfloat16EEvPKT_PKiPKfPS2_biiiiiiiiiiiiii:
	.zero		988


//--------------------- .nv.constant0._ZN18transformer_engine26fused_rope_backward_kernelI6__halfEEvPKT_PKiPKfPS2_biiiiiiiiiiiiii --------------------------
	.section	.nv.constant0._ZN18transformer_engine26fused_rope_backward_kernelI6__halfEEvPKT_PKiPKfPS2_biiiiiiiiiiiiii,"a",@progbits
	.sectionflags	@""
	.align	4
.nv.constant0._ZN18transformer_engine26fused_rope_backward_kernelI6__halfEEvPKT_PKiPKfPS2_biiiiiiiiiiiiii:
	.zero		988


//--------------------- .nv.constant0._ZN18transformer_engine26fused_rope_backward_kernelIfEEvPKT_PKiPKfPS1_biiiiiiiiiiiiii --------------------------
	.section	.nv.constant0._ZN18transformer_engine26fused_rope_backward_kernelIfEEvPKT_PKiPKfPS1_biiiiiiiiiiiiii,"a",@progbits
	.sectionflags	@""
	.align	4
.nv.constant0._ZN18transformer_engine26fused_rope_backward_kernelIfEEvPKT_PKiPKfPS1_biiiiiiiiiiiiii:
	.zero		988


//--------------------- .nv.constant0._ZN18transformer_engine25fused_rope_forward_kernelI13__nv_bfloat16EEvPKT_PKiPKfS6_PS2_biiiiiiiiiiiiii --------------------------
	.section	.nv.constant0._ZN18transformer_engine25fused_rope_forward_kernelI13__nv_bfloat16EEvPKT_PKiPKfS6_PS2_biiiiiiiiiiiiii,"a",@progbits
	.sectionflags	@""
	.align	4
.nv.constant0._ZN18transformer_engine25fused_rope_forward_kernelI13__nv_bfloat16EEvPKT_PKiPKfS6_PS2_biiiiiiiiiiiiii:
	.zero		996


//--------------------- .nv.constant0._ZN18transformer_engine25fused_rope_forward_kernelI6__halfEEvPKT_PKiPKfS6_PS2_biiiiiiiiiiiiii --------------------------
	.section	.nv.constant0._ZN18transformer_engine25fused_rope_forward_kernelI6__halfEEvPKT_PKiPKfS6_PS2_biiiiiiiiiiiiii,"a",@progbits
	.sectionflags	@""
	.align	4
.nv.constant0._ZN18transformer_engine25fused_rope_forward_kernelI6__halfEEvPKT_PKiPKfS6_PS2_biiiiiiiiiiiiii:
	.zero		996


//--------------------- .nv.constant0._ZN18transformer_engine25fused_rope_forward_kernelIfEEvPKT_PKiPKfS5_PS1_biiiiiiiiiiiiii --------------------------
	.section	.nv.constant0._ZN18transformer_engine25fused_rope_forward_kernelIfEEvPKT_PKiPKfS5_PS1_biiiiiiiiiiiiii,"a",@progbits
	.sectionflags	@""
	.align	4
.nv.constant0._ZN18transformer_engine25fused_rope_forward_kernelIfEEvPKT_PKiPKfS5_PS1_biiiiiiiiiiiiii:
	.zero		996


//--------------------- SYMBOLS --------------------------

	.type		.nv.reservedSmem.offset0,@object
	.size		.nv.reservedSmem.offset0,0x4
	.type		.nv.reservedSmem.cap,@object
	.size		.nv.reservedSmem.cap,0x4
	.type		__assertfail,@function
